	.target	sm_80

	.elftype	@"ET_EXEC"


//--------------------- .note.nv.tkinfo           --------------------------
	.section	.note.nv.tkinfo,"",@"SHT_NOTE"
	.sectionflags	@"SHF_NOTE_NV_TKINFO"
	.tkinfo
        /*0018*/ 	.word	0x00000002
        /*0030*/ 	.string	""
        /*0030*/ 	.string	"ptxas"
        /*0030*/ 	.string	"Cuda compilation tools, release 13.0, V13.0.88"
        /*0030*/ 	.string	"Build cuda_13.0.r13.0/compiler.36424714_0"
        /*0030*/ 	.string	"-arch sm_80 -m 64 "



//--------------------- .note.nv.cuinfo           --------------------------
	.section	.note.nv.cuinfo,"",@"SHT_NOTE"
	.sectionflags	@"SHF_NOTE_NV_CUINFO"
        /*0018*/ 	.short	0x0002
        /*001a*/ 	.short	0x0050
        /*001c*/ 	.short	0x0082
	.zero		2


//--------------------- .nv.info                  --------------------------
	.section	.nv.info,"",@"SHT_CUDA_INFO"
	.align	4


	//----- nvinfo : EIATTR_REGCOUNT
	.align		4
        /*0000*/ 	.byte	0x04, 0x2f
        /*0002*/ 	.short	(.L_20 - .L_19)
	.align		4
.L_19:
        /*0004*/ 	.word	index@(_ZN17fastertransformer9transposeIfEEvPKT_PS1_iiiiPKfi)
        /*0008*/ 	.word	0x00000010


	//----- nvinfo : EIATTR_FRAME_SIZE
	.align		4
.L_20:
        /*000c*/ 	.byte	0x04, 0x11
        /*000e*/ 	.short	(.L_22 - .L_21)
	.align		4
.L_21:
        /*0010*/ 	.word	index@(_ZN17fastertransformer9transposeIfEEvPKT_PS1_iiiiPKfi)
        /*0014*/ 	.word	0x00000000


	//----- nvinfo : EIATTR_REGCOUNT
	.align		4
.L_22:
        /*0018*/ 	.byte	0x04, 0x2f
        /*001a*/ 	.short	(.L_24 - .L_23)
	.align		4
.L_23:
        /*001c*/ 	.word	index@(_ZN17fastertransformer12transpose_4dI6__halfEEvPT_S3_iiiiii)
        /*0020*/ 	.word	0x00000014


	//----- nvinfo : EIATTR_FRAME_SIZE
	.align		4
.L_24:
        /*0024*/ 	.byte	0x04, 0x11
        /*0026*/ 	.short	(.L_26 - .L_25)
	.align		4
.L_25:
        /*0028*/ 	.word	index@(_ZN17fastertransformer12transpose_4dI6__halfEEvPT_S3_iiiiii)
        /*002c*/ 	.word	0x00000000


	//----- nvinfo : EIATTR_REGCOUNT
	.align		4
.L_26:
        /*0030*/ 	.byte	0x04, 0x2f
        /*0032*/ 	.short	(.L_28 - .L_27)
	.align		4
.L_27:
        /*0034*/ 	.word	index@(_ZN17fastertransformer22add_head3Size_QKV_biasI6float2EEvPKT_S4_PS2_S5_S5_iiiii)
        /*0038*/ 	.word	0x0000000e


	//----- nvinfo : EIATTR_FRAME_SIZE
	.align		4
.L_28:
        /*003c*/ 	.byte	0x04, 0x11
        /*003e*/ 	.short	(.L_30 - .L_29)
	.align		4
.L_29:
        /*0040*/ 	.word	index@(_ZN17fastertransformer22add_head3Size_QKV_biasI6float2EEvPKT_S4_PS2_S5_S5_iiiii)
        /*0044*/ 	.word	0x00000000


	//----- nvinfo : EIATTR_REGCOUNT
	.align		4
.L_30:
        /*0048*/ 	.byte	0x04, 0x2f
        /*004a*/ 	.short	(.L_32 - .L_31)
	.align		4
.L_31:
        /*004c*/ 	.word	index@(_ZN17fastertransformer22add_head3Size_QKV_biasI7__half2EEvPKT_S4_PS2_S5_S5_iiiii)
        /*0050*/ 	.word	0x0000001a


	//----- nvinfo : EIATTR_FRAME_SIZE
	.align		4
.L_32:
        /*0054*/ 	.byte	0x04, 0x11
        /*0056*/ 	.short	(.L_34 - .L_33)
	.align		4
.L_33:
        /*0058*/ 	.word	index@(_ZN17fastertransformer22add_head3Size_QKV_biasI7__half2EEvPKT_S4_PS2_S5_S5_iiiii)
        /*005c*/ 	.word	0x00000000


	//----- nvinfo : EIATTR_REGCOUNT
	.align		4
.L_34:
        /*0060*/ 	.byte	0x04, 0x2f
        /*0062*/ 	.short	(.L_36 - .L_35)
	.align		4
.L_35:
        /*0064*/ 	.word	index@(_ZN17fastertransformer22addQKVBiasIA3TransposeIfEEvPT_S2_S2_PKS1_S4_S4_S4_S4_S4_PKiS4_S4_iiii)
        /*0068*/ 	.word	0x0000001d


	//----- nvinfo : EIATTR_FRAME_SIZE
	.align		4
.L_36:
        /*006c*/ 	.byte	0x04, 0x11
        /*006e*/ 	.short	(.L_38 - .L_37)
	.align		4
.L_37:
        /*0070*/ 	.word	index@(_ZN17fastertransformer22addQKVBiasIA3TransposeIfEEvPT_S2_S2_PKS1_S4_S4_S4_S4_S4_PKiS4_S4_iiii)
        /*0074*/ 	.word	0x00000000


	//----- nvinfo : EIATTR_REGCOUNT
	.align		4
.L_38:
        /*0078*/ 	.byte	0x04, 0x2f
        /*007a*/ 	.short	(.L_40 - .L_39)
	.align		4
.L_39:
        /*007c*/ 	.word	index@(_ZN17fastertransformer15QKVIA3TransposeIfEEvPT_S2_S2_PKS1_S4_S4_PKiS4_S4_iiii)
        /*0080*/ 	.word	0x0000001d


	//----- nvinfo : EIATTR_FRAME_SIZE
	.align		4
.L_40:
        /*0084*/ 	.byte	0x04, 0x11
        /*0086*/ 	.short	(.L_42 - .L_41)
	.align		4
.L_41:
        /*0088*/ 	.word	index@(_ZN17fastertransformer15QKVIA3TransposeIfEEvPT_S2_S2_PKS1_S4_S4_PKiS4_S4_iiii)
        /*008c*/ 	.word	0x00000000


	//----- nvinfo : EIATTR_REGCOUNT
	.align		4
.L_42:
        /*0090*/ 	.byte	0x04, 0x2f
        /*0092*/ 	.short	(.L_44 - .L_43)
	.align		4
.L_43:
        /*0094*/ 	.word	index@(_ZN17fastertransformer22addQKVBiasIA3TransposeI7__half2EEvPT_S3_S3_PKS2_S5_S5_S5_S5_S5_PKiS5_S5_iiii)
        /*0098*/ 	.word	0x00000020


	//----- nvinfo : EIATTR_FRAME_SIZE
	.align		4
.L_44:
        /*009c*/ 	.byte	0x04, 0x11
        /*009e*/ 	.short	(.L_46 - .L_45)
	.align		4
.L_45:
        /*00a0*/ 	.word	index@(_ZN17fastertransformer22addQKVBiasIA3TransposeI7__half2EEvPT_S3_S3_PKS2_S5_S5_S5_S5_S5_PKiS5_S5_iiii)
        /*00a4*/ 	.word	0x00000000


	//----- nvinfo : EIATTR_REGCOUNT
	.align		4
.L_46:
        /*00a8*/ 	.byte	0x04, 0x2f
        /*00aa*/ 	.short	(.L_48 - .L_47)
	.align		4
.L_47:
        /*00ac*/ 	.word	index@(_ZN17fastertransformer15QKVIA3TransposeI7__half2EEvPT_S3_S3_PKS2_S5_S5_PKiS5_S5_iiii)
        /*00b0*/ 	.word	0x0000001d


	//----- nvinfo : EIATTR_FRAME_SIZE
	.align		4
.L_48:
        /*00b4*/ 	.byte	0x04, 0x11
        /*00b6*/ 	.short	(.L_50 - .L_49)
	.align		4
.L_49:
        /*00b8*/ 	.word	index@(_ZN17fastertransformer15QKVIA3TransposeI7__half2EEvPT_S3_S3_PKS2_S5_S5_PKiS5_S5_iiii)
        /*00bc*/ 	.word	0x00000000


	//----- nvinfo : EIATTR_REGCOUNT
	.align		4
.L_50:
        /*00c0*/ 	.byte	0x04, 0x2f
        /*00c2*/ 	.short	(.L_52 - .L_51)
	.align		4
.L_51:
        /*00c4*/ 	.word	index@(_ZN17fastertransformer22addQKVBiasIA3TransposeI6__halfEEvPT_S3_S3_PKS2_S5_S5_S5_S5_S5_PKiS5_S5_iiii)
        /*00c8*/ 	.word	0x0000001c


	//----- nvinfo : EIATTR_FRAME_SIZE
	.align		4
.L_52:
        /*00cc*/ 	.byte	0x04, 0x11
        /*00ce*/ 	.short	(.L_54 - .L_53)
	.align		4
.L_53:
        /*00d0*/ 	.word	index@(_ZN17fastertransformer22addQKVBiasIA3TransposeI6__halfEEvPT_S3_S3_PKS2_S5_S5_S5_S5_S5_PKiS5_S5_iiii)
        /*00d4*/ 	.word	0x00000000


	//----- nvinfo : EIATTR_REGCOUNT
	.align		4
.L_54:
        /*00d8*/ 	.byte	0x04, 0x2f
        /*00da*/ 	.short	(.L_56 - .L_55)
	.align		4
.L_55:
        /*00dc*/ 	.word	index@(_ZN17fastertransformer15QKVIA3TransposeI6__halfEEvPT_S3_S3_PKS2_S5_S5_PKiS5_S5_iiii)
        /*00e0*/ 	.word	0x0000001c


	//----- nvinfo : EIATTR_FRAME_SIZE
	.align		4
.L_56:
        /*00e4*/ 	.byte	0x04, 0x11
        /*00e6*/ 	.short	(.L_58 - .L_57)
	.align		4
.L_57:
        /*00e8*/ 	.word	index@(_ZN17fastertransformer15QKVIA3TransposeI6__halfEEvPT_S3_S3_PKS2_S5_S5_PKiS5_S5_iiii)
        /*00ec*/ 	.word	0x00000000


	//----- nvinfo : EIATTR_REGCOUNT
	.align		4
.L_58:
        /*00f0*/ 	.byte	0x04, 0x2f
        /*00f2*/ 	.short	(.L_60 - .L_59)
	.align		4
.L_59:
        /*00f4*/ 	.word	index@(_ZN17fastertransformer20softmax_kernel_h2_v2I6__halfLi4ELi4EEEvPT_PKS2_S5_S5_iiiiS2_)
        /*00f8*/ 	.word	0x00000048


	//----- nvinfo : EIATTR_FRAME_SIZE
	.align		4
.L_60:
        /*00fc*/ 	.byte	0x04, 0x11
        /*00fe*/ 	.short	(.L_62 - .L_61)
	.align		4
.L_61:
        /*0100*/ 	.word	index@(_ZN17fastertransformer20softmax_kernel_h2_v2I6__halfLi4ELi4EEEvPT_PKS2_S5_S5_iiiiS2_)
        /*0104*/ 	.word	0x00000000


	//----- nvinfo : EIATTR_REGCOUNT
	.align		4
.L_62:
        /*0108*/ 	.byte	0x04, 0x2f
        /*010a*/ 	.short	(.L_64 - .L_63)
	.align		4
.L_63:
        /*010c*/ 	.word	index@(_ZN17fastertransformer17softmax_kernel_h2I6__halfLi4EEEvPT_PKS2_S5_S5_iiiiS2_)
        /*0110*/ 	.word	0x00000028


	//----- nvinfo : EIATTR_FRAME_SIZE
	.align		4
.L_64:
        /*0114*/ 	.byte	0x04, 0x11
        /*0116*/ 	.short	(.L_66 - .L_65)
	.align		4
.L_65:
        /*0118*/ 	.word	index@(_ZN17fastertransformer17softmax_kernel_h2I6__halfLi4EEEvPT_PKS2_S5_S5_iiiiS2_)
        /*011c*/ 	.word	0x00000000


	//----- nvinfo : EIATTR_REGCOUNT
	.align		4
.L_66:
        /*0120*/ 	.byte	0x04, 0x2f
        /*0122*/ 	.short	(.L_68 - .L_67)
	.align		4
.L_67:
        /*0124*/ 	.word	index@(_ZN17fastertransformer14softmax_kernelIffLi4EEEvPT_PKT0_PKS1_S7_iiiif)
        /*0128*/ 	.word	0x0000001c


	//----- nvinfo : EIATTR_FRAME_SIZE
	.align		4
.L_68:
        /*012c*/ 	.byte	0x04, 0x11
        /*012e*/ 	.short	(.L_70 - .L_69)
	.align		4
.L_69:
        /*0130*/ 	.word	index@(_ZN17fastertransformer14softmax_kernelIffLi4EEEvPT_PKT0_PKS1_S7_iiiif)
        /*0134*/ 	.word	0x00000010


	//----- nvinfo : EIATTR_REGCOUNT
	.align		4
.L_70:
        /*0138*/ 	.byte	0x04, 0x2f
        /*013a*/ 	.short	(.L_72 - .L_71)
	.align		4
.L_71:
        /*013c*/ 	.word	index@(_ZN17fastertransformer20softmax_kernel_h2_v2I6__halfLi2ELi4EEEvPT_PKS2_S5_S5_iiiiS2_)
        /*0140*/ 	.word	0x00000038


	//----- nvinfo : EIATTR_FRAME_SIZE
	.align		4
.L_72:
        /*0144*/ 	.byte	0x04, 0x11
        /*0146*/ 	.short	(.L_74 - .L_73)
	.align		4
.L_73:
        /*0148*/ 	.word	index@(_ZN17fastertransformer20softmax_kernel_h2_v2I6__halfLi2ELi4EEEvPT_PKS2_S5_S5_iiiiS2_)
        /*014c*/ 	.word	0x00000000


	//----- nvinfo : EIATTR_REGCOUNT
	.align		4
.L_74:
        /*0150*/ 	.byte	0x04, 0x2f
        /*0152*/ 	.short	(.L_76 - .L_75)
	.align		4
.L_75:
        /*0154*/ 	.word	index@(_ZN17fastertransformer17softmax_kernel_h2I6__halfLi2EEEvPT_PKS2_S5_S5_iiiiS2_)
        /*0158*/ 	.word	0x0000001e


	//----- nvinfo : EIATTR_FRAME_SIZE
	.align		4
.L_76:
        /*015c*/ 	.byte	0x04, 0x11
        /*015e*/ 	.short	(.L_78 - .L_77)
	.align		4
.L_77:
        /*0160*/ 	.word	index@(_ZN17fastertransformer17softmax_kernel_h2I6__halfLi2EEEvPT_PKS2_S5_S5_iiiiS2_)
        /*0164*/ 	.word	0x00000000


	//----- nvinfo : EIATTR_REGCOUNT
	.align		4
.L_78:
        /*0168*/ 	.byte	0x04, 0x2f
        /*016a*/ 	.short	(.L_80 - .L_79)
	.align		4
.L_79:
        /*016c*/ 	.word	index@(_ZN17fastertransformer14softmax_kernelIffLi2EEEvPT_PKT0_PKS1_S7_iiiif)
        /*0170*/ 	.word	0x0000001c


	//----- nvinfo : EIATTR_FRAME_SIZE
	.align		4
.L_80:
        /*0174*/ 	.byte	0x04, 0x11
        /*0176*/ 	.short	(.L_82 - .L_81)
	.align		4
.L_81:
        /*0178*/ 	.word	index@(_ZN17fastertransformer14softmax_kernelIffLi2EEEvPT_PKT0_PKS1_S7_iiiif)
        /*017c*/ 	.word	0x00000008


	//----- nvinfo : EIATTR_REGCOUNT
	.align		4
.L_82:
        /*0180*/ 	.byte	0x04, 0x2f
        /*0182*/ 	.short	(.L_84 - .L_83)
	.align		4
.L_83:
        /*0184*/ 	.word	index@(_ZN17fastertransformer20softmax_kernel_h2_v2I6__halfLi1ELi4EEEvPT_PKS2_S5_S5_iiiiS2_)
        /*0188*/ 	.word	0x00000038


	//----- nvinfo : EIATTR_FRAME_SIZE
	.align		4
.L_84:
        /*018c*/ 	.byte	0x04, 0x11
        /*018e*/ 	.short	(.L_86 - .L_85)
	.align		4
.L_85:
        /*0190*/ 	.word	index@(_ZN17fastertransformer20softmax_kernel_h2_v2I6__halfLi1ELi4EEEvPT_PKS2_S5_S5_iiiiS2_)
        /*0194*/ 	.word	0x00000000


	//----- nvinfo : EIATTR_REGCOUNT
	.align		4
.L_86:
        /*0198*/ 	.byte	0x04, 0x2f
        /*019a*/ 	.short	(.L_88 - .L_87)
	.align		4
.L_87:
        /*019c*/ 	.word	index@(_ZN17fastertransformer17softmax_kernel_h2I6__halfLi1EEEvPT_PKS2_S5_S5_iiiiS2_)
        /*01a0*/ 	.word	0x00000019


	//----- nvinfo : EIATTR_FRAME_SIZE
	.align		4
.L_88:
        /*01a4*/ 	.byte	0x04, 0x11
        /*01a6*/ 	.short	(.L_90 - .L_89)
	.align		4
.L_89:
        /*01a8*/ 	.word	index@(_ZN17fastertransformer17softmax_kernel_h2I6__halfLi1EEEvPT_PKS2_S5_S5_iiiiS2_)
        /*01ac*/ 	.word	0x00000000


	//----- nvinfo : EIATTR_REGCOUNT
	.align		4
.L_90:
        /*01b0*/ 	.byte	0x04, 0x2f
        /*01b2*/ 	.short	(.L_92 - .L_91)
	.align		4
.L_91:
        /*01b4*/ 	.word	index@(_ZN17fastertransformer14softmax_kernelIffLi1EEEvPT_PKT0_PKS1_S7_iiiif)
        /*01b8*/ 	.word	0x0000001e


	//----- nvinfo : EIATTR_FRAME_SIZE
	.align		4
.L_92:
        /*01bc*/ 	.byte	0x04, 0x11
        /*01be*/ 	.short	(.L_94 - .L_93)
	.align		4
.L_93:
        /*01c0*/ 	.word	index@(_ZN17fastertransformer14softmax_kernelIffLi1EEEvPT_PKT0_PKS1_S7_iiiif)
        /*01c4*/ 	.word	0x00000000


	//----- nvinfo : EIATTR_REGCOUNT
	.align		4
.L_94:
        /*01c8*/ 	.byte	0x04, 0x2f
        /*01ca*/ 	.short	(.L_96 - .L_95)
	.align		4
.L_95:
        /*01cc*/ 	.word	index@(_ZN17fastertransformer14softmax_kernelI6__halffLi4EEEvPT_PKT0_PKS2_S8_iiiif)
        /*01d0*/ 	.word	0x0000001c


	//----- nvinfo : EIATTR_FRAME_SIZE
	.align		4
.L_96:
        /*01d4*/ 	.byte	0x04, 0x11
        /*01d6*/ 	.short	(.L_98 - .L_97)
	.align		4
.L_97:
        /*01d8*/ 	.word	index@(_ZN17fastertransformer14softmax_kernelI6__halffLi4EEEvPT_PKT0_PKS2_S8_iiiif)
        /*01dc*/ 	.word	0x00000010


	//----- nvinfo : EIATTR_REGCOUNT
	.align		4
.L_98:
        /*01e0*/ 	.byte	0x04, 0x2f
        /*01e2*/ 	.short	(.L_100 - .L_99)
	.align		4
.L_99:
        /*01e4*/ 	.word	index@(_ZN17fastertransformer14softmax_kernelI6__halffLi2EEEvPT_PKT0_PKS2_S8_iiiif)
        /*01e8*/ 	.word	0x0000001c


	//----- nvinfo : EIATTR_FRAME_SIZE
	.align		4
.L_100:
        /*01ec*/ 	.byte	0x04, 0x11
        /*01ee*/ 	.short	(.L_102 - .L_101)
	.align		4
.L_101:
        /*01f0*/ 	.word	index@(_ZN17fastertransformer14softmax_kernelI6__halffLi2EEEvPT_PKT0_PKS2_S8_iiiif)
        /*01f4*/ 	.word	0x00000008


	//----- nvinfo : EIATTR_REGCOUNT
	.align		4
.L_102:
        /*01f8*/ 	.byte	0x04, 0x2f
        /*01fa*/ 	.short	(.L_104 - .L_103)
	.align		4
.L_103:
        /*01fc*/ 	.word	index@(_ZN17fastertransformer14softmax_kernelI6__halffLi1EEEvPT_PKT0_PKS2_S8_iiiif)
        /*0200*/ 	.word	0x0000001c


	//----- nvinfo : EIATTR_FRAME_SIZE
	.align		4
.L_104:
        /*0204*/ 	.byte	0x04, 0x11
        /*0206*/ 	.short	(.L_106 - .L_105)
	.align		4
.L_105:
        /*0208*/ 	.word	index@(_ZN17fastertransformer14softmax_kernelI6__halffLi1EEEvPT_PKT0_PKS2_S8_iiiif)
        /*020c*/ 	.word	0x00000000


	//----- nvinfo : EIATTR_REGCOUNT
	.align		4
.L_106:
        /*0210*/ 	.byte	0x04, 0x2f
        /*0212*/ 	.short	(.L_108 - .L_107)
	.align		4
.L_107:
        /*0214*/ 	.word	index@(_ZN17fastertransformer14softmax_kernelI6__halfS1_Li4EEEvPT_PKT0_PKS2_S8_iiiif)
        /*0218*/ 	.word	0x0000001b


	//----- nvinfo : EIATTR_FRAME_SIZE
	.align		4
.L_108:
        /*021c*/ 	.byte	0x04, 0x11
        /*021e*/ 	.short	(.L_110 - .L_109)
	.align		4
.L_109:
        /*0220*/ 	.word	index@(_ZN17fastertransformer14softmax_kernelI6__halfS1_Li4EEEvPT_PKT0_PKS2_S8_iiiif)
        /*0224*/ 	.word	0x00000010


	//----- nvinfo : EIATTR_REGCOUNT
	.align		4
.L_110:
        /*0228*/ 	.byte	0x04, 0x2f
        /*022a*/ 	.short	(.L_112 - .L_111)
	.align		4
.L_111:
        /*022c*/ 	.word	index@(_ZN17fastertransformer14softmax_kernelI6__halfS1_Li2EEEvPT_PKT0_PKS2_S8_iiiif)
        /*0230*/ 	.word	0x0000001b


	//----- nvinfo : EIATTR_FRAME_SIZE
	.align		4
.L_112:
        /*0234*/ 	.byte	0x04, 0x11
        /*0236*/ 	.short	(.L_114 - .L_113)
	.align		4
.L_113:
        /*0238*/ 	.word	index@(_ZN17fastertransformer14softmax_kernelI6__halfS1_Li2EEEvPT_PKT0_PKS2_S8_iiiif)
        /*023c*/ 	.word	0x00000008


	//----- nvinfo : EIATTR_REGCOUNT
	.align		4
.L_114:
        /*0240*/ 	.byte	0x04, 0x2f
        /*0242*/ 	.short	(.L_116 - .L_115)
	.align		4
.L_115:
        /*0244*/ 	.word	index@(_ZN17fastertransformer14softmax_kernelI6__halfS1_Li1EEEvPT_PKT0_PKS2_S8_iiiif)
        /*0248*/ 	.word	0x0000001c


	//----- nvinfo : EIATTR_FRAME_SIZE
	.align		4
.L_116:
        /*024c*/ 	.byte	0x04, 0x11
        /*024e*/ 	.short	(.L_118 - .L_117)
	.align		4
.L_117:
        /*0250*/ 	.word	index@(_ZN17fastertransformer14softmax_kernelI6__halfS1_Li1EEEvPT_PKT0_PKS2_S8_iiiif)
        /*0254*/ 	.word	0x00000000


	//----- nvinfo : EIATTR_REGCOUNT
	.align		4
.L_118:
        /*0258*/ 	.byte	0x04, 0x2f
        /*025a*/ 	.short	(.L_120 - .L_119)
	.align		4
.L_119:
        /*025c*/ 	.word	index@(_ZN17fastertransformer9transposeI7__half2EEvPKT_PS2_iiiiPKfi)
        /*0260*/ 	.word	0x00000017


	//----- nvinfo : EIATTR_FRAME_SIZE
	.align		4
.L_120:
        /*0264*/ 	.byte	0x04, 0x11
        /*0266*/ 	.short	(.L_122 - .L_121)
	.align		4
.L_121:
        /*0268*/ 	.word	index@(_ZN17fastertransformer9transposeI7__half2EEvPKT_PS2_iiiiPKfi)
        /*026c*/ 	.word	0x00000000


	//----- nvinfo : EIATTR_REGCOUNT
	.align		4
.L_122:
        /*0270*/ 	.byte	0x04, 0x2f
        /*0272*/ 	.short	(.L_124 - .L_123)
	.align		4
.L_123:
        /*0274*/ 	.word	index@(_ZN17fastertransformer9transposeI6__halfEEvPKT_PS2_iiiiPKfi)
        /*0278*/ 	.word	0x00000017


	//----- nvinfo : EIATTR_FRAME_SIZE
	.align		4
.L_124:
        /*027c*/ 	.byte	0x04, 0x11
        /*027e*/ 	.short	(.L_126 - .L_125)
	.align		4
.L_125:
        /*0280*/ 	.word	index@(_ZN17fastertransformer9transposeI6__halfEEvPKT_PS2_iiiiPKfi)
        /*0284*/ 	.word	0x00000000


	//----- nvinfo : EIATTR_REGCOUNT
	.align		4
.L_126:
        /*0288*/ 	.byte	0x04, 0x2f
        /*028a*/ 	.short	(.L_128 - .L_127)
	.align		4
.L_127:
        /*028c*/ 	.word	index@(_ZN17fastertransformer19rebuild_padding_ia3I7__half2EEvPKT_S4_S4_PS2_S5_S5_PKiS4_S4_iiiiS7_)
        /*0290*/ 	.word	0x0000001a


	//----- nvinfo : EIATTR_FRAME_SIZE
	.align		4
.L_128:
        /*0294*/ 	.byte	0x04, 0x11
        /*0296*/ 	.short	(.L_130 - .L_129)
	.align		4
.L_129:
        /*0298*/ 	.word	index@(_ZN17fastertransformer19rebuild_padding_ia3I7__half2EEvPKT_S4_S4_PS2_S5_S5_PKiS4_S4_iiiiS7_)
        /*029c*/ 	.word	0x00000000


	//----- nvinfo : EIATTR_REGCOUNT
	.align		4
.L_130:
        /*02a0*/ 	.byte	0x04, 0x2f
        /*02a2*/ 	.short	(.L_132 - .L_131)
	.align		4
.L_131:
        /*02a4*/ 	.word	index@(_ZN17fastertransformer19rebuild_padding_ia3IfEEvPKT_S3_S3_PS1_S4_S4_PKiS3_S3_iiiiS6_)
        /*02a8*/ 	.word	0x0000001b


	//----- nvinfo : EIATTR_FRAME_SIZE
	.align		4
.L_132:
        /*02ac*/ 	.byte	0x04, 0x11
        /*02ae*/ 	.short	(.L_134 - .L_133)
	.align		4
.L_133:
        /*02b0*/ 	.word	index@(_ZN17fastertransformer19rebuild_padding_ia3IfEEvPKT_S3_S3_PS1_S4_S4_PKiS3_S3_iiiiS6_)
        /*02b4*/ 	.word	0x00000000


	//----- nvinfo : EIATTR_REGCOUNT
	.align		4
.L_134:
        /*02b8*/ 	.byte	0x04, 0x2f
        /*02ba*/ 	.short	(.L_136 - .L_135)
	.align		4
.L_135:
        /*02bc*/ 	.word	index@(_ZN17fastertransformer32add_QKV_bias_rebuild_padding_ia3I7__half2EEvPKT_S4_S4_S4_S4_S4_PS2_S5_S5_PKiS4_S4_iiiiS7_)
        /*02c0*/ 	.word	0x00000020


	//----- nvinfo : EIATTR_FRAME_SIZE
	.align		4
.L_136:
        /*02c4*/ 	.byte	0x04, 0x11
        /*02c6*/ 	.short	(.L_138 - .L_137)
	.align		4
.L_137:
        /*02c8*/ 	.word	index@(_ZN17fastertransformer32add_QKV_bias_rebuild_padding_ia3I7__half2EEvPKT_S4_S4_S4_S4_S4_PS2_S5_S5_PKiS4_S4_iiiiS7_)
        /*02cc*/ 	.word	0x00000000


	//----- nvinfo : EIATTR_REGCOUNT
	.align		4
.L_138:
        /*02d0*/ 	.byte	0x04, 0x2f
        /*02d2*/ 	.short	(.L_140 - .L_139)
	.align		4
.L_139:
        /*02d4*/ 	.word	index@(_ZN17fastertransformer32add_QKV_bias_rebuild_padding_ia3IfEEvPKT_S3_S3_S3_S3_S3_PS1_S4_S4_PKiS3_S3_iiiiS6_)
        /*02d8*/ 	.word	0x0000001e


	//----- nvinfo : EIATTR_FRAME_SIZE
	.align		4
.L_140:
        /*02dc*/ 	.byte	0x04, 0x11
        /*02de*/ 	.short	(.L_142 - .L_141)
	.align		4
.L_141:
        /*02e0*/ 	.word	index@(_ZN17fastertransformer32add_QKV_bias_rebuild_padding_ia3IfEEvPKT_S3_S3_S3_S3_S3_PS1_S4_S4_PKiS3_S3_iiiiS6_)
        /*02e4*/ 	.word	0x00000000


	//----- nvinfo : EIATTR_REGCOUNT
	.align		4
.L_142:
        /*02e8*/ 	.byte	0x04, 0x2f
        /*02ea*/ 	.short	(.L_144 - .L_143)
	.align		4
.L_143:
        /*02ec*/ 	.word	index@(_ZN17fastertransformer19rebuild_padding_ia3I6__halfEEvPKT_S4_S4_PS2_S5_S5_PKiS4_S4_iiiiS7_)
        /*02f0*/ 	.word	0x0000001a


	//----- nvinfo : EIATTR_FRAME_SIZE
	.align		4
.L_144:
        /*02f4*/ 	.byte	0x04, 0x11
        /*02f6*/ 	.short	(.L_146 - .L_145)
	.align		4
.L_145:
        /*02f8*/ 	.word	index@(_ZN17fastertransformer19rebuild_padding_ia3I6__halfEEvPKT_S4_S4_PS2_S5_S5_PKiS4_S4_iiiiS7_)
        /*02fc*/ 	.word	0x00000000


	//----- nvinfo : EIATTR_REGCOUNT
	.align		4
.L_146:
        /*0300*/ 	.byte	0x04, 0x2f
        /*0302*/ 	.short	(.L_148 - .L_147)
	.align		4
.L_147:
        /*0304*/ 	.word	index@(_ZN17fastertransformer32add_QKV_bias_rebuild_padding_ia3I6__halfEEvPKT_S4_S4_S4_S4_S4_PS2_S5_S5_PKiS4_S4_iiiiS7_)
        /*0308*/ 	.word	0x0000001c


	//----- nvinfo : EIATTR_FRAME_SIZE
	.align		4
.L_148:
        /*030c*/ 	.byte	0x04, 0x11
        /*030e*/ 	.short	(.L_150 - .L_149)
	.align		4
.L_149:
        /*0310*/ 	.word	index@(_ZN17fastertransformer32add_QKV_bias_rebuild_padding_ia3I6__halfEEvPKT_S4_S4_S4_S4_S4_PS2_S5_S5_PKiS4_S4_iiiiS7_)
        /*0314*/ 	.word	0x00000000


	//----- nvinfo : EIATTR_REGCOUNT
	.align		4
.L_150:
        /*0318*/ 	.byte	0x04, 0x2f
        /*031a*/ 	.short	(.L_152 - .L_151)
	.align		4
.L_151:
        /*031c*/ 	.word	index@(_ZN17fastertransformer24transpose_remove_paddingI7__half2EEvPKT_PS2_iiiiPKiPKfi)
        /*0320*/ 	.word	0x00000010


	//----- nvinfo : EIATTR_FRAME_SIZE
	.align		4
.L_152:
        /*0324*/ 	.byte	0x04, 0x11
        /*0326*/ 	.short	(.L_154 - .L_153)
	.align		4
.L_153:
        /*0328*/ 	.word	index@(_ZN17fastertransformer24transpose_remove_paddingI7__half2EEvPKT_PS2_iiiiPKiPKfi)
        /*032c*/ 	.word	0x00000000


	//----- nvinfo : EIATTR_REGCOUNT
	.align		4
.L_154:
        /*0330*/ 	.byte	0x04, 0x2f
        /*0332*/ 	.short	(.L_156 - .L_155)
	.align		4
.L_155:
        /*0334*/ 	.word	index@(_ZN17fastertransformer24transpose_remove_paddingIfEEvPKT_PS1_iiiiPKiPKfi)
        /*0338*/ 	.word	0x0000000f


	//----- nvinfo : EIATTR_FRAME_SIZE
	.align		4
.L_156:
        /*033c*/ 	.byte	0x04, 0x11
        /*033e*/ 	.short	(.L_158 - .L_157)
	.align		4
.L_157:
        /*0340*/ 	.word	index@(_ZN17fastertransformer24transpose_remove_paddingIfEEvPKT_PS1_iiiiPKiPKfi)
        /*0344*/ 	.word	0x00000000


	//----- nvinfo : EIATTR_REGCOUNT
	.align		4
.L_158:
        /*0348*/ 	.byte	0x04, 0x2f
        /*034a*/ 	.short	(.L_160 - .L_159)
	.align		4
.L_159:
        /*034c*/ 	.word	index@(_ZN17fastertransformer24transpose_remove_paddingI6__halfEEvPKT_PS2_iiiiPKiPKfi)
        /*0350*/ 	.word	0x0000000f


	//----- nvinfo : EIATTR_FRAME_SIZE
	.align		4
.L_160:
        /*0354*/ 	.byte	0x04, 0x11
        /*0356*/ 	.short	(.L_162 - .L_161)
	.align		4
.L_161:
        /*0358*/ 	.word	index@(_ZN17fastertransformer24transpose_remove_paddingI6__halfEEvPKT_PS2_iiiiPKiPKfi)
        /*035c*/ 	.word	0x00000000


	//----- nvinfo : EIATTR_REGCOUNT
	.align		4
.L_162:
        /*0360*/ 	.byte	0x04, 0x2f
        /*0362*/ 	.short	(.L_164 - .L_163)
	.align		4
.L_163:
        /*0364*/ 	.word	index@(_ZN17fastertransformer34add_fusedQKV_bias_transpose_kernelIfEEvPT_S2_S2_S2_PKS1_PKiiiiiiPKfi)
        /*0368*/ 	.word	0x00000020


	//----- nvinfo : EIATTR_FRAME_SIZE
	.align		4
.L_164:
        /*036c*/ 	.byte	0x04, 0x11
        /*036e*/ 	.short	(.L_166 - .L_165)
	.align		4
.L_165:
        /*0370*/ 	.word	index@(_ZN17fastertransformer34add_fusedQKV_bias_transpose_kernelIfEEvPT_S2_S2_S2_PKS1_PKiiiiiiPKfi)
        /*0374*/ 	.word	0x00000018


	//----- nvinfo : EIATTR_REGCOUNT
	.align		4
.L_166:
        /*0378*/ 	.byte	0x04, 0x2f
        /*037a*/ 	.short	(.L_168 - .L_167)
	.align		4
.L_167:
        /*037c*/ 	.word	index@(_ZN17fastertransformer34add_fusedQKV_bias_transpose_kernelIfLb0EEEvPT_S2_S2_NS_29PrefixPromptBatchWeightsParamIS1_EES2_PKS1_PKiiiiiib)
        /*0380*/ 	.word	0x00000020


	//----- nvinfo : EIATTR_FRAME_SIZE
	.align		4
.L_168:
        /*0384*/ 	.byte	0x04, 0x11
        /*0386*/ 	.short	(.L_170 - .L_169)
	.align		4
.L_169:
        /*0388*/ 	.word	index@(_ZN17fastertransformer34add_fusedQKV_bias_transpose_kernelIfLb0EEEvPT_S2_S2_NS_29PrefixPromptBatchWeightsParamIS1_EES2_PKS1_PKiiiiiib)
        /*038c*/ 	.word	0x00000000


	//----- nvinfo : EIATTR_REGCOUNT
	.align		4
.L_170:
        /*0390*/ 	.byte	0x04, 0x2f
        /*0392*/ 	.short	(.L_172 - .L_171)
	.align		4
.L_171:
        /*0394*/ 	.word	index@(_ZN17fastertransformer34add_fusedQKV_bias_transpose_kernelIfLb1EEEvPT_S2_S2_NS_29PrefixPromptBatchWeightsParamIS1_EES2_PKS1_PKiiiiiib)
        /*0398*/ 	.word	0x00000026


	//----- nvinfo : EIATTR_FRAME_SIZE
	.align		4
.L_172:
        /*039c*/ 	.byte	0x04, 0x11
        /*039e*/ 	.short	(.L_174 - .L_173)
	.align		4
.L_173:
        /*03a0*/ 	.word	index@(_ZN17fastertransformer34add_fusedQKV_bias_transpose_kernelIfLb1EEEvPT_S2_S2_NS_29PrefixPromptBatchWeightsParamIS1_EES2_PKS1_PKiiiiiib)
        /*03a4*/ 	.word	0x00000000


	//----- nvinfo : EIATTR_REGCOUNT
	.align		4
.L_174:
        /*03a8*/ 	.byte	0x04, 0x2f
        /*03aa*/ 	.short	(.L_176 - .L_175)
	.align		4
.L_175:
        /*03ac*/ 	.word	index@(_ZN17fastertransformer34add_fusedQKV_bias_transpose_kernelI6__halfEEvPT_S3_S3_S3_PKS2_PKiiiiiiPKfi)
        /*03b0*/ 	.word	0x00000020


	//----- nvinfo : EIATTR_FRAME_SIZE
	.align		4
.L_176:
        /*03b4*/ 	.byte	0x04, 0x11
        /*03b6*/ 	.short	(.L_178 - .L_177)
	.align		4
.L_177:
        /*03b8*/ 	.word	index@(_ZN17fastertransformer34add_fusedQKV_bias_transpose_kernelI6__halfEEvPT_S3_S3_S3_PKS2_PKiiiiiiPKfi)
        /*03bc*/ 	.word	0x00000018


	//----- nvinfo : EIATTR_REGCOUNT
	.align		4
.L_178:
        /*03c0*/ 	.byte	0x04, 0x2f
        /*03c2*/ 	.short	(.L_180 - .L_179)
	.align		4
.L_179:
        /*03c4*/ 	.word	index@(_ZN17fastertransformer34add_fusedQKV_bias_transpose_kernelI6__halfLb0EEEvPT_S3_S3_NS_29PrefixPromptBatchWeightsParamIS2_EES3_PKS2_PKiiiiiib)
        /*03c8*/ 	.word	0x0000001f


	//----- nvinfo : EIATTR_FRAME_SIZE
	.align		4
.L_180:
        /*03cc*/ 	.byte	0x04, 0x11
        /*03ce*/ 	.short	(.L_182 - .L_181)
	.align		4
.L_181:
        /*03d0*/ 	.word	index@(_ZN17fastertransformer34add_fusedQKV_bias_transpose_kernelI6__halfLb0EEEvPT_S3_S3_NS_29PrefixPromptBatchWeightsParamIS2_EES3_PKS2_PKiiiiiib)
        /*03d4*/ 	.word	0x00000000


	//----- nvinfo : EIATTR_REGCOUNT
	.align		4
.L_182:
        /*03d8*/ 	.byte	0x04, 0x2f
        /*03da*/ 	.short	(.L_184 - .L_183)
	.align		4
.L_183:
        /*03dc*/ 	.word	index@(_ZN17fastertransformer34add_fusedQKV_bias_transpose_kernelI6__halfLb1EEEvPT_S3_S3_NS_29PrefixPromptBatchWeightsParamIS2_EES3_PKS2_PKiiiiiib)
        /*03e0*/ 	.word	0x00000020


	//----- nvinfo : EIATTR_FRAME_SIZE
	.align		4
.L_184:
        /*03e4*/ 	.byte	0x04, 0x11
        /*03e6*/ 	.short	(.L_186 - .L_185)
	.align		4
.L_185:
        /*03e8*/ 	.word	index@(_ZN17fastertransformer34add_fusedQKV_bias_transpose_kernelI6__halfLb1EEEvPT_S3_S3_NS_29PrefixPromptBatchWeightsParamIS2_EES3_PKS2_PKiiiiiib)
        /*03ec*/ 	.word	0x00000000


	//----- nvinfo : EIATTR_REGCOUNT
	.align		4
.L_186:
        /*03f0*/ 	.byte	0x04, 0x2f
        /*03f2*/ 	.short	(.L_188 - .L_187)
	.align		4
.L_187:
        /*03f4*/ 	.word	index@(_ZN17fastertransformer12transpose_4dIfEEvPT_S2_iiiiii)
        /*03f8*/ 	.word	0x00000014


	//----- nvinfo : EIATTR_FRAME_SIZE
	.align		4
.L_188:
        /*03fc*/ 	.byte	0x04, 0x11
        /*03fe*/ 	.short	(.L_190 - .L_189)
	.align		4
.L_189:
        /*0400*/ 	.word	index@(_ZN17fastertransformer12transpose_4dIfEEvPT_S2_iiiiii)
        /*0404*/ 	.word	0x00000000


	//----- nvinfo : EIATTR_REGCOUNT
	.align		4
.L_190:
        /*0408*/ 	.byte	0x04, 0x2f
        /*040a*/ 	.short	(.L_192 - .L_191)
	.align		4
.L_191:
        /*040c*/ 	.word	index@(_ZN17fastertransformer32transpose_4d_batch_major_k_cacheIfEEvPT_PKS1_iiii)
        /*0410*/ 	.word	0x0000000e


	//----- nvinfo : EIATTR_FRAME_SIZE
	.align		4
.L_192:
        /*0414*/ 	.byte	0x04, 0x11
        /*0416*/ 	.short	(.L_194 - .L_193)
	.align		4
.L_193:
        /*0418*/ 	.word	index@(_ZN17fastertransformer32transpose_4d_batch_major_k_cacheIfEEvPT_PKS1_iiii)
        /*041c*/ 	.word	0x00000000


	//----- nvinfo : EIATTR_REGCOUNT
	.align		4
.L_194:
        /*0420*/ 	.byte	0x04, 0x2f
        /*0422*/ 	.short	(.L_196 - .L_195)
	.align		4
.L_195:
        /*0424*/ 	.word	index@(_ZN17fastertransformer32transpose_4d_batch_major_v_cacheIfEEvPT_PKS1_iiii)
        /*0428*/ 	.word	0x0000000e


	//----- nvinfo : EIATTR_FRAME_SIZE
	.align		4
.L_196:
        /*042c*/ 	.byte	0x04, 0x11
        /*042e*/ 	.short	(.L_198 - .L_197)
	.align		4
.L_197:
        /*0430*/ 	.word	index@(_ZN17fastertransformer32transpose_4d_batch_major_v_cacheIfEEvPT_PKS1_iiii)
        /*0434*/ 	.word	0x00000000


	//----- nvinfo : EIATTR_REGCOUNT
	.align		4
.L_198:
        /*0438*/ 	.byte	0x04, 0x2f
        /*043a*/ 	.short	(.L_200 - .L_199)
	.align		4
.L_199:
        /*043c*/ 	.word	index@(_ZN17fastertransformer32transpose_4d_batch_major_k_cacheI6__halfEEvPT_PKS2_iiii)
        /*0440*/ 	.word	0x0000000e


	//----- nvinfo : EIATTR_FRAME_SIZE
	.align		4
.L_200:
        /*0444*/ 	.byte	0x04, 0x11
        /*0446*/ 	.short	(.L_202 - .L_201)
	.align		4
.L_201:
        /*0448*/ 	.word	index@(_ZN17fastertransformer32transpose_4d_batch_major_k_cacheI6__halfEEvPT_PKS2_iiii)
        /*044c*/ 	.word	0x00000000


	//----- nvinfo : EIATTR_REGCOUNT
	.align		4
.L_202:
        /*0450*/ 	.byte	0x04, 0x2f
        /*0452*/ 	.short	(.L_204 - .L_203)
	.align		4
.L_203:
        /*0454*/ 	.word	index@(_ZN17fastertransformer32transpose_4d_batch_major_v_cacheI6__halfEEvPT_PKS2_iiii)
        /*0458*/ 	.word	0x0000000e


	//----- nvinfo : EIATTR_FRAME_SIZE
	.align		4
.L_204:
        /*045c*/ 	.byte	0x04, 0x11
        /*045e*/ 	.short	(.L_206 - .L_205)
	.align		4
.L_205:
        /*0460*/ 	.word	index@(_ZN17fastertransformer32transpose_4d_batch_major_v_cacheI6__halfEEvPT_PKS2_iiii)
        /*0464*/ 	.word	0x00000000


	//----- nvinfo : EIATTR_REGCOUNT
	.align		4
.L_206:
        /*0468*/ 	.byte	0x04, 0x2f
        /*046a*/ 	.short	(.L_208 - .L_207)
	.align		4
.L_207:
        /*046c*/ 	.word	index@(_ZN17fastertransformer24addRelativeAttentionBiasI7__half2EEvPT_PKS2_iii)
        /*0470*/ 	.word	0x0000000e


	//----- nvinfo : EIATTR_FRAME_SIZE
	.align		4
.L_208:
        /*0474*/ 	.byte	0x04, 0x11
        /*0476*/ 	.short	(.L_210 - .L_209)
	.align		4
.L_209:
        /*0478*/ 	.word	index@(_ZN17fastertransformer24addRelativeAttentionBiasI7__half2EEvPT_PKS2_iii)
        /*047c*/ 	.word	0x00000000


	//----- nvinfo : EIATTR_REGCOUNT
	.align		4
.L_210:
        /*0480*/ 	.byte	0x04, 0x2f
        /*0482*/ 	.short	(.L_212 - .L_211)
	.align		4
.L_211:
        /*0484*/ 	.word	index@(_ZN17fastertransformer24addRelativeAttentionBiasIfEEvPT_PKS1_iii)
        /*0488*/ 	.word	0x0000000e


	//----- nvinfo : EIATTR_FRAME_SIZE
	.align		4
.L_212:
        /*048c*/ 	.byte	0x04, 0x11
        /*048e*/ 	.short	(.L_214 - .L_213)
	.align		4
.L_213:
        /*0490*/ 	.word	index@(_ZN17fastertransformer24addRelativeAttentionBiasIfEEvPT_PKS1_iii)
        /*0494*/ 	.word	0x00000000


	//----- nvinfo : EIATTR_REGCOUNT
	.align		4
.L_214:
        /*0498*/ 	.byte	0x04, 0x2f
        /*049a*/ 	.short	(.L_216 - .L_215)
	.align		4
.L_215:
        /*049c*/ 	.word	index@(_ZN17fastertransformer24addRelativeAttentionBiasI6__halfEEvPT_PKS2_iii)
        /*04a0*/ 	.word	0x0000000d


	//----- nvinfo : EIATTR_FRAME_SIZE
	.align		4
.L_216:
        /*04a4*/ 	.byte	0x04, 0x11
        /*04a6*/ 	.short	(.L_218 - .L_217)
	.align		4
.L_217:
        /*04a8*/ 	.word	index@(_ZN17fastertransformer24addRelativeAttentionBiasI6__halfEEvPT_PKS2_iii)
        /*04ac*/ 	.word	0x00000000


	//----- nvinfo : EIATTR_REGCOUNT
	.align		4
.L_218:
        /*04b0*/ 	.byte	0x04, 0x2f
        /*04b2*/ 	.short	(.L_220 - .L_219)
	.align		4
.L_219:
        /*04b4*/ 	.word	index@(_ZN17fastertransformer22add_head3Size_QKV_biasIfEEvPKT_S3_PS1_S4_S4_iiiii)
        /*04b8*/ 	.word	0x00000010


	//----- nvinfo : EIATTR_FRAME_SIZE
	.align		4
.L_220:
        /*04bc*/ 	.byte	0x04, 0x11
        /*04be*/ 	.short	(.L_222 - .L_221)
	.align		4
.L_221:
        /*04c0*/ 	.word	index@(_ZN17fastertransformer22add_head3Size_QKV_biasIfEEvPKT_S3_PS1_S4_S4_iiiii)
        /*04c4*/ 	.word	0x00000000


	//----- nvinfo : EIATTR_REGCOUNT
	.align		4
.L_222:
        /*04c8*/ 	.byte	0x04, 0x2f
        /*04ca*/ 	.short	(.L_224 - .L_223)
	.align		4
.L_223:
        /*04cc*/ 	.word	index@(_ZN17fastertransformer22add_head3Size_QKV_biasI6__halfEEvPKT_S4_PS2_S5_S5_iiiii)
        /*04d0*/ 	.word	0x00000010


	//----- nvinfo : EIATTR_FRAME_SIZE
	.align		4
.L_224:
        /*04d4*/ 	.byte	0x04, 0x11
        /*04d6*/ 	.short	(.L_226 - .L_225)
	.align		4
.L_225:
        /*04d8*/ 	.word	index@(_ZN17fastertransformer22add_head3Size_QKV_biasI6__halfEEvPKT_S4_PS2_S5_S5_iiiii)
        /*04dc*/ 	.word	0x00000000


	//----- nvinfo : EIATTR_REGCOUNT
	.align		4
.L_226:
        /*04e0*/ 	.byte	0x04, 0x2f
        /*04e2*/ 	.short	(.L_228 - .L_227)
	.align		4
.L_227:
        /*04e4*/ 	.word	index@(_ZN17fastertransformer38softmax_withRelPosBias_element4_kernelI6float4fEEvPT_PKS2_S5_iiiiif)
        /*04e8*/ 	.word	0x0000001c


	//----- nvinfo : EIATTR_FRAME_SIZE
	.align		4
.L_228:
        /*04ec*/ 	.byte	0x04, 0x11
        /*04ee*/ 	.short	(.L_230 - .L_229)
	.align		4
.L_229:
        /*04f0*/ 	.word	index@(_ZN17fastertransformer38softmax_withRelPosBias_element4_kernelI6float4fEEvPT_PKS2_S5_iiiiif)
        /*04f4*/ 	.word	0x00000000


	//----- nvinfo : EIATTR_REGCOUNT
	.align		4
.L_230:
        /*04f8*/ 	.byte	0x04, 0x2f
        /*04fa*/ 	.short	(.L_232 - .L_231)
	.align		4
.L_231:
        /*04fc*/ 	.word	index@(_ZN17fastertransformer38softmax_withRelPosBias_element4_kernelINS_5half4E6__halfEEvPT_PKS3_S6_iiiiif)
        /*0500*/ 	.word	0x0000001b


	//----- nvinfo : EIATTR_FRAME_SIZE
	.align		4
.L_232:
        /*0504*/ 	.byte	0x04, 0x11
        /*0506*/ 	.short	(.L_234 - .L_233)
	.align		4
.L_233:
        /*0508*/ 	.word	index@(_ZN17fastertransformer38softmax_withRelPosBias_element4_kernelINS_5half4E6__halfEEvPT_PKS3_S6_iiiiif)
        /*050c*/ 	.word	0x00000000


	//----- nvinfo : EIATTR_REGCOUNT
	.align		4
.L_234:
        /*0510*/ 	.byte	0x04, 0x2f
        /*0512*/ 	.short	(.L_236 - .L_235)
	.align		4
.L_235:
        /*0514*/ 	.word	index@(_ZN17fastertransformer38softmax_withRelPosBias_element2_kernelI6float2fEEvPT_PKS2_S5_iiiiif)
        /*0518*/ 	.word	0x00000018


	//----- nvinfo : EIATTR_FRAME_SIZE
	.align		4
.L_236:
        /*051c*/ 	.byte	0x04, 0x11
        /*051e*/ 	.short	(.L_238 - .L_237)
	.align		4
.L_237:
        /*0520*/ 	.word	index@(_ZN17fastertransformer38softmax_withRelPosBias_element2_kernelI6float2fEEvPT_PKS2_S5_iiiiif)
        /*0524*/ 	.word	0x00000000


	//----- nvinfo : EIATTR_REGCOUNT
	.align		4
.L_238:
        /*0528*/ 	.byte	0x04, 0x2f
        /*052a*/ 	.short	(.L_240 - .L_239)
	.align		4
.L_239:
        /*052c*/ 	.word	index@(_ZN17fastertransformer38softmax_withRelPosBias_element2_kernelI7__half26__halfEEvPT_PKS3_S6_iiiiif)
        /*0530*/ 	.word	0x00000018


	//----- nvinfo : EIATTR_FRAME_SIZE
	.align		4
.L_240:
        /*0534*/ 	.byte	0x04, 0x11
        /*0536*/ 	.short	(.L_242 - .L_241)
	.align		4
.L_241:
        /*0538*/ 	.word	index@(_ZN17fastertransformer38softmax_withRelPosBias_element2_kernelI7__half26__halfEEvPT_PKS3_S6_iiiiif)
        /*053c*/ 	.word	0x00000000


	//----- nvinfo : EIATTR_REGCOUNT
	.align		4
.L_242:
        /*0540*/ 	.byte	0x04, 0x2f
        /*0542*/ 	.short	(.L_244 - .L_243)
	.align		4
.L_243:
        /*0544*/ 	.word	index@(_ZN17fastertransformer38softmax_withRelPosBias_element1_kernelIfEEvPT_PKS1_S4_iiiiif)
        /*0548*/ 	.word	0x00000015


	//----- nvinfo : EIATTR_FRAME_SIZE
	.align		4
.L_244:
        /*054c*/ 	.byte	0x04, 0x11
        /*054e*/ 	.short	(.L_246 - .L_245)
	.align		4
.L_245:
        /*0550*/ 	.word	index@(_ZN17fastertransformer38softmax_withRelPosBias_element1_kernelIfEEvPT_PKS1_S4_iiiiif)
        /*0554*/ 	.word	0x00000000


	//----- nvinfo : EIATTR_REGCOUNT
	.align		4
.L_246:
        /*0558*/ 	.byte	0x04, 0x2f
        /*055a*/ 	.short	(.L_248 - .L_247)
	.align		4
.L_247:
        /*055c*/ 	.word	index@(_ZN17fastertransformer38softmax_withRelPosBias_element1_kernelI6__halfEEvPT_PKS2_S5_iiiiif)
        /*0560*/ 	.word	0x00000016


	//----- nvinfo : EIATTR_FRAME_SIZE
	.align		4
.L_248:
        /*0564*/ 	.byte	0x04, 0x11
        /*0566*/ 	.short	(.L_250 - .L_249)
	.align		4
.L_249:
        /*0568*/ 	.word	index@(_ZN17fastertransformer38softmax_withRelPosBias_element1_kernelI6__halfEEvPT_PKS2_S5_iiiiif)
        /*056c*/ 	.word	0x00000000


	//----- nvinfo : EIATTR_REGCOUNT
	.align		4
.L_250:
        /*0570*/ 	.byte	0x04, 0x2f
        /*0572*/ 	.short	(.L_252 - .L_251)
	.align		4
.L_251:
        /*0574*/ 	.word	index@(_ZN17fastertransformer20transpose_attentionsIfEEvPT_PKS1_mmmm)
        /*0578*/ 	.word	0x00000010


	//----- nvinfo : EIATTR_FRAME_SIZE
	.align		4
.L_252:
        /*057c*/ 	.byte	0x04, 0x11
        /*057e*/ 	.short	(.L_254 - .L_253)
	.align		4
.L_253:
        /*0580*/ 	.word	index@(_ZN17fastertransformer20transpose_attentionsIfEEvPT_PKS1_mmmm)
        /*0584*/ 	.word	0x00000000


	//----- nvinfo : EIATTR_REGCOUNT
	.align		4
.L_254:
        /*0588*/ 	.byte	0x04, 0x2f
        /*058a*/ 	.short	(.L_256 - .L_255)
	.align		4
.L_255:
        /*058c*/ 	.word	index@(_ZN17fastertransformer20transpose_attentionsI6__halfEEvPT_PKS2_mmmm)
        /*0590*/ 	.word	0x00000010


	//----- nvinfo : EIATTR_FRAME_SIZE
	.align		4
.L_256:
        /*0594*/ 	.byte	0x04, 0x11
        /*0596*/ 	.short	(.L_258 - .L_257)
	.align		4
.L_257:
        /*0598*/ 	.word	index@(_ZN17fastertransformer20transpose_attentionsI6__halfEEvPT_PKS2_mmmm)
        /*059c*/ 	.word	0x00000000


	//----- nvinfo : EIATTR_MIN_STACK_SIZE
	.align		4
.L_258:
        /*05a0*/ 	.byte	0x04, 0x12
        /*05a2*/ 	.short	(.L_260 - .L_259)
	.align		4
.L_259:
        /*05a4*/ 	.word	index@(_ZN17fastertransformer20transpose_attentionsI6__halfEEvPT_PKS2_mmmm)
        /*05a8*/ 	.word	0x00000000


	//----- nvinfo : EIATTR_MIN_STACK_SIZE
	.align		4
.L_260:
        /*05ac*/ 	.byte	0x04, 0x12
        /*05ae*/ 	.short	(.L_262 - .L_261)
	.align		4
.L_261:
        /*05b0*/ 	.word	index@(_ZN17fastertransformer20transpose_attentionsIfEEvPT_PKS1_mmmm)
        /*05b4*/ 	.word	0x00000000


	//----- nvinfo : EIATTR_MIN_STACK_SIZE
	.align		4
.L_262:
        /*05b8*/ 	.byte	0x04, 0x12
        /*05ba*/ 	.short	(.L_264 - .L_263)
	.align		4
.L_263:
        /*05bc*/ 	.word	index@(_ZN17fastertransformer38softmax_withRelPosBias_element1_kernelI6__halfEEvPT_PKS2_S5_iiiiif)
        /*05c0*/ 	.word	0x00000000


	//----- nvinfo : EIATTR_MIN_STACK_SIZE
	.align		4
.L_264:
        /*05c4*/ 	.byte	0x04, 0x12
        /*05c6*/ 	.short	(.L_266 - .L_265)
	.align		4
.L_265:
        /*05c8*/ 	.word	index@(_ZN17fastertransformer38softmax_withRelPosBias_element1_kernelIfEEvPT_PKS1_S4_iiiiif)
        /*05cc*/ 	.word	0x00000000


	//----- nvinfo : EIATTR_MIN_STACK_SIZE
	.align		4
.L_266:
        /*05d0*/ 	.byte	0x04, 0x12
        /*05d2*/ 	.short	(.L_268 - .L_267)
	.align		4
.L_267:
        /*05d4*/ 	.word	index@(_ZN17fastertransformer38softmax_withRelPosBias_element2_kernelI7__half26__halfEEvPT_PKS3_S6_iiiiif)
        /*05d8*/ 	.word	0x00000000


	//----- nvinfo : EIATTR_MIN_STACK_SIZE
	.align		4
.L_268:
        /*05dc*/ 	.byte	0x04, 0x12
        /*05de*/ 	.short	(.L_270 - .L_269)
	.align		4
.L_269:
        /*05e0*/ 	.word	index@(_ZN17fastertransformer38softmax_withRelPosBias_element2_kernelI6float2fEEvPT_PKS2_S5_iiiiif)
        /*05e4*/ 	.word	0x00000000


	//----- nvinfo : EIATTR_MIN_STACK_SIZE
	.align		4
.L_270:
        /*05e8*/ 	.byte	0x04, 0x12
        /*05ea*/ 	.short	(.L_272 - .L_271)
	.align		4
.L_271:
        /*05ec*/ 	.word	index@(_ZN17fastertransformer38softmax_withRelPosBias_element4_kernelINS_5half4E6__halfEEvPT_PKS3_S6_iiiiif)
        /*05f0*/ 	.word	0x00000000


	//----- nvinfo : EIATTR_MIN_STACK_SIZE
	.align		4
.L_272:
        /*05f4*/ 	.byte	0x04, 0x12
        /*05f6*/ 	.short	(.L_274 - .L_273)
	.align		4
.L_273:
        /*05f8*/ 	.word	index@(_ZN17fastertransformer38softmax_withRelPosBias_element4_kernelI6float4fEEvPT_PKS2_S5_iiiiif)
        /*05fc*/ 	.word	0x00000000


	//----- nvinfo : EIATTR_MIN_STACK_SIZE
	.align		4
.L_274:
        /*0600*/ 	.byte	0x04, 0x12
        /*0602*/ 	.short	(.L_276 - .L_275)
	.align		4
.L_275:
        /*0604*/ 	.word	index@(_ZN17fastertransformer22add_head3Size_QKV_biasI6__halfEEvPKT_S4_PS2_S5_S5_iiiii)
        /*0608*/ 	.word	0x00000000


	//----- nvinfo : EIATTR_MIN_STACK_SIZE
	.align		4
.L_276:
        /*060c*/ 	.byte	0x04, 0x12
        /*060e*/ 	.short	(.L_278 - .L_277)
	.align		4
.L_277:
        /*0610*/ 	.word	index@(_ZN17fastertransformer22add_head3Size_QKV_biasIfEEvPKT_S3_PS1_S4_S4_iiiii)
        /*0614*/ 	.word	0x00000000


	//----- nvinfo : EIATTR_MIN_STACK_SIZE
	.align		4
.L_278:
        /*0618*/ 	.byte	0x04, 0x12
        /*061a*/ 	.short	(.L_280 - .L_279)
	.align		4
.L_279:
        /*061c*/ 	.word	index@(_ZN17fastertransformer24addRelativeAttentionBiasI6__halfEEvPT_PKS2_iii)
        /*0620*/ 	.word	0x00000000


	//----- nvinfo : EIATTR_MIN_STACK_SIZE
	.align		4
.L_280:
        /*0624*/ 	.byte	0x04, 0x12
        /*0626*/ 	.short	(.L_282 - .L_281)
	.align		4
.L_281:
        /*0628*/ 	.word	index@(_ZN17fastertransformer24addRelativeAttentionBiasIfEEvPT_PKS1_iii)
        /*062c*/ 	.word	0x00000000


	//----- nvinfo : EIATTR_MIN_STACK_SIZE
	.align		4
.L_282:
        /*0630*/ 	.byte	0x04, 0x12
        /*0632*/ 	.short	(.L_284 - .L_283)
	.align		4
.L_283:
        /*0634*/ 	.word	index@(_ZN17fastertransformer24addRelativeAttentionBiasI7__half2EEvPT_PKS2_iii)
        /*0638*/ 	.word	0x00000000


	//----- nvinfo : EIATTR_MIN_STACK_SIZE
	.align		4
.L_284:
        /*063c*/ 	.byte	0x04, 0x12
        /*063e*/ 	.short	(.L_286 - .L_285)
	.align		4
.L_285:
        /*0640*/ 	.word	index@(_ZN17fastertransformer32transpose_4d_batch_major_v_cacheI6__halfEEvPT_PKS2_iiii)
        /*0644*/ 	.word	0x00000000


	//----- nvinfo : EIATTR_MIN_STACK_SIZE
	.align		4
.L_286:
        /*0648*/ 	.byte	0x04, 0x12
        /*064a*/ 	.short	(.L_288 - .L_287)
	.align		4
.L_287:
        /*064c*/ 	.word	index@(_ZN17fastertransformer32transpose_4d_batch_major_k_cacheI6__halfEEvPT_PKS2_iiii)
        /*0650*/ 	.word	0x00000000


	//----- nvinfo : EIATTR_MIN_STACK_SIZE
	.align		4
.L_288:
        /*0654*/ 	.byte	0x04, 0x12
        /*0656*/ 	.short	(.L_290 - .L_289)
	.align		4
.L_289:
        /*0658*/ 	.word	index@(_ZN17fastertransformer32transpose_4d_batch_major_v_cacheIfEEvPT_PKS1_iiii)
        /*065c*/ 	.word	0x00000000


	//----- nvinfo : EIATTR_MIN_STACK_SIZE
	.align		4
.L_290:
        /*0660*/ 	.byte	0x04, 0x12
        /*0662*/ 	.short	(.L_292 - .L_291)
	.align		4
.L_291:
        /*0664*/ 	.word	index@(_ZN17fastertransformer32transpose_4d_batch_major_k_cacheIfEEvPT_PKS1_iiii)
        /*0668*/ 	.word	0x00000000


	//----- nvinfo : EIATTR_MIN_STACK_SIZE
	.align		4
.L_292:
        /*066c*/ 	.byte	0x04, 0x12
        /*066e*/ 	.short	(.L_294 - .L_293)
	.align		4
.L_293:
        /*0670*/ 	.word	index@(_ZN17fastertransformer12transpose_4dIfEEvPT_S2_iiiiii)
        /*0674*/ 	.word	0x00000000


	//----- nvinfo : EIATTR_MIN_STACK_SIZE
	.align		4
.L_294:
        /*0678*/ 	.byte	0x04, 0x12
        /*067a*/ 	.short	(.L_296 - .L_295)
	.align		4
.L_295:
        /*067c*/ 	.word	index@(_ZN17fastertransformer34add_fusedQKV_bias_transpose_kernelI6__halfLb1EEEvPT_S3_S3_NS_29PrefixPromptBatchWeightsParamIS2_EES3_PKS2_PKiiiiiib)
        /*0680*/ 	.word	0x00000000


	//----- nvinfo : EIATTR_MIN_STACK_SIZE
	.align		4
.L_296:
        /*0684*/ 	.byte	0x04, 0x12
        /*0686*/ 	.short	(.L_298 - .L_297)
	.align		4
.L_297:
        /*0688*/ 	.word	index@(_ZN17fastertransformer34add_fusedQKV_bias_transpose_kernelI6__halfLb0EEEvPT_S3_S3_NS_29PrefixPromptBatchWeightsParamIS2_EES3_PKS2_PKiiiiiib)
        /*068c*/ 	.word	0x00000000


	//----- nvinfo : EIATTR_MIN_STACK_SIZE
	.align		4
.L_298:
        /*0690*/ 	.byte	0x04, 0x12
        /*0692*/ 	.short	(.L_300 - .L_299)
	.align		4
.L_299:
        /*0694*/ 	.word	index@(_ZN17fastertransformer34add_fusedQKV_bias_transpose_kernelI6__halfEEvPT_S3_S3_S3_PKS2_PKiiiiiiPKfi)
        /*0698*/ 	.word	0x00000018


	//----- nvinfo : EIATTR_MIN_STACK_SIZE
	.align		4
.L_300:
        /*069c*/ 	.byte	0x04, 0x12
        /*069e*/ 	.short	(.L_302 - .L_301)
	.align		4
.L_301:
        /*06a0*/ 	.word	index@(_ZN17fastertransformer34add_fusedQKV_bias_transpose_kernelIfLb1EEEvPT_S2_S2_NS_29PrefixPromptBatchWeightsParamIS1_EES2_PKS1_PKiiiiiib)
        /*06a4*/ 	.word	0x00000000


	//----- nvinfo : EIATTR_MIN_STACK_SIZE
	.align		4
.L_302:
        /*06a8*/ 	.byte	0x04, 0x12
        /*06aa*/ 	.short	(.L_304 - .L_303)
	.align		4
.L_303:
        /*06ac*/ 	.word	index@(_ZN17fastertransformer34add_fusedQKV_bias_transpose_kernelIfLb0EEEvPT_S2_S2_NS_29PrefixPromptBatchWeightsParamIS1_EES2_PKS1_PKiiiiiib)
        /*06b0*/ 	.word	0x00000000


	//----- nvinfo : EIATTR_MIN_STACK_SIZE
	.align		4
.L_304:
        /*06b4*/ 	.byte	0x04, 0x12
        /*06b6*/ 	.short	(.L_306 - .L_305)
	.align		4
.L_305:
        /*06b8*/ 	.word	index@(_ZN17fastertransformer34add_fusedQKV_bias_transpose_kernelIfEEvPT_S2_S2_S2_PKS1_PKiiiiiiPKfi)
        /*06bc*/ 	.word	0x00000018


	//----- nvinfo : EIATTR_MIN_STACK_SIZE
	.align		4
.L_306:
        /*06c0*/ 	.byte	0x04, 0x12
        /*06c2*/ 	.short	(.L_308 - .L_307)
	.align		4
.L_307:
        /*06c4*/ 	.word	index@(_ZN17fastertransformer24transpose_remove_paddingI6__halfEEvPKT_PS2_iiiiPKiPKfi)
        /*06c8*/ 	.word	0x00000000


	//----- nvinfo : EIATTR_MIN_STACK_SIZE
	.align		4
.L_308:
        /*06cc*/ 	.byte	0x04, 0x12
        /*06ce*/ 	.short	(.L_310 - .L_309)
	.align		4
.L_309:
        /*06d0*/ 	.word	index@(_ZN17fastertransformer24transpose_remove_paddingIfEEvPKT_PS1_iiiiPKiPKfi)
        /*06d4*/ 	.word	0x00000000


	//----- nvinfo : EIATTR_MIN_STACK_SIZE
	.align		4
.L_310:
        /*06d8*/ 	.byte	0x04, 0x12
        /*06da*/ 	.short	(.L_312 - .L_311)
	.align		4
.L_311:
        /*06dc*/ 	.word	index@(_ZN17fastertransformer24transpose_remove_paddingI7__half2EEvPKT_PS2_iiiiPKiPKfi)
        /*06e0*/ 	.word	0x00000000


	//----- nvinfo : EIATTR_MIN_STACK_SIZE
	.align		4
.L_312:
        /*06e4*/ 	.byte	0x04, 0x12
        /*06e6*/ 	.short	(.L_314 - .L_313)
	.align		4
.L_313:
        /*06e8*/ 	.word	index@(_ZN17fastertransformer32add_QKV_bias_rebuild_padding_ia3I6__halfEEvPKT_S4_S4_S4_S4_S4_PS2_S5_S5_PKiS4_S4_iiiiS7_)
        /*06ec*/ 	.word	0x00000000


	//----- nvinfo : EIATTR_MIN_STACK_SIZE
	.align		4
.L_314:
        /*06f0*/ 	.byte	0x04, 0x12
        /*06f2*/ 	.short	(.L_316 - .L_315)
	.align		4
.L_315:
        /*06f4*/ 	.word	index@(_ZN17fastertransformer19rebuild_padding_ia3I6__halfEEvPKT_S4_S4_PS2_S5_S5_PKiS4_S4_iiiiS7_)
        /*06f8*/ 	.word	0x00000000


	//----- nvinfo : EIATTR_MIN_STACK_SIZE
	.align		4
.L_316:
        /*06fc*/ 	.byte	0x04, 0x12
        /*06fe*/ 	.short	(.L_318 - .L_317)
	.align		4
.L_317:
        /*0700*/ 	.word	index@(_ZN17fastertransformer32add_QKV_bias_rebuild_padding_ia3IfEEvPKT_S3_S3_S3_S3_S3_PS1_S4_S4_PKiS3_S3_iiiiS6_)
        /*0704*/ 	.word	0x00000000


	//----- nvinfo : EIATTR_MIN_STACK_SIZE
	.align		4
.L_318:
        /*0708*/ 	.byte	0x04, 0x12
        /*070a*/ 	.short	(.L_320 - .L_319)
	.align		4
.L_319:
        /*070c*/ 	.word	index@(_ZN17fastertransformer32add_QKV_bias_rebuild_padding_ia3I7__half2EEvPKT_S4_S4_S4_S4_S4_PS2_S5_S5_PKiS4_S4_iiiiS7_)
        /*0710*/ 	.word	0x00000000


	//----- nvinfo : EIATTR_MIN_STACK_SIZE
	.align		4
.L_320:
        /*0714*/ 	.byte	0x04, 0x12
        /*0716*/ 	.short	(.L_322 - .L_321)
	.align		4
.L_321:
        /*0718*/ 	.word	index@(_ZN17fastertransformer19rebuild_padding_ia3IfEEvPKT_S3_S3_PS1_S4_S4_PKiS3_S3_iiiiS6_)
        /*071c*/ 	.word	0x00000000


	//----- nvinfo : EIATTR_MIN_STACK_SIZE
	.align		4
.L_322:
        /*0720*/ 	.byte	0x04, 0x12
        /*0722*/ 	.short	(.L_324 - .L_323)
	.align		4
.L_323:
        /*0724*/ 	.word	index@(_ZN17fastertransformer19rebuild_padding_ia3I7__half2EEvPKT_S4_S4_PS2_S5_S5_PKiS4_S4_iiiiS7_)
        /*0728*/ 	.word	0x00000000


	//----- nvinfo : EIATTR_MIN_STACK_SIZE
	.align		4
.L_324:
        /*072c*/ 	.byte	0x04, 0x12
        /*072e*/ 	.short	(.L_326 - .L_325)
	.align		4
.L_325:
        /*0730*/ 	.word	index@(_ZN17fastertransformer9transposeI6__halfEEvPKT_PS2_iiiiPKfi)
        /*0734*/ 	.word	0x00000000


	//----- nvinfo : EIATTR_MIN_STACK_SIZE
	.align		4
.L_326:
        /*0738*/ 	.byte	0x04, 0x12
        /*073a*/ 	.short	(.L_328 - .L_327)
	.align		4
.L_327:
        /*073c*/ 	.word	index@(_ZN17fastertransformer9transposeI7__half2EEvPKT_PS2_iiiiPKfi)
        /*0740*/ 	.word	0x00000000


	//----- nvinfo : EIATTR_MIN_STACK_SIZE
	.align		4
.L_328:
        /*0744*/ 	.byte	0x04, 0x12
        /*0746*/ 	.short	(.L_330 - .L_329)
	.align		4
.L_329:
        /*0748*/ 	.word	index@(_ZN17fastertransformer14softmax_kernelI6__halfS1_Li1EEEvPT_PKT0_PKS2_S8_iiiif)
        /*074c*/ 	.word	0x00000000


	//----- nvinfo : EIATTR_MIN_STACK_SIZE
	.align		4
.L_330:
        /*0750*/ 	.byte	0x04, 0x12
        /*0752*/ 	.short	(.L_332 - .L_331)
	.align		4
.L_331:
        /*0754*/ 	.word	index@(_ZN17fastertransformer14softmax_kernelI6__halfS1_Li2EEEvPT_PKT0_PKS2_S8_iiiif)
        /*0758*/ 	.word	0x00000008


	//----- nvinfo : EIATTR_MIN_STACK_SIZE
	.align		4
.L_332:
        /*075c*/ 	.byte	0x04, 0x12
        /*075e*/ 	.short	(.L_334 - .L_333)
	.align		4
.L_333:
        /*0760*/ 	.word	index@(_ZN17fastertransformer14softmax_kernelI6__halfS1_Li4EEEvPT_PKT0_PKS2_S8_iiiif)
        /*0764*/ 	.word	0x00000010


	//----- nvinfo : EIATTR_MIN_STACK_SIZE
	.align		4
.L_334:
        /*0768*/ 	.byte	0x04, 0x12
        /*076a*/ 	.short	(.L_336 - .L_335)
	.align		4
.L_335:
        /*076c*/ 	.word	index@(_ZN17fastertransformer14softmax_kernelI6__halffLi1EEEvPT_PKT0_PKS2_S8_iiiif)
        /*0770*/ 	.word	0x00000000


	//----- nvinfo : EIATTR_MIN_STACK_SIZE
	.align		4
.L_336:
        /*0774*/ 	.byte	0x04, 0x12
        /*0776*/ 	.short	(.L_338 - .L_337)
	.align		4
.L_337:
        /*0778*/ 	.word	index@(_ZN17fastertransformer14softmax_kernelI6__halffLi2EEEvPT_PKT0_PKS2_S8_iiiif)
        /*077c*/ 	.word	0x00000008


	//----- nvinfo : EIATTR_MIN_STACK_SIZE
	.align		4
.L_338:
        /*0780*/ 	.byte	0x04, 0x12
        /*0782*/ 	.short	(.L_340 - .L_339)
	.align		4
.L_339:
        /*0784*/ 	.word	index@(_ZN17fastertransformer14softmax_kernelI6__halffLi4EEEvPT_PKT0_PKS2_S8_iiiif)
        /*0788*/ 	.word	0x00000010


	//----- nvinfo : EIATTR_MIN_STACK_SIZE
	.align		4
.L_340:
        /*078c*/ 	.byte	0x04, 0x12
        /*078e*/ 	.short	(.L_342 - .L_341)
	.align		4
.L_341:
        /*0790*/ 	.word	index@(_ZN17fastertransformer14softmax_kernelIffLi1EEEvPT_PKT0_PKS1_S7_iiiif)
        /*0794*/ 	.word	0x00000000


	//----- nvinfo : EIATTR_MIN_STACK_SIZE
	.align		4
.L_342:
        /*0798*/ 	.byte	0x04, 0x12
        /*079a*/ 	.short	(.L_344 - .L_343)
	.align		4
.L_343:
        /*079c*/ 	.word	index@(_ZN17fastertransformer17softmax_kernel_h2I6__halfLi1EEEvPT_PKS2_S5_S5_iiiiS2_)
        /*07a0*/ 	.word	0x00000000


	//----- nvinfo : EIATTR_MIN_STACK_SIZE
	.align		4
.L_344:
        /*07a4*/ 	.byte	0x04, 0x12
        /*07a6*/ 	.short	(.L_346 - .L_345)
	.align		4
.L_345:
        /*07a8*/ 	.word	index@(_ZN17fastertransformer20softmax_kernel_h2_v2I6__halfLi1ELi4EEEvPT_PKS2_S5_S5_iiiiS2_)
        /*07ac*/ 	.word	0x00000000


	//----- nvinfo : EIATTR_MIN_STACK_SIZE
	.align		4
.L_346:
        /*07b0*/ 	.byte	0x04, 0x12
        /*07b2*/ 	.short	(.L_348 - .L_347)
	.align		4
.L_347:
        /*07b4*/ 	.word	index@(_ZN17fastertransformer14softmax_kernelIffLi2EEEvPT_PKT0_PKS1_S7_iiiif)
        /*07b8*/ 	.word	0x00000008


	//----- nvinfo : EIATTR_MIN_STACK_SIZE
	.align		4
.L_348:
        /*07bc*/ 	.byte	0x04, 0x12
        /*07be*/ 	.short	(.L_350 - .L_349)
	.align		4
.L_349:
        /*07c0*/ 	.word	index@(_ZN17fastertransformer17softmax_kernel_h2I6__halfLi2EEEvPT_PKS2_S5_S5_iiiiS2_)
        /*07c4*/ 	.word	0x00000000


	//----- nvinfo : EIATTR_MIN_STACK_SIZE
	.align		4
.L_350:
        /*07c8*/ 	.byte	0x04, 0x12
        /*07ca*/ 	.short	(.L_352 - .L_351)
	.align		4
.L_351:
        /*07cc*/ 	.word	index@(_ZN17fastertransformer20softmax_kernel_h2_v2I6__halfLi2ELi4EEEvPT_PKS2_S5_S5_iiiiS2_)
        /*07d0*/ 	.word	0x00000000


	//----- nvinfo : EIATTR_MIN_STACK_SIZE
	.align		4
.L_352:
        /*07d4*/ 	.byte	0x04, 0x12
        /*07d6*/ 	.short	(.L_354 - .L_353)
	.align		4
.L_353:
        /*07d8*/ 	.word	index@(_ZN17fastertransformer14softmax_kernelIffLi4EEEvPT_PKT0_PKS1_S7_iiiif)
        /*07dc*/ 	.word	0x00000010


	//----- nvinfo : EIATTR_MIN_STACK_SIZE
	.align		4
.L_354:
        /*07e0*/ 	.byte	0x04, 0x12
        /*07e2*/ 	.short	(.L_356 - .L_355)
	.align		4
.L_355:
        /*07e4*/ 	.word	index@(_ZN17fastertransformer17softmax_kernel_h2I6__halfLi4EEEvPT_PKS2_S5_S5_iiiiS2_)
        /*07e8*/ 	.word	0x00000000


	//----- nvinfo : EIATTR_MIN_STACK_SIZE
	.align		4
.L_356:
        /*07ec*/ 	.byte	0x04, 0x12
        /*07ee*/ 	.short	(.L_358 - .L_357)
	.align		4
.L_357:
        /*07f0*/ 	.word	index@(_ZN17fastertransformer20softmax_kernel_h2_v2I6__halfLi4ELi4EEEvPT_PKS2_S5_S5_iiiiS2_)
        /*07f4*/ 	.word	0x00000000


	//----- nvinfo : EIATTR_MIN_STACK_SIZE
	.align		4
.L_358:
        /*07f8*/ 	.byte	0x04, 0x12
        /*07fa*/ 	.short	(.L_360 - .L_359)
	.align		4
.L_359:
        /*07fc*/ 	.word	index@(_ZN17fastertransformer15QKVIA3TransposeI6__halfEEvPT_S3_S3_PKS2_S5_S5_PKiS5_S5_iiii)
        /*0800*/ 	.word	0x00000000


	//----- nvinfo : EIATTR_MIN_STACK_SIZE
	.align		4
.L_360:
        /*0804*/ 	.byte	0x04, 0x12
        /*0806*/ 	.short	(.L_362 - .L_361)
	.align		4
.L_361:
        /*0808*/ 	.word	index@(_ZN17fastertransformer22addQKVBiasIA3TransposeI6__halfEEvPT_S3_S3_PKS2_S5_S5_S5_S5_S5_PKiS5_S5_iiii)
        /*080c*/ 	.word	0x00000000


	//----- nvinfo : EIATTR_MIN_STACK_SIZE
	.align		4
.L_362:
        /*0810*/ 	.byte	0x04, 0x12
        /*0812*/ 	.short	(.L_364 - .L_363)
	.align		4
.L_363:
        /*0814*/ 	.word	index@(_ZN17fastertransformer15QKVIA3TransposeI7__half2EEvPT_S3_S3_PKS2_S5_S5_PKiS5_S5_iiii)
        /*0818*/ 	.word	0x00000000


	//----- nvinfo : EIATTR_MIN_STACK_SIZE
	.align		4
.L_364:
        /*081c*/ 	.byte	0x04, 0x12
        /*081e*/ 	.short	(.L_366 - .L_365)
	.align		4
.L_365:
        /*0820*/ 	.word	index@(_ZN17fastertransformer22addQKVBiasIA3TransposeI7__half2EEvPT_S3_S3_PKS2_S5_S5_S5_S5_S5_PKiS5_S5_iiii)
        /*0824*/ 	.word	0x00000000


	//----- nvinfo : EIATTR_MIN_STACK_SIZE
	.align		4
.L_366:
        /*0828*/ 	.byte	0x04, 0x12
        /*082a*/ 	.short	(.L_368 - .L_367)
	.align		4
.L_367:
        /*082c*/ 	.word	index@(_ZN17fastertransformer15QKVIA3TransposeIfEEvPT_S2_S2_PKS1_S4_S4_PKiS4_S4_iiii)
        /*0830*/ 	.word	0x00000000


	//----- nvinfo : EIATTR_MIN_STACK_SIZE
	.align		4
.L_368:
        /*0834*/ 	.byte	0x04, 0x12
        /*0836*/ 	.short	(.L_370 - .L_369)
	.align		4
.L_369:
        /*0838*/ 	.word	index@(_ZN17fastertransformer22addQKVBiasIA3TransposeIfEEvPT_S2_S2_PKS1_S4_S4_S4_S4_S4_PKiS4_S4_iiii)
        /*083c*/ 	.word	0x00000000


	//----- nvinfo : EIATTR_MIN_STACK_SIZE
	.align		4
.L_370:
        /*0840*/ 	.byte	0x04, 0x12
        /*0842*/ 	.short	(.L_372 - .L_371)
	.align		4
.L_371:
        /*0844*/ 	.word	index@(_ZN17fastertransformer22add_head3Size_QKV_biasI7__half2EEvPKT_S4_PS2_S5_S5_iiiii)
        /*0848*/ 	.word	0x00000000


	//----- nvinfo : EIATTR_MIN_STACK_SIZE
	.align		4
.L_372:
        /*084c*/ 	.byte	0x04, 0x12
        /*084e*/ 	.short	(.L_374 - .L_373)
	.align		4
.L_373:
        /*0850*/ 	.word	index@(_ZN17fastertransformer22add_head3Size_QKV_biasI6float2EEvPKT_S4_PS2_S5_S5_iiiii)
        /*0854*/ 	.word	0x00000000


	//----- nvinfo : EIATTR_MIN_STACK_SIZE
	.align		4
.L_374:
        /*0858*/ 	.byte	0x04, 0x12
        /*085a*/ 	.short	(.L_376 - .L_375)
	.align		4
.L_375:
        /*085c*/ 	.word	index@(_ZN17fastertransformer12transpose_4dI6__halfEEvPT_S3_iiiiii)
        /*0860*/ 	.word	0x00000000


	//----- nvinfo : EIATTR_MIN_STACK_SIZE
	.align		4
.L_376:
        /*0864*/ 	.byte	0x04, 0x12
        /*0866*/ 	.short	(.L_378 - .L_377)
	.align		4
.L_377:
        /*0868*/ 	.word	index@(_ZN17fastertransformer9transposeIfEEvPKT_PS1_iiiiPKfi)
        /*086c*/ 	.word	0x00000000
.L_378:


//--------------------- .nv.info._ZN17fastertransformer20transpose_attentionsI6__halfEEvPT_PKS2_mmmm --------------------------
	.section	.nv.info._ZN17fastertransformer20transpose_attentionsI6__halfEEvPT_PKS2_mmmm,"",@"SHT_CUDA_INFO"
	.sectionflags	@""
	.align	4


	//----- nvinfo : EIATTR_CUDA_API_VERSION
	.align		4
        /*0000*/ 	.byte	0x04, 0x37
        /*0002*/ 	.short	(.L_380 - .L_379)
.L_379:
        /*0004*/ 	.word	0x00000082


	//----- nvinfo : EIATTR_SW2861232_WAR
	.align		4
.L_380:
        /*0008*/ 	.byte	0x01, 0x35
	.zero		2


	//----- nvinfo : EIATTR_PARAM_CBANK
	.align		4
        /*000c*/ 	.byte	0x04, 0x0a
        /*000e*/ 	.short	(.L_382 - .L_381)
	.align		4
.L_381:
        /*0010*/ 	.word	index@(.nv.constant0._ZN17fastertransformer20transpose_attentionsI6__halfEEvPT_PKS2_mmmm)
        /*0014*/ 	.short	0x0160
        /*0016*/ 	.short	0x0030


	//----- nvinfo : EIATTR_CBANK_PARAM_SIZE
	.align		4
.L_382:
        /*0018*/ 	.byte	0x03, 0x19
        /*001a*/ 	.short	0x0030


	//----- nvinfo : EIATTR_KPARAM_INFO
	.align		4
        /*001c*/ 	.byte	0x04, 0x17
        /*001e*/ 	.short	(.L_384 - .L_383)
.L_383:
        /*0020*/ 	.word	0x00000000
        /*0024*/ 	.short	0x0005
        /*0026*/ 	.short	0x0028
        /*0028*/ 	.byte	0x00, 0xf0, 0x21, 0x00


	//----- nvinfo : EIATTR_KPARAM_INFO
	.align		4
.L_384:
        /*002c*/ 	.byte	0x04, 0x17
        /*002e*/ 	.short	(.L_386 - .L_385)
.L_385:
        /*0030*/ 	.word	0x00000000
        /*0034*/ 	.short	0x0004
        /*0036*/ 	.short	0x0020
        /*0038*/ 	.byte	0x00, 0xf0, 0x21, 0x00


	//----- nvinfo : EIATTR_KPARAM_INFO
	.align		4
.L_386:
        /*003c*/ 	.byte	0x04, 0x17
        /*003e*/ 	.short	(.L_388 - .L_387)
.L_387:
        /*0040*/ 	.word	0x00000000
        /*0044*/ 	.short	0x0003
        /*0046*/ 	.short	0x0018
        /*0048*/ 	.byte	0x00, 0xf0, 0x21, 0x00


	//----- nvinfo : EIATTR_KPARAM_INFO
	.align		4
.L_388:
        /*004c*/ 	.byte	0x04, 0x17
        /*004e*/ 	.short	(.L_390 - .L_389)
.L_389:
        /*0050*/ 	.word	0x00000000
        /*0054*/ 	.short	0x0002
        /*0056*/ 	.short	0x0010
        /*0058*/ 	.byte	0x00, 0xf0, 0x21, 0x00


	//----- nvinfo : EIATTR_KPARAM_INFO
	.align		4
.L_390:
        /*005c*/ 	.byte	0x04, 0x17
        /*005e*/ 	.short	(.L_392 - .L_391)
.L_391:
        /*0060*/ 	.word	0x00000000
        /*0064*/ 	.short	0x0001
        /*0066*/ 	.short	0x0008
        /*0068*/ 	.byte	0x00, 0xf0, 0x21, 0x00


	//----- nvinfo : EIATTR_KPARAM_INFO
	.align		4
.L_392:
        /*006c*/ 	.byte	0x04, 0x17
        /*006e*/ 	.short	(.L_394 - .L_393)
.L_393:
        /*0070*/ 	.word	0x00000000
        /*0074*/ 	.short	0x0000
        /*0076*/ 	.short	0x0000
        /*0078*/ 	.byte	0x00, 0xf0, 0x21, 0x00


	//----- nvinfo : EIATTR_MAXREG_COUNT
	.align		4
.L_394:
        /*007c*/ 	.byte	0x03, 0x1b
        /*007e*/ 	.short	0x00ff


	//----- nvinfo : EIATTR_MERCURY_ISA_VERSION
	.align		4
        /*0080*/ 	.byte	0x03, 0x5f
        /*0082*/ 	.short	0x0000


	//----- nvinfo : EIATTR_EXIT_INSTR_OFFSETS
	.align		4
        /*0084*/ 	.byte	0x04, 0x1c
        /*0086*/ 	.short	(.L_396 - .L_395)


	//   ....[0]....
.L_395:
        /*0088*/ 	.word	0x000000a0


	//   ....[1]....
        /*008c*/ 	.word	0x00000310


	//----- nvinfo : EIATTR_CRS_STACK_SIZE
	.align		4
.L_396:
        /*0090*/ 	.byte	0x04, 0x1e
        /*0092*/ 	.short	(.L_398 - .L_397)
.L_397:
        /*0094*/ 	.word	0x00000000
.L_398:


//--------------------- .nv.info._ZN17fastertransformer20transpose_attentionsIfEEvPT_PKS1_mmmm --------------------------
	.section	.nv.info._ZN17fastertransformer20transpose_attentionsIfEEvPT_PKS1_mmmm,"",@"SHT_CUDA_INFO"
	.sectionflags	@""
	.align	4


	//----- nvinfo : EIATTR_CUDA_API_VERSION
	.align		4
        /*0000*/ 	.byte	0x04, 0x37
        /*0002*/ 	.short	(.L_400 - .L_399)
.L_399:
        /*0004*/ 	.word	0x00000082


	//----- nvinfo : EIATTR_SW2861232_WAR
	.align		4
.L_400:
        /*0008*/ 	.byte	0x01, 0x35
	.zero		2


	//----- nvinfo : EIATTR_PARAM_CBANK
	.align		4
        /*000c*/ 	.byte	0x04, 0x0a
        /*000e*/ 	.short	(.L_402 - .L_401)
	.align		4
.L_401:
        /*0010*/ 	.word	index@(.nv.constant0._ZN17fastertransformer20transpose_attentionsIfEEvPT_PKS1_mmmm)
        /*0014*/ 	.short	0x0160
        /*0016*/ 	.short	0x0030


	//----- nvinfo : EIATTR_CBANK_PARAM_SIZE
	.align		4
.L_402:
        /*0018*/ 	.byte	0x03, 0x19
        /*001a*/ 	.short	0x0030


	//----- nvinfo : EIATTR_KPARAM_INFO
	.align		4
        /*001c*/ 	.byte	0x04, 0x17
        /*001e*/ 	.short	(.L_404 - .L_403)
.L_403:
        /*0020*/ 	.word	0x00000000
        /*0024*/ 	.short	0x0005
        /*0026*/ 	.short	0x0028
        /*0028*/ 	.byte	0x00, 0xf0, 0x21, 0x00


	//----- nvinfo : EIATTR_KPARAM_INFO
	.align		4
.L_404:
        /*002c*/ 	.byte	0x04, 0x17
        /*002e*/ 	.short	(.L_406 - .L_405)
.L_405:
        /*0030*/ 	.word	0x00000000
        /*0034*/ 	.short	0x0004
        /*0036*/ 	.short	0x0020
        /*0038*/ 	.byte	0x00, 0xf0, 0x21, 0x00


	//----- nvinfo : EIATTR_KPARAM_INFO
	.align		4
.L_406:
        /*003c*/ 	.byte	0x04, 0x17
        /*003e*/ 	.short	(.L_408 - .L_407)
.L_407:
        /*0040*/ 	.word	0x00000000
        /*0044*/ 	.short	0x0003
        /*0046*/ 	.short	0x0018
        /*0048*/ 	.byte	0x00, 0xf0, 0x21, 0x00


	//----- nvinfo : EIATTR_KPARAM_INFO
	.align		4
.L_408:
        /*004c*/ 	.byte	0x04, 0x17
        /*004e*/ 	.short	(.L_410 - .L_409)
.L_409:
        /*0050*/ 	.word	0x00000000
        /*0054*/ 	.short	0x0002
        /*0056*/ 	.short	0x0010
        /*0058*/ 	.byte	0x00, 0xf0, 0x21, 0x00


	//----- nvinfo : EIATTR_KPARAM_INFO
	.align		4
.L_410:
        /*005c*/ 	.byte	0x04, 0x17
        /*005e*/ 	.short	(.L_412 - .L_411)
.L_411:
        /*0060*/ 	.word	0x00000000
        /*0064*/ 	.short	0x0001
        /*0066*/ 	.short	0x0008
        /*0068*/ 	.byte	0x00, 0xf0, 0x21, 0x00


	//----- nvinfo : EIATTR_KPARAM_INFO
	.align		4
.L_412:
        /*006c*/ 	.byte	0x04, 0x17
        /*006e*/ 	.short	(.L_414 - .L_413)
.L_413:
        /*0070*/ 	.word	0x00000000
        /*0074*/ 	.short	0x0000
        /*0076*/ 	.short	0x0000
        /*0078*/ 	.byte	0x00, 0xf0, 0x21, 0x00


	//----- nvinfo : EIATTR_MAXREG_COUNT
	.align		4
.L_414:
        /*007c*/ 	.byte	0x03, 0x1b
        /*007e*/ 	.short	0x00ff


	//----- nvinfo : EIATTR_MERCURY_ISA_VERSION
	.align		4
        /*0080*/ 	.byte	0x03, 0x5f
        /*0082*/ 	.short	0x0000


	//----- nvinfo : EIATTR_EXIT_INSTR_OFFSETS
	.align		4
        /*0084*/ 	.byte	0x04, 0x1c
        /*0086*/ 	.short	(.L_416 - .L_415)


	//   ....[0]....
.L_415:
        /*0088*/ 	.word	0x000000a0


	//   ....[1]....
        /*008c*/ 	.word	0x00000310


	//----- nvinfo : EIATTR_CRS_STACK_SIZE
	.align		4
.L_416:
        /*0090*/ 	.byte	0x04, 0x1e
        /*0092*/ 	.short	(.L_418 - .L_417)
.L_417:
        /*0094*/ 	.word	0x00000000
.L_418:


//--------------------- .nv.info._ZN17fastertransformer38softmax_withRelPosBias_element1_kernelI6__halfEEvPT_PKS2_S5_iiiiif --------------------------
	.section	.nv.info._ZN17fastertransformer38softmax_withRelPosBias_element1_kernelI6__halfEEvPT_PKS2_S5_iiiiif,"",@"SHT_CUDA_INFO"
	.sectionflags	@""
	.align	4


	//----- nvinfo : EIATTR_CUDA_API_VERSION
	.align		4
        /*0000*/ 	.byte	0x04, 0x37
        /*0002*/ 	.short	(.L_420 - .L_419)
.L_419:
        /*0004*/ 	.word	0x00000082


	//----- nvinfo : EIATTR_SW2861232_WAR
	.align		4
.L_420:
        /*0008*/ 	.byte	0x01, 0x35
	.zero		2


	//----- nvinfo : EIATTR_PARAM_CBANK
	.align		4
        /*000c*/ 	.byte	0x04, 0x0a
        /*000e*/ 	.short	(.L_422 - .L_421)
	.align		4
.L_421:
        /*0010*/ 	.word	index@(.nv.constant0._ZN17fastertransformer38softmax_withRelPosBias_element1_kernelI6__halfEEvPT_PKS2_S5_iiiiif)
        /*0014*/ 	.short	0x0160
        /*0016*/ 	.short	0x0030


	//----- nvinfo : EIATTR_CBANK_PARAM_SIZE
	.align		4
.L_422:
        /*0018*/ 	.byte	0x03, 0x19
        /*001a*/ 	.short	0x0030


	//----- nvinfo : EIATTR_KPARAM_INFO
	.align		4
        /*001c*/ 	.byte	0x04, 0x17
        /*001e*/ 	.short	(.L_424 - .L_423)
.L_423:
        /*0020*/ 	.word	0x00000000
        /*0024*/ 	.short	0x0008
        /*0026*/ 	.short	0x002c
        /*0028*/ 	.byte	0x00, 0xf0, 0x11, 0x00


	//----- nvinfo : EIATTR_KPARAM_INFO
	.align		4
.L_424:
        /*002c*/ 	.byte	0x04, 0x17
        /*002e*/ 	.short	(.L_426 - .L_425)
.L_425:
        /*0030*/ 	.word	0x00000000
        /*0034*/ 	.short	0x0007
        /*0036*/ 	.short	0x0028
        /*0038*/ 	.byte	0x00, 0xf0, 0x11, 0x00


	//----- nvinfo : EIATTR_KPARAM_INFO
	.align		4
.L_426:
        /*003c*/ 	.byte	0x04, 0x17
        /*003e*/ 	.short	(.L_428 - .L_427)
.L_427:
        /*0040*/ 	.word	0x00000000
        /*0044*/ 	.short	0x0006
        /*0046*/ 	.short	0x0024
        /*0048*/ 	.byte	0x00, 0xf0, 0x11, 0x00


	//----- nvinfo : EIATTR_KPARAM_INFO
	.align		4
.L_428:
        /*004c*/ 	.byte	0x04, 0x17
        /*004e*/ 	.short	(.L_430 - .L_429)
.L_429:
        /*0050*/ 	.word	0x00000000
        /*0054*/ 	.short	0x0005
        /*0056*/ 	.short	0x0020
        /*0058*/ 	.byte	0x00, 0xf0, 0x11, 0x00


	//----- nvinfo : EIATTR_KPARAM_INFO
	.align		4
.L_430:
        /*005c*/ 	.byte	0x04, 0x17
        /*005e*/ 	.short	(.L_432 - .L_431)
.L_431:
        /*0060*/ 	.word	0x00000000
        /*0064*/ 	.short	0x0004
        /*0066*/ 	.short	0x001c
        /*0068*/ 	.byte	0x00, 0xf0, 0x11, 0x00


	//----- nvinfo : EIATTR_KPARAM_INFO
	.align		4
.L_432:
        /*006c*/ 	.byte	0x04, 0x17
        /*006e*/ 	.short	(.L_434 - .L_433)
.L_433:
        /*0070*/ 	.word	0x00000000
        /*0074*/ 	.short	0x0003
        /*0076*/ 	.short	0x0018
        /*0078*/ 	.byte	0x00, 0xf0, 0x11, 0x00


	//----- nvinfo : EIATTR_KPARAM_INFO
	.align		4
.L_434:
        /*007c*/ 	.byte	0x04, 0x17
        /*007e*/ 	.short	(.L_436 - .L_435)
.L_435:
        /*0080*/ 	.word	0x00000000
        /*0084*/ 	.short	0x0002
        /*0086*/ 	.short	0x0010
        /*0088*/ 	.byte	0x00, 0xf0, 0x21, 0x00


	//----- nvinfo : EIATTR_KPARAM_INFO
	.align		4
.L_436:
        /*008c*/ 	.byte	0x04, 0x17
        /*008e*/ 	.short	(.L_438 - .L_437)
.L_437:
        /*0090*/ 	.word	0x00000000
        /*0094*/ 	.short	0x0001
        /*0096*/ 	.short	0x0008
        /*0098*/ 	.byte	0x00, 0xf0, 0x21, 0x00


	//----- nvinfo : EIATTR_KPARAM_INFO
	.align		4
.L_438:
        /*009c*/ 	.byte	0x04, 0x17
        /*009e*/ 	.short	(.L_440 - .L_439)
.L_439:
        /*00a0*/ 	.word	0x00000000
        /*00a4*/ 	.short	0x0000
        /*00a6*/ 	.short	0x0000
        /*00a8*/ 	.byte	0x00, 0xf0, 0x21, 0x00


	//----- nvinfo : EIATTR_MAXREG_COUNT
	.align		4
.L_440:
        /*00ac*/ 	.byte	0x03, 0x1b
        /*00ae*/ 	.short	0x00ff


	//----- nvinfo : EIATTR_NUM_BARRIERS
	.align		4
        /*00b0*/ 	.byte	0x02, 0x4c
        /*00b2*/ 	.byte	0x01
	.zero		1


	//----- nvinfo : EIATTR_MERCURY_ISA_VERSION
	.align		4
        /*00b4*/ 	.byte	0x03, 0x5f
        /*00b6*/ 	.short	0x0000


	//----- nvinfo : EIATTR_COOP_GROUP_MASK_REGIDS
	.align		4
        /*00b8*/ 	.byte	0x04, 0x29
        /*00ba*/ 	.short	(.L_442 - .L_441)


	//   ....[0]....
.L_441:
        /*00bc*/ 	.word	0xffffffff


	//   ....[1]....
        /*00c0*/ 	.word	0xffffffff


	//   ....[2]....
        /*00c4*/ 	.word	0xffffffff


	//   ....[3]....
        /*00c8*/ 	.word	0xffffffff


	//   ....[4]....
        /*00cc*/ 	.word	0xffffffff


	//   ....[5]....
        /*00d0*/ 	.word	0xffffffff


	//   ....[6]....
        /*00d4*/ 	.word	0xffffffff


	//   ....[7]....
        /*00d8*/ 	.word	0xffffffff


	//   ....[8]....
        /*00dc*/ 	.word	0xffffffff


	//   ....[9]....
        /*00e0*/ 	.word	0xffffffff


	//   ....[10]....
        /*00e4*/ 	.word	0xffffffff


	//   ....[11]....
        /*00e8*/ 	.word	0xffffffff


	//   ....[12]....
        /*00ec*/ 	.word	0xffffffff


	//   ....[13]....
        /*00f0*/ 	.word	0xffffffff


	//   ....[14]....
        /*00f4*/ 	.word	0xffffffff


	//   ....[15]....
        /*00f8*/ 	.word	0xffffffff


	//   ....[16]....
        /*00fc*/ 	.word	0xffffffff


	//   ....[17]....
        /*0100*/ 	.word	0xffffffff


	//   ....[18]....
        /*0104*/ 	.word	0xffffffff


	//   ....[19]....
        /*0108*/ 	.word	0xffffffff


	//----- nvinfo : EIATTR_COOP_GROUP_INSTR_OFFSETS
	.align		4
.L_442:
        /*010c*/ 	.byte	0x04, 0x28
        /*010e*/ 	.short	(.L_444 - .L_443)


	//   ....[0]....
.L_443:
        /*0110*/ 	.word	0x000004c0


	//   ....[1]....
        /*0114*/ 	.word	0x00000530


	//   ....[2]....
        /*0118*/ 	.word	0x00000560


	//   ....[3]....
        /*011c*/ 	.word	0x00000580


	//   ....[4]....
        /*0120*/ 	.word	0x000005a0


	//   ....[5]....
        /*0124*/ 	.word	0x000005f0


	//   ....[6]....
        /*0128*/ 	.word	0x00000610


	//   ....[7]....
        /*012c*/ 	.word	0x00000630


	//   ....[8]....
        /*0130*/ 	.word	0x00000650


	//   ....[9]....
        /*0134*/ 	.word	0x00000670


	//   ....[10]....
        /*0138*/ 	.word	0x00000710


	//   ....[11]....
        /*013c*/ 	.word	0x00000730


	//   ....[12]....
        /*0140*/ 	.word	0x00000750


	//   ....[13]....
        /*0144*/ 	.word	0x00000770


	//   ....[14]....
        /*0148*/ 	.word	0x00000790


	//   ....[15]....
        /*014c*/ 	.word	0x000007f0


	//   ....[16]....
        /*0150*/ 	.word	0x00000810


	//   ....[17]....
        /*0154*/ 	.word	0x00000830


	//   ....[18]....
        /*0158*/ 	.word	0x00000850


	//   ....[19]....
        /*015c*/ 	.word	0x00000880


	//----- nvinfo : EIATTR_EXIT_INSTR_OFFSETS
	.align		4
.L_444:
        /*0160*/ 	.byte	0x04, 0x1c
        /*0162*/ 	.short	(.L_446 - .L_445)


	//   ....[0]....
.L_445:
        /*0164*/ 	.word	0x00000030


	//   ....[1]....
        /*0168*/ 	.word	0x00000950


	//----- nvinfo : EIATTR_CTAIDZ_USED
	.align		4
.L_446:
        /*016c*/ 	.byte	0x01, 0x04
	.zero		2


	//----- nvinfo : EIATTR_CRS_STACK_SIZE
	.align		4
        /*0170*/ 	.byte	0x04, 0x1e
        /*0172*/ 	.short	(.L_448 - .L_447)
.L_447:
        /*0174*/ 	.word	0x00000000
.L_448:


//--------------------- .nv.info._ZN17fastertransformer38softmax_withRelPosBias_element1_kernelIfEEvPT_PKS1_S4_iiiiif --------------------------
	.section	.nv.info._ZN17fastertransformer38softmax_withRelPosBias_element1_kernelIfEEvPT_PKS1_S4_iiiiif,"",@"SHT_CUDA_INFO"
	.sectionflags	@""
	.align	4


	//----- nvinfo : EIATTR_CUDA_API_VERSION
	.align		4
        /*0000*/ 	.byte	0x04, 0x37
        /*0002*/ 	.short	(.L_450 - .L_449)
.L_449:
        /*0004*/ 	.word	0x00000082


	//----- nvinfo : EIATTR_SW2861232_WAR
	.align		4
.L_450:
        /*0008*/ 	.byte	0x01, 0x35
	.zero		2


	//----- nvinfo : EIATTR_PARAM_CBANK
	.align		4
        /*000c*/ 	.byte	0x04, 0x0a
        /*000e*/ 	.short	(.L_452 - .L_451)
	.align		4
.L_451:
        /*0010*/ 	.word	index@(.nv.constant0._ZN17fastertransformer38softmax_withRelPosBias_element1_kernelIfEEvPT_PKS1_S4_iiiiif)
        /*0014*/ 	.short	0x0160
        /*0016*/ 	.short	0x0030


	//----- nvinfo : EIATTR_CBANK_PARAM_SIZE
	.align		4
.L_452:
        /*0018*/ 	.byte	0x03, 0x19
        /*001a*/ 	.short	0x0030


	//----- nvinfo : EIATTR_KPARAM_INFO
	.align		4
        /*001c*/ 	.byte	0x04, 0x17
        /*001e*/ 	.short	(.L_454 - .L_453)
.L_453:
        /*0020*/ 	.word	0x00000000
        /*0024*/ 	.short	0x0008
        /*0026*/ 	.short	0x002c
        /*0028*/ 	.byte	0x00, 0xf0, 0x11, 0x00


	//----- nvinfo : EIATTR_KPARAM_INFO
	.align		4
.L_454:
        /*002c*/ 	.byte	0x04, 0x17
        /*002e*/ 	.short	(.L_456 - .L_455)
.L_455:
        /*0030*/ 	.word	0x00000000
        /*0034*/ 	.short	0x0007
        /*0036*/ 	.short	0x0028
        /*0038*/ 	.byte	0x00, 0xf0, 0x11, 0x00


	//----- nvinfo : EIATTR_KPARAM_INFO
	.align		4
.L_456:
        /*003c*/ 	.byte	0x04, 0x17
        /*003e*/ 	.short	(.L_458 - .L_457)
.L_457:
        /*0040*/ 	.word	0x00000000
        /*0044*/ 	.short	0x0006
        /*0046*/ 	.short	0x0024
        /*0048*/ 	.byte	0x00, 0xf0, 0x11, 0x00


	//----- nvinfo : EIATTR_KPARAM_INFO
	.align		4
.L_458:
        /*004c*/ 	.byte	0x04, 0x17
        /*004e*/ 	.short	(.L_460 - .L_459)
.L_459:
        /*0050*/ 	.word	0x00000000
        /*0054*/ 	.short	0x0005
        /*0056*/ 	.short	0x0020
        /*0058*/ 	.byte	0x00, 0xf0, 0x11, 0x00


	//----- nvinfo : EIATTR_KPARAM_INFO
	.align		4
.L_460:
        /*005c*/ 	.byte	0x04, 0x17
        /*005e*/ 	.short	(.L_462 - .L_461)
.L_461:
        /*0060*/ 	.word	0x00000000
        /*0064*/ 	.short	0x0004
        /*0066*/ 	.short	0x001c
        /*0068*/ 	.byte	0x00, 0xf0, 0x11, 0x00


	//----- nvinfo : EIATTR_KPARAM_INFO
	.align		4
.L_462:
        /*006c*/ 	.byte	0x04, 0x17
        /*006e*/ 	.short	(.L_464 - .L_463)
.L_463:
        /*0070*/ 	.word	0x00000000
        /*0074*/ 	.short	0x0003
        /*0076*/ 	.short	0x0018
        /*0078*/ 	.byte	0x00, 0xf0, 0x11, 0x00


	//----- nvinfo : EIATTR_KPARAM_INFO
	.align		4
.L_464:
        /*007c*/ 	.byte	0x04, 0x17
        /*007e*/ 	.short	(.L_466 - .L_465)
.L_465:
        /*0080*/ 	.word	0x00000000
        /*0084*/ 	.short	0x0002
        /*0086*/ 	.short	0x0010
        /*0088*/ 	.byte	0x00, 0xf0, 0x21, 0x00


	//----- nvinfo : EIATTR_KPARAM_INFO
	.align		4
.L_466:
        /*008c*/ 	.byte	0x04, 0x17
        /*008e*/ 	.short	(.L_468 - .L_467)
.L_467:
        /*0090*/ 	.word	0x00000000
        /*0094*/ 	.short	0x0001
        /*0096*/ 	.short	0x0008
        /*0098*/ 	.byte	0x00, 0xf0, 0x21, 0x00


	//----- nvinfo : EIATTR_KPARAM_INFO
	.align		4
.L_468:
        /*009c*/ 	.byte	0x04, 0x17
        /*009e*/ 	.short	(.L_470 - .L_469)
.L_469:
        /*00a0*/ 	.word	0x00000000
        /*00a4*/ 	.short	0x0000
        /*00a6*/ 	.short	0x0000
        /*00a8*/ 	.byte	0x00, 0xf0, 0x21, 0x00


	//----- nvinfo : EIATTR_MAXREG_COUNT
	.align		4
.L_470:
        /*00ac*/ 	.byte	0x03, 0x1b
        /*00ae*/ 	.short	0x00ff


	//----- nvinfo : EIATTR_NUM_BARRIERS
	.align		4
        /*00b0*/ 	.byte	0x02, 0x4c
        /*00b2*/ 	.byte	0x01
	.zero		1


	//----- nvinfo : EIATTR_MERCURY_ISA_VERSION
	.align		4
        /*00b4*/ 	.byte	0x03, 0x5f
        /*00b6*/ 	.short	0x0000


	//----- nvinfo : EIATTR_COOP_GROUP_MASK_REGIDS
	.align		4
        /*00b8*/ 	.byte	0x04, 0x29
        /*00ba*/ 	.short	(.L_472 - .L_471)


	//   ....[0]....
.L_471:
        /*00bc*/ 	.word	0xffffffff


	//   ....[1]....
        /*00c0*/ 	.word	0xffffffff


	//   ....[2]....
        /*00c4*/ 	.word	0xffffffff


	//   ....[3]....
        /*00c8*/ 	.word	0xffffffff


	//   ....[4]....
        /*00cc*/ 	.word	0xffffffff


	//   ....[5]....
        /*00d0*/ 	.word	0xffffffff


	//   ....[6]....
        /*00d4*/ 	.word	0xffffffff


	//   ....[7]....
        /*00d8*/ 	.word	0xffffffff


	//   ....[8]....
        /*00dc*/ 	.word	0xffffffff


	//   ....[9]....
        /*00e0*/ 	.word	0xffffffff


	//   ....[10]....
        /*00e4*/ 	.word	0xffffffff


	//   ....[11]....
        /*00e8*/ 	.word	0xffffffff


	//   ....[12]....
        /*00ec*/ 	.word	0xffffffff


	//   ....[13]....
        /*00f0*/ 	.word	0xffffffff


	//   ....[14]....
        /*00f4*/ 	.word	0xffffffff


	//   ....[15]....
        /*00f8*/ 	.word	0xffffffff


	//   ....[16]....
        /*00fc*/ 	.word	0xffffffff


	//   ....[17]....
        /*0100*/ 	.word	0xffffffff


	//   ....[18]....
        /*0104*/ 	.word	0xffffffff


	//   ....[19]....
        /*0108*/ 	.word	0xffffffff


	//----- nvinfo : EIATTR_COOP_GROUP_INSTR_OFFSETS
	.align		4
.L_472:
        /*010c*/ 	.byte	0x04, 0x28
        /*010e*/ 	.short	(.L_474 - .L_473)


	//   ....[0]....
.L_473:
        /*0110*/ 	.word	0x00000430


	//   ....[1]....
        /*0114*/ 	.word	0x000004a0


	//   ....[2]....
        /*0118*/ 	.word	0x000004d0


	//   ....[3]....
        /*011c*/ 	.word	0x000004f0


	//   ....[4]....
        /*0120*/ 	.word	0x00000510


	//   ....[5]....
        /*0124*/ 	.word	0x00000560


	//   ....[6]....
        /*0128*/ 	.word	0x00000580


	//   ....[7]....
        /*012c*/ 	.word	0x000005a0


	//   ....[8]....
        /*0130*/ 	.word	0x000005c0


	//   ....[9]....
        /*0134*/ 	.word	0x000005e0


	//   ....[10]....
        /*0138*/ 	.word	0x00000680


	//   ....[11]....
        /*013c*/ 	.word	0x000006a0


	//   ....[12]....
        /*0140*/ 	.word	0x000006c0


	//   ....[13]....
        /*0144*/ 	.word	0x000006e0


	//   ....[14]....
        /*0148*/ 	.word	0x00000700


	//   ....[15]....
        /*014c*/ 	.word	0x00000760


	//   ....[16]....
        /*0150*/ 	.word	0x00000780


	//   ....[17]....
        /*0154*/ 	.word	0x000007a0


	//   ....[18]....
        /*0158*/ 	.word	0x000007c0


	//   ....[19]....
        /*015c*/ 	.word	0x000007e0


	//----- nvinfo : EIATTR_EXIT_INSTR_OFFSETS
	.align		4
.L_474:
        /*0160*/ 	.byte	0x04, 0x1c
        /*0162*/ 	.short	(.L_476 - .L_475)


	//   ....[0]....
.L_475:
        /*0164*/ 	.word	0x00000030


	//   ....[1]....
        /*0168*/ 	.word	0x000008b0


	//----- nvinfo : EIATTR_CTAIDZ_USED
	.align		4
.L_476:
        /*016c*/ 	.byte	0x01, 0x04
	.zero		2


	//----- nvinfo : EIATTR_CRS_STACK_SIZE
	.align		4
        /*0170*/ 	.byte	0x04, 0x1e
        /*0172*/ 	.short	(.L_478 - .L_477)
.L_477:
        /*0174*/ 	.word	0x00000000
.L_478:


//--------------------- .nv.info._ZN17fastertransformer38softmax_withRelPosBias_element2_kernelI7__half26__halfEEvPT_PKS3_S6_iiiiif --------------------------
	.section	.nv.info._ZN17fastertransformer38softmax_withRelPosBias_element2_kernelI7__half26__halfEEvPT_PKS3_S6_iiiiif,"",@"SHT_CUDA_INFO"
	.sectionflags	@""
	.align	4


	//----- nvinfo : EIATTR_CUDA_API_VERSION
	.align		4
        /*0000*/ 	.byte	0x04, 0x37
        /*0002*/ 	.short	(.L_480 - .L_479)
.L_479:
        /*0004*/ 	.word	0x00000082


	//----- nvinfo : EIATTR_SW2861232_WAR
	.align		4
.L_480:
        /*0008*/ 	.byte	0x01, 0x35
	.zero		2


	//----- nvinfo : EIATTR_PARAM_CBANK
	.align		4
        /*000c*/ 	.byte	0x04, 0x0a
        /*000e*/ 	.short	(.L_482 - .L_481)
	.align		4
.L_481:
        /*0010*/ 	.word	index@(.nv.constant0._ZN17fastertransformer38softmax_withRelPosBias_element2_kernelI7__half26__halfEEvPT_PKS3_S6_iiiiif)
        /*0014*/ 	.short	0x0160
        /*0016*/ 	.short	0x0030


	//----- nvinfo : EIATTR_CBANK_PARAM_SIZE
	.align		4
.L_482:
        /*0018*/ 	.byte	0x03, 0x19
        /*001a*/ 	.short	0x0030


	//----- nvinfo : EIATTR_KPARAM_INFO
	.align		4
        /*001c*/ 	.byte	0x04, 0x17
        /*001e*/ 	.short	(.L_484 - .L_483)
.L_483:
        /*0020*/ 	.word	0x00000000
        /*0024*/ 	.short	0x0008
        /*0026*/ 	.short	0x002c
        /*0028*/ 	.byte	0x00, 0xf0, 0x11, 0x00


	//----- nvinfo : EIATTR_KPARAM_INFO
	.align		4
.L_484:
        /*002c*/ 	.byte	0x04, 0x17
        /*002e*/ 	.short	(.L_486 - .L_485)
.L_485:
        /*0030*/ 	.word	0x00000000
        /*0034*/ 	.short	0x0007
        /*0036*/ 	.short	0x0028
        /*0038*/ 	.byte	0x00, 0xf0, 0x11, 0x00


	//----- nvinfo : EIATTR_KPARAM_INFO
	.align		4
.L_486:
        /*003c*/ 	.byte	0x04, 0x17
        /*003e*/ 	.short	(.L_488 - .L_487)
.L_487:
        /*0040*/ 	.word	0x00000000
        /*0044*/ 	.short	0x0006
        /*0046*/ 	.short	0x0024
        /*0048*/ 	.byte	0x00, 0xf0, 0x11, 0x00


	//----- nvinfo : EIATTR_KPARAM_INFO
	.align		4
.L_488:
        /*004c*/ 	.byte	0x04, 0x17
        /*004e*/ 	.short	(.L_490 - .L_489)
.L_489:
        /*0050*/ 	.word	0x00000000
        /*0054*/ 	.short	0x0005
        /*0056*/ 	.short	0x0020
        /*0058*/ 	.byte	0x00, 0xf0, 0x11, 0x00


	//----- nvinfo : EIATTR_KPARAM_INFO
	.align		4
.L_490:
        /*005c*/ 	.byte	0x04, 0x17
        /*005e*/ 	.short	(.L_492 - .L_491)
.L_491:
        /*0060*/ 	.word	0x00000000
        /*0064*/ 	.short	0x0004
        /*0066*/ 	.short	0x001c
        /*0068*/ 	.byte	0x00, 0xf0, 0x11, 0x00


	//----- nvinfo : EIATTR_KPARAM_INFO
	.align		4
.L_492:
        /*006c*/ 	.byte	0x04, 0x17
        /*006e*/ 	.short	(.L_494 - .L_493)
.L_493:
        /*0070*/ 	.word	0x00000000
        /*0074*/ 	.short	0x0003
        /*0076*/ 	.short	0x0018
        /*0078*/ 	.byte	0x00, 0xf0, 0x11, 0x00


	//----- nvinfo : EIATTR_KPARAM_INFO
	.align		4
.L_494:
        /*007c*/ 	.byte	0x04, 0x17
        /*007e*/ 	.short	(.L_496 - .L_495)
.L_495:
        /*0080*/ 	.word	0x00000000
        /*0084*/ 	.short	0x0002
        /*0086*/ 	.short	0x0010
        /*0088*/ 	.byte	0x00, 0xf0, 0x21, 0x00


	//----- nvinfo : EIATTR_KPARAM_INFO
	.align		4
.L_496:
        /*008c*/ 	.byte	0x04, 0x17
        /*008e*/ 	.short	(.L_498 - .L_497)
.L_497:
        /*0090*/ 	.word	0x00000000
        /*0094*/ 	.short	0x0001
        /*0096*/ 	.short	0x0008
        /*0098*/ 	.byte	0x00, 0xf0, 0x21, 0x00


	//----- nvinfo : EIATTR_KPARAM_INFO
	.align		4
.L_498:
        /*009c*/ 	.byte	0x04, 0x17
        /*009e*/ 	.short	(.L_500 - .L_499)
.L_499:
        /*00a0*/ 	.word	0x00000000
        /*00a4*/ 	.short	0x0000
        /*00a6*/ 	.short	0x0000
        /*00a8*/ 	.byte	0x00, 0xf0, 0x21, 0x00


	//----- nvinfo : EIATTR_MAXREG_COUNT
	.align		4
.L_500:
        /*00ac*/ 	.byte	0x03, 0x1b
        /*00ae*/ 	.short	0x00ff


	//----- nvinfo : EIATTR_NUM_BARRIERS
	.align		4
        /*00b0*/ 	.byte	0x02, 0x4c
        /*00b2*/ 	.byte	0x01
	.zero		1


	//----- nvinfo : EIATTR_MERCURY_ISA_VERSION
	.align		4
        /*00b4*/ 	.byte	0x03, 0x5f
        /*00b6*/ 	.short	0x0000


	//----- nvinfo : EIATTR_COOP_GROUP_MASK_REGIDS
	.align		4
        /*00b8*/ 	.byte	0x04, 0x29
        /*00ba*/ 	.short	(.L_502 - .L_501)


	//   ....[0]....
.L_501:
        /*00bc*/ 	.word	0xffffffff


	//   ....[1]....
        /*00c0*/ 	.word	0xffffffff


	//   ....[2]....
        /*00c4*/ 	.word	0xffffffff


	//   ....[3]....
        /*00c8*/ 	.word	0xffffffff


	//   ....[4]....
        /*00cc*/ 	.word	0xffffffff


	//   ....[5]....
        /*00d0*/ 	.word	0xffffffff


	//   ....[6]....
        /*00d4*/ 	.word	0xffffffff


	//   ....[7]....
        /*00d8*/ 	.word	0xffffffff


	//   ....[8]....
        /*00dc*/ 	.word	0xffffffff


	//   ....[9]....
        /*00e0*/ 	.word	0xffffffff


	//   ....[10]....
        /*00e4*/ 	.word	0xffffffff


	//   ....[11]....
        /*00e8*/ 	.word	0xffffffff


	//   ....[12]....
        /*00ec*/ 	.word	0xffffffff


	//   ....[13]....
        /*00f0*/ 	.word	0xffffffff


	//   ....[14]....
        /*00f4*/ 	.word	0xffffffff


	//   ....[15]....
        /*00f8*/ 	.word	0xffffffff


	//   ....[16]....
        /*00fc*/ 	.word	0xffffffff


	//   ....[17]....
        /*0100*/ 	.word	0xffffffff


	//   ....[18]....
        /*0104*/ 	.word	0xffffffff


	//   ....[19]....
        /*0108*/ 	.word	0xffffffff


	//   ....[20]....
        /*010c*/ 	.word	0xffffffff


	//   ....[21]....
        /*0110*/ 	.word	0xffffffff


	//   ....[22]....
        /*0114*/ 	.word	0xffffffff


	//   ....[23]....
        /*0118*/ 	.word	0xffffffff


	//   ....[24]....
        /*011c*/ 	.word	0xffffffff


	//   ....[25]....
        /*0120*/ 	.word	0xffffffff


	//   ....[26]....
        /*0124*/ 	.word	0xffffffff


	//   ....[27]....
        /*0128*/ 	.word	0xffffffff


	//   ....[28]....
        /*012c*/ 	.word	0xffffffff


	//   ....[29]....
        /*0130*/ 	.word	0xffffffff


	//----- nvinfo : EIATTR_COOP_GROUP_INSTR_OFFSETS
	.align		4
.L_502:
        /*0134*/ 	.byte	0x04, 0x28
        /*0136*/ 	.short	(.L_504 - .L_503)


	//   ....[0]....
.L_503:
        /*0138*/ 	.word	0x000005f0


	//   ....[1]....
        /*013c*/ 	.word	0x00000650


	//   ....[2]....
        /*0140*/ 	.word	0x00000670


	//   ....[3]....
        /*0144*/ 	.word	0x00000690


	//   ....[4]....
        /*0148*/ 	.word	0x000006b0


	//   ....[5]....
        /*014c*/ 	.word	0x00000700


	//   ....[6]....
        /*0150*/ 	.word	0x00000720


	//   ....[7]....
        /*0154*/ 	.word	0x00000740


	//   ....[8]....
        /*0158*/ 	.word	0x00000760


	//   ....[9]....
        /*015c*/ 	.word	0x00000780


	//   ....[10]....
        /*0160*/ 	.word	0x000007b0


	//   ....[11]....
        /*0164*/ 	.word	0x000007d0


	//   ....[12]....
        /*0168*/ 	.word	0x000007f0


	//   ....[13]....
        /*016c*/ 	.word	0x00000810


	//   ....[14]....
        /*0170*/ 	.word	0x00000830


	//   ....[15]....
        /*0174*/ 	.word	0x00000930


	//   ....[16]....
        /*0178*/ 	.word	0x00000980


	//   ....[17]....
        /*017c*/ 	.word	0x000009b0


	//   ....[18]....
        /*0180*/ 	.word	0x000009d0


	//   ....[19]....
        /*0184*/ 	.word	0x000009f0


	//   ....[20]....
        /*0188*/ 	.word	0x00000a40


	//   ....[21]....
        /*018c*/ 	.word	0x00000a60


	//   ....[22]....
        /*0190*/ 	.word	0x00000a80


	//   ....[23]....
        /*0194*/ 	.word	0x00000aa0


	//   ....[24]....
        /*0198*/ 	.word	0x00000ac0


	//   ....[25]....
        /*019c*/ 	.word	0x00000af0


	//   ....[26]....
        /*01a0*/ 	.word	0x00000b10


	//   ....[27]....
        /*01a4*/ 	.word	0x00000b30


	//   ....[28]....
        /*01a8*/ 	.word	0x00000b50


	//   ....[29]....
        /*01ac*/ 	.word	0x00000b70


	//----- nvinfo : EIATTR_EXIT_INSTR_OFFSETS
	.align		4
.L_504:
        /*01b0*/ 	.byte	0x04, 0x1c
        /*01b2*/ 	.short	(.L_506 - .L_505)


	//   ....[0]....
.L_505:
        /*01b4*/ 	.word	0x00000030


	//   ....[1]....
        /*01b8*/ 	.word	0x00000c80


	//----- nvinfo : EIATTR_CTAIDZ_USED
	.align		4
.L_506:
        /*01bc*/ 	.byte	0x01, 0x04
	.zero		2


	//----- nvinfo : EIATTR_CRS_STACK_SIZE
	.align		4
        /*01c0*/ 	.byte	0x04, 0x1e
        /*01c2*/ 	.short	(.L_508 - .L_507)
.L_507:
        /*01c4*/ 	.word	0x00000000
.L_508:


//--------------------- .nv.info._ZN17fastertransformer38softmax_withRelPosBias_element2_kernelI6float2fEEvPT_PKS2_S5_iiiiif --------------------------
	.section	.nv.info._ZN17fastertransformer38softmax_withRelPosBias_element2_kernelI6float2fEEvPT_PKS2_S5_iiiiif,"",@"SHT_CUDA_INFO"
	.sectionflags	@""
	.align	4


	//----- nvinfo : EIATTR_CUDA_API_VERSION
	.align		4
        /*0000*/ 	.byte	0x04, 0x37
        /*0002*/ 	.short	(.L_510 - .L_509)
.L_509:
        /*0004*/ 	.word	0x00000082


	//----- nvinfo : EIATTR_SW2861232_WAR
	.align		4
.L_510:
        /*0008*/ 	.byte	0x01, 0x35
	.zero		2


	//----- nvinfo : EIATTR_PARAM_CBANK
	.align		4
        /*000c*/ 	.byte	0x04, 0x0a
        /*000e*/ 	.short	(.L_512 - .L_511)
	.align		4
.L_511:
        /*0010*/ 	.word	index@(.nv.constant0._ZN17fastertransformer38softmax_withRelPosBias_element2_kernelI6float2fEEvPT_PKS2_S5_iiiiif)
        /*0014*/ 	.short	0x0160
        /*0016*/ 	.short	0x0030


	//----- nvinfo : EIATTR_CBANK_PARAM_SIZE
	.align		4
.L_512:
        /*0018*/ 	.byte	0x03, 0x19
        /*001a*/ 	.short	0x0030


	//----- nvinfo : EIATTR_KPARAM_INFO
	.align		4
        /*001c*/ 	.byte	0x04, 0x17
        /*001e*/ 	.short	(.L_514 - .L_513)
.L_513:
        /*0020*/ 	.word	0x00000000
        /*0024*/ 	.short	0x0008
        /*0026*/ 	.short	0x002c
        /*0028*/ 	.byte	0x00, 0xf0, 0x11, 0x00


	//----- nvinfo : EIATTR_KPARAM_INFO
	.align		4
.L_514:
        /*002c*/ 	.byte	0x04, 0x17
        /*002e*/ 	.short	(.L_516 - .L_515)
.L_515:
        /*0030*/ 	.word	0x00000000
        /*0034*/ 	.short	0x0007
        /*0036*/ 	.short	0x0028
        /*0038*/ 	.byte	0x00, 0xf0, 0x11, 0x00


	//----- nvinfo : EIATTR_KPARAM_INFO
	.align		4
.L_516:
        /*003c*/ 	.byte	0x04, 0x17
        /*003e*/ 	.short	(.L_518 - .L_517)
.L_517:
        /*0040*/ 	.word	0x00000000
        /*0044*/ 	.short	0x0006
        /*0046*/ 	.short	0x0024
        /*0048*/ 	.byte	0x00, 0xf0, 0x11, 0x00


	//----- nvinfo : EIATTR_KPARAM_INFO
	.align		4
.L_518:
        /*004c*/ 	.byte	0x04, 0x17
        /*004e*/ 	.short	(.L_520 - .L_519)
.L_519:
        /*0050*/ 	.word	0x00000000
        /*0054*/ 	.short	0x0005
        /*0056*/ 	.short	0x0020
        /*0058*/ 	.byte	0x00, 0xf0, 0x11, 0x00


	//----- nvinfo : EIATTR_KPARAM_INFO
	.align		4
.L_520:
        /*005c*/ 	.byte	0x04, 0x17
        /*005e*/ 	.short	(.L_522 - .L_521)
.L_521:
        /*0060*/ 	.word	0x00000000
        /*0064*/ 	.short	0x0004
        /*0066*/ 	.short	0x001c
        /*0068*/ 	.byte	0x00, 0xf0, 0x11, 0x00


	//----- nvinfo : EIATTR_KPARAM_INFO
	.align		4
.L_522:
        /*006c*/ 	.byte	0x04, 0x17
        /*006e*/ 	.short	(.L_524 - .L_523)
.L_523:
        /*0070*/ 	.word	0x00000000
        /*0074*/ 	.short	0x0003
        /*0076*/ 	.short	0x0018
        /*0078*/ 	.byte	0x00, 0xf0, 0x11, 0x00


	//----- nvinfo : EIATTR_KPARAM_INFO
	.align		4
.L_524:
        /*007c*/ 	.byte	0x04, 0x17
        /*007e*/ 	.short	(.L_526 - .L_525)
.L_525:
        /*0080*/ 	.word	0x00000000
        /*0084*/ 	.short	0x0002
        /*0086*/ 	.short	0x0010
        /*0088*/ 	.byte	0x00, 0xf0, 0x21, 0x00


	//----- nvinfo : EIATTR_KPARAM_INFO
	.align		4
.L_526:
        /*008c*/ 	.byte	0x04, 0x17
        /*008e*/ 	.short	(.L_528 - .L_527)
.L_527:
        /*0090*/ 	.word	0x00000000
        /*0094*/ 	.short	0x0001
        /*0096*/ 	.short	0x0008
        /*0098*/ 	.byte	0x00, 0xf0, 0x21, 0x00


	//----- nvinfo : EIATTR_KPARAM_INFO
	.align		4
.L_528:
        /*009c*/ 	.byte	0x04, 0x17
        /*009e*/ 	.short	(.L_530 - .L_529)
.L_529:
        /*00a0*/ 	.word	0x00000000
        /*00a4*/ 	.short	0x0000
        /*00a6*/ 	.short	0x0000
        /*00a8*/ 	.byte	0x00, 0xf0, 0x21, 0x00


	//----- nvinfo : EIATTR_MAXREG_COUNT
	.align		4
.L_530:
        /*00ac*/ 	.byte	0x03, 0x1b
        /*00ae*/ 	.short	0x00ff


	//----- nvinfo : EIATTR_NUM_BARRIERS
	.align		4
        /*00b0*/ 	.byte	0x02, 0x4c
        /*00b2*/ 	.byte	0x01
	.zero		1


	//----- nvinfo : EIATTR_MERCURY_ISA_VERSION
	.align		4
        /*00b4*/ 	.byte	0x03, 0x5f
        /*00b6*/ 	.short	0x0000


	//----- nvinfo : EIATTR_COOP_GROUP_MASK_REGIDS
	.align		4
        /*00b8*/ 	.byte	0x04, 0x29
        /*00ba*/ 	.short	(.L_532 - .L_531)


	//   ....[0]....
.L_531:
        /*00bc*/ 	.word	0xffffffff


	//   ....[1]....
        /*00c0*/ 	.word	0xffffffff


	//   ....[2]....
        /*00c4*/ 	.word	0xffffffff


	//   ....[3]....
        /*00c8*/ 	.word	0xffffffff


	//   ....[4]....
        /*00cc*/ 	.word	0xffffffff


	//   ....[5]....
        /*00d0*/ 	.word	0xffffffff


	//   ....[6]....
        /*00d4*/ 	.word	0xffffffff


	//   ....[7]....
        /*00d8*/ 	.word	0xffffffff


	//   ....[8]....
        /*00dc*/ 	.word	0xffffffff


	//   ....[9]....
        /*00e0*/ 	.word	0xffffffff


	//   ....[10]....
        /*00e4*/ 	.word	0xffffffff


	//   ....[11]....
        /*00e8*/ 	.word	0xffffffff


	//   ....[12]....
        /*00ec*/ 	.word	0xffffffff


	//   ....[13]....
        /*00f0*/ 	.word	0xffffffff


	//   ....[14]....
        /*00f4*/ 	.word	0xffffffff


	//   ....[15]....
        /*00f8*/ 	.word	0xffffffff


	//   ....[16]....
        /*00fc*/ 	.word	0xffffffff


	//   ....[17]....
        /*0100*/ 	.word	0xffffffff


	//   ....[18]....
        /*0104*/ 	.word	0xffffffff


	//   ....[19]....
        /*0108*/ 	.word	0xffffffff


	//   ....[20]....
        /*010c*/ 	.word	0xffffffff


	//   ....[21]....
        /*0110*/ 	.word	0xffffffff


	//   ....[22]....
        /*0114*/ 	.word	0xffffffff


	//   ....[23]....
        /*0118*/ 	.word	0xffffffff


	//   ....[24]....
        /*011c*/ 	.word	0xffffffff


	//   ....[25]....
        /*0120*/ 	.word	0xffffffff


	//   ....[26]....
        /*0124*/ 	.word	0xffffffff


	//   ....[27]....
        /*0128*/ 	.word	0xffffffff


	//   ....[28]....
        /*012c*/ 	.word	0xffffffff


	//   ....[29]....
        /*0130*/ 	.word	0xffffffff


	//----- nvinfo : EIATTR_COOP_GROUP_INSTR_OFFSETS
	.align		4
.L_532:
        /*0134*/ 	.byte	0x04, 0x28
        /*0136*/ 	.short	(.L_534 - .L_533)


	//   ....[0]....
.L_533:
        /*0138*/ 	.word	0x00000580


	//   ....[1]....
        /*013c*/ 	.word	0x000005e0


	//   ....[2]....
        /*0140*/ 	.word	0x00000600


	//   ....[3]....
        /*0144*/ 	.word	0x00000620


	//   ....[4]....
        /*0148*/ 	.word	0x00000640


	//   ....[5]....
        /*014c*/ 	.word	0x00000690


	//   ....[6]....
        /*0150*/ 	.word	0x000006b0


	//   ....[7]....
        /*0154*/ 	.word	0x000006d0


	//   ....[8]....
        /*0158*/ 	.word	0x000006f0


	//   ....[9]....
        /*015c*/ 	.word	0x00000710


	//   ....[10]....
        /*0160*/ 	.word	0x00000740


	//   ....[11]....
        /*0164*/ 	.word	0x00000760


	//   ....[12]....
        /*0168*/ 	.word	0x00000780


	//   ....[13]....
        /*016c*/ 	.word	0x000007a0


	//   ....[14]....
        /*0170*/ 	.word	0x000007c0


	//   ....[15]....
        /*0174*/ 	.word	0x000008c0


	//   ....[16]....
        /*0178*/ 	.word	0x00000910


	//   ....[17]....
        /*017c*/ 	.word	0x00000940


	//   ....[18]....
        /*0180*/ 	.word	0x00000960


	//   ....[19]....
        /*0184*/ 	.word	0x00000980


	//   ....[20]....
        /*0188*/ 	.word	0x000009d0


	//   ....[21]....
        /*018c*/ 	.word	0x000009f0


	//   ....[22]....
        /*0190*/ 	.word	0x00000a10


	//   ....[23]....
        /*0194*/ 	.word	0x00000a30


	//   ....[24]....
        /*0198*/ 	.word	0x00000a50


	//   ....[25]....
        /*019c*/ 	.word	0x00000a80


	//   ....[26]....
        /*01a0*/ 	.word	0x00000aa0


	//   ....[27]....
        /*01a4*/ 	.word	0x00000ac0


	//   ....[28]....
        /*01a8*/ 	.word	0x00000ae0


	//   ....[29]....
        /*01ac*/ 	.word	0x00000b00


	//----- nvinfo : EIATTR_EXIT_INSTR_OFFSETS
	.align		4
.L_534:
        /*01b0*/ 	.byte	0x04, 0x1c
        /*01b2*/ 	.short	(.L_536 - .L_535)


	//   ....[0]....
.L_535:
        /*01b4*/ 	.word	0x00000030


	//   ....[1]....
        /*01b8*/ 	.word	0x00000c20


	//----- nvinfo : EIATTR_CTAIDZ_USED
	.align		4
.L_536:
        /*01bc*/ 	.byte	0x01, 0x04
	.zero		2


	//----- nvinfo : EIATTR_CRS_STACK_SIZE
	.align		4
        /*01c0*/ 	.byte	0x04, 0x1e
        /*01c2*/ 	.short	(.L_538 - .L_537)
.L_537:
        /*01c4*/ 	.word	0x00000000
.L_538:


//--------------------- .nv.info._ZN17fastertransformer38softmax_withRelPosBias_element4_kernelINS_5half4E6__halfEEvPT_PKS3_S6_iiiiif --------------------------
	.section	.nv.info._ZN17fastertransformer38softmax_withRelPosBias_element4_kernelINS_5half4E6__halfEEvPT_PKS3_S6_iiiiif,"",@"SHT_CUDA_INFO"
	.sectionflags	@""
	.align	4


	//----- nvinfo : EIATTR_CUDA_API_VERSION
	.align		4
        /*0000*/ 	.byte	0x04, 0x37
        /*0002*/ 	.short	(.L_540 - .L_539)
.L_539:
        /*0004*/ 	.word	0x00000082


	//----- nvinfo : EIATTR_SW2861232_WAR
	.align		4
.L_540:
        /*0008*/ 	.byte	0x01, 0x35
	.zero		2


	//----- nvinfo : EIATTR_PARAM_CBANK
	.align		4
        /*000c*/ 	.byte	0x04, 0x0a
        /*000e*/ 	.short	(.L_542 - .L_541)
	.align		4
.L_541:
        /*0010*/ 	.word	index@(.nv.constant0._ZN17fastertransformer38softmax_withRelPosBias_element4_kernelINS_5half4E6__halfEEvPT_PKS3_S6_iiiiif)
        /*0014*/ 	.short	0x0160
        /*0016*/ 	.short	0x0030


	//----- nvinfo : EIATTR_CBANK_PARAM_SIZE
	.align		4
.L_542:
        /*0018*/ 	.byte	0x03, 0x19
        /*001a*/ 	.short	0x0030


	//----- nvinfo : EIATTR_KPARAM_INFO
	.align		4
        /*001c*/ 	.byte	0x04, 0x17
        /*001e*/ 	.short	(.L_544 - .L_543)
.L_543:
        /*0020*/ 	.word	0x00000000
        /*0024*/ 	.short	0x0008
        /*0026*/ 	.short	0x002c
        /*0028*/ 	.byte	0x00, 0xf0, 0x11, 0x00


	//----- nvinfo : EIATTR_KPARAM_INFO
	.align		4
.L_544:
        /*002c*/ 	.byte	0x04, 0x17
        /*002e*/ 	.short	(.L_546 - .L_545)
.L_545:
        /*0030*/ 	.word	0x00000000
        /*0034*/ 	.short	0x0007
        /*0036*/ 	.short	0x0028
        /*0038*/ 	.byte	0x00, 0xf0, 0x11, 0x00


	//----- nvinfo : EIATTR_KPARAM_INFO
	.align		4
.L_546:
        /*003c*/ 	.byte	0x04, 0x17
        /*003e*/ 	.short	(.L_548 - .L_547)
.L_547:
        /*0040*/ 	.word	0x00000000
        /*0044*/ 	.short	0x0006
        /*0046*/ 	.short	0x0024
        /*0048*/ 	.byte	0x00, 0xf0, 0x11, 0x00


	//----- nvinfo : EIATTR_KPARAM_INFO
	.align		4
.L_548:
        /*004c*/ 	.byte	0x04, 0x17
        /*004e*/ 	.short	(.L_550 - .L_549)
.L_549:
        /*0050*/ 	.word	0x00000000
        /*0054*/ 	.short	0x0005
        /*0056*/ 	.short	0x0020
        /*0058*/ 	.byte	0x00, 0xf0, 0x11, 0x00


	//----- nvinfo : EIATTR_KPARAM_INFO
	.align		4
.L_550:
        /*005c*/ 	.byte	0x04, 0x17
        /*005e*/ 	.short	(.L_552 - .L_551)
.L_551:
        /*0060*/ 	.word	0x00000000
        /*0064*/ 	.short	0x0004
        /*0066*/ 	.short	0x001c
        /*0068*/ 	.byte	0x00, 0xf0, 0x11, 0x00


	//----- nvinfo : EIATTR_KPARAM_INFO
	.align		4
.L_552:
        /*006c*/ 	.byte	0x04, 0x17
        /*006e*/ 	.short	(.L_554 - .L_553)
.L_553:
        /*0070*/ 	.word	0x00000000
        /*0074*/ 	.short	0x0003
        /*0076*/ 	.short	0x0018
        /*0078*/ 	.byte	0x00, 0xf0, 0x11, 0x00


	//----- nvinfo : EIATTR_KPARAM_INFO
	.align		4
.L_554:
        /*007c*/ 	.byte	0x04, 0x17
        /*007e*/ 	.short	(.L_556 - .L_555)
.L_555:
        /*0080*/ 	.word	0x00000000
        /*0084*/ 	.short	0x0002
        /*0086*/ 	.short	0x0010
        /*0088*/ 	.byte	0x00, 0xf0, 0x21, 0x00


	//----- nvinfo : EIATTR_KPARAM_INFO
	.align		4
.L_556:
        /*008c*/ 	.byte	0x04, 0x17
        /*008e*/ 	.short	(.L_558 - .L_557)
.L_557:
        /*0090*/ 	.word	0x00000000
        /*0094*/ 	.short	0x0001
        /*0096*/ 	.short	0x0008
        /*0098*/ 	.byte	0x00, 0xf0, 0x21, 0x00


	//----- nvinfo : EIATTR_KPARAM_INFO
	.align		4
.L_558:
        /*009c*/ 	.byte	0x04, 0x17
        /*009e*/ 	.short	(.L_560 - .L_559)
.L_559:
        /*00a0*/ 	.word	0x00000000
        /*00a4*/ 	.short	0x0000
        /*00a6*/ 	.short	0x0000
        /*00a8*/ 	.byte	0x00, 0xf0, 0x21, 0x00


	//----- nvinfo : EIATTR_MAXREG_COUNT
	.align		4
.L_560:
        /*00ac*/ 	.byte	0x03, 0x1b
        /*00ae*/ 	.short	0x00ff


	//----- nvinfo : EIATTR_NUM_BARRIERS
	.align		4
        /*00b0*/ 	.byte	0x02, 0x4c
        /*00b2*/ 	.byte	0x01
	.zero		1


	//----- nvinfo : EIATTR_MERCURY_ISA_VERSION
	.align		4
        /*00b4*/ 	.byte	0x03, 0x5f
        /*00b6*/ 	.short	0x0000


	//----- nvinfo : EIATTR_COOP_GROUP_MASK_REGIDS
	.align		4
        /*00b8*/ 	.byte	0x04, 0x29
        /*00ba*/ 	.short	(.L_562 - .L_561)


	//   ....[0]....
.L_561:
        /*00bc*/ 	.word	0xffffffff


	//   ....[1]....
        /*00c0*/ 	.word	0xffffffff


	//   ....[2]....
        /*00c4*/ 	.word	0xffffffff


	//   ....[3]....
        /*00c8*/ 	.word	0xffffffff


	//   ....[4]....
        /*00cc*/ 	.word	0xffffffff


	//   ....[5]....
        /*00d0*/ 	.word	0xffffffff


	//   ....[6]....
        /*00d4*/ 	.word	0xffffffff


	//   ....[7]....
        /*00d8*/ 	.word	0xffffffff


	//   ....[8]....
        /*00dc*/ 	.word	0xffffffff


	//   ....[9]....
        /*00e0*/ 	.word	0xffffffff


	//   ....[10]....
        /*00e4*/ 	.word	0xffffffff


	//   ....[11]....
        /*00e8*/ 	.word	0xffffffff


	//   ....[12]....
        /*00ec*/ 	.word	0xffffffff


	//   ....[13]....
        /*00f0*/ 	.word	0xffffffff


	//   ....[14]....
        /*00f4*/ 	.word	0xffffffff


	//   ....[15]....
        /*00f8*/ 	.word	0xffffffff


	//   ....[16]....
        /*00fc*/ 	.word	0xffffffff


	//   ....[17]....
        /*0100*/ 	.word	0xffffffff


	//   ....[18]....
        /*0104*/ 	.word	0xffffffff


	//   ....[19]....
        /*0108*/ 	.word	0xffffffff


	//   ....[20]....
        /*010c*/ 	.word	0xffffffff


	//   ....[21]....
        /*0110*/ 	.word	0xffffffff


	//   ....[22]....
        /*0114*/ 	.word	0xffffffff


	//   ....[23]....
        /*0118*/ 	.word	0xffffffff


	//   ....[24]....
        /*011c*/ 	.word	0xffffffff


	//   ....[25]....
        /*0120*/ 	.word	0xffffffff


	//   ....[26]....
        /*0124*/ 	.word	0xffffffff


	//   ....[27]....
        /*0128*/ 	.word	0xffffffff


	//   ....[28]....
        /*012c*/ 	.word	0xffffffff


	//   ....[29]....
        /*0130*/ 	.word	0xffffffff


	//----- nvinfo : EIATTR_COOP_GROUP_INSTR_OFFSETS
	.align		4
.L_562:
        /*0134*/ 	.byte	0x04, 0x28
        /*0136*/ 	.short	(.L_564 - .L_563)


	//   ....[0]....
.L_563:
        /*0138*/ 	.word	0x00000720


	//   ....[1]....
        /*013c*/ 	.word	0x00000780


	//   ....[2]....
        /*0140*/ 	.word	0x000007a0


	//   ....[3]....
        /*0144*/ 	.word	0x000007c0


	//   ....[4]....
        /*0148*/ 	.word	0x000007e0


	//   ....[5]....
        /*014c*/ 	.word	0x00000830


	//   ....[6]....
        /*0150*/ 	.word	0x00000850


	//   ....[7]....
        /*0154*/ 	.word	0x00000870


	//   ....[8]....
        /*0158*/ 	.word	0x00000890


	//   ....[9]....
        /*015c*/ 	.word	0x000008b0


	//   ....[10]....
        /*0160*/ 	.word	0x000008e0


	//   ....[11]....
        /*0164*/ 	.word	0x00000900


	//   ....[12]....
        /*0168*/ 	.word	0x00000920


	//   ....[13]....
        /*016c*/ 	.word	0x00000940


	//   ....[14]....
        /*0170*/ 	.word	0x00000960


	//   ....[15]....
        /*0174*/ 	.word	0x00000b20


	//   ....[16]....
        /*0178*/ 	.word	0x00000b70


	//   ....[17]....
        /*017c*/ 	.word	0x00000ba0


	//   ....[18]....
        /*0180*/ 	.word	0x00000bc0


	//   ....[19]....
        /*0184*/ 	.word	0x00000be0


	//   ....[20]....
        /*0188*/ 	.word	0x00000c30


	//   ....[21]....
        /*018c*/ 	.word	0x00000c50


	//   ....[22]....
        /*0190*/ 	.word	0x00000c70


	//   ....[23]....
        /*0194*/ 	.word	0x00000c90


	//   ....[24]....
        /*0198*/ 	.word	0x00000cb0


	//   ....[25]....
        /*019c*/ 	.word	0x00000ce0


	//   ....[26]....
        /*01a0*/ 	.word	0x00000d00


	//   ....[27]....
        /*01a4*/ 	.word	0x00000d20


	//   ....[28]....
        /*01a8*/ 	.word	0x00000d40


	//   ....[29]....
        /*01ac*/ 	.word	0x00000d60


	//----- nvinfo : EIATTR_EXIT_INSTR_OFFSETS
	.align		4
.L_564:
        /*01b0*/ 	.byte	0x04, 0x1c
        /*01b2*/ 	.short	(.L_566 - .L_565)


	//   ....[0]....
.L_565:
        /*01b4*/ 	.word	0x00000030


	//   ....[1]....
        /*01b8*/ 	.word	0x00000f30


	//----- nvinfo : EIATTR_CTAIDZ_USED
	.align		4
.L_566:
        /*01bc*/ 	.byte	0x01, 0x04
	.zero		2


	//----- nvinfo : EIATTR_CRS_STACK_SIZE
	.align		4
        /*01c0*/ 	.byte	0x04, 0x1e
        /*01c2*/ 	.short	(.L_568 - .L_567)
.L_567:
        /*01c4*/ 	.word	0x00000000
.L_568:


//--------------------- .nv.info._ZN17fastertransformer38softmax_withRelPosBias_element4_kernelI6float4fEEvPT_PKS2_S5_iiiiif --------------------------
	.section	.nv.info._ZN17fastertransformer38softmax_withRelPosBias_element4_kernelI6float4fEEvPT_PKS2_S5_iiiiif,"",@"SHT_CUDA_INFO"
	.sectionflags	@""
	.align	4


	//----- nvinfo : EIATTR_CUDA_API_VERSION
	.align		4
        /*0000*/ 	.byte	0x04, 0x37
        /*0002*/ 	.short	(.L_570 - .L_569)
.L_569:
        /*0004*/ 	.word	0x00000082


	//----- nvinfo : EIATTR_SW2861232_WAR
	.align		4
.L_570:
        /*0008*/ 	.byte	0x01, 0x35
	.zero		2


	//----- nvinfo : EIATTR_PARAM_CBANK
	.align		4
        /*000c*/ 	.byte	0x04, 0x0a
        /*000e*/ 	.short	(.L_572 - .L_571)
	.align		4
.L_571:
        /*0010*/ 	.word	index@(.nv.constant0._ZN17fastertransformer38softmax_withRelPosBias_element4_kernelI6float4fEEvPT_PKS2_S5_iiiiif)
        /*0014*/ 	.short	0x0160
        /*0016*/ 	.short	0x0030


	//----- nvinfo : EIATTR_CBANK_PARAM_SIZE
	.align		4
.L_572:
        /*0018*/ 	.byte	0x03, 0x19
        /*001a*/ 	.short	0x0030


	//----- nvinfo : EIATTR_KPARAM_INFO
	.align		4
        /*001c*/ 	.byte	0x04, 0x17
        /*001e*/ 	.short	(.L_574 - .L_573)
.L_573:
        /*0020*/ 	.word	0x00000000
        /*0024*/ 	.short	0x0008
        /*0026*/ 	.short	0x002c
        /*0028*/ 	.byte	0x00, 0xf0, 0x11, 0x00


	//----- nvinfo : EIATTR_KPARAM_INFO
	.align		4
.L_574:
        /*002c*/ 	.byte	0x04, 0x17
        /*002e*/ 	.short	(.L_576 - .L_575)
.L_575:
        /*0030*/ 	.word	0x00000000
        /*0034*/ 	.short	0x0007
        /*0036*/ 	.short	0x0028
        /*0038*/ 	.byte	0x00, 0xf0, 0x11, 0x00


	//----- nvinfo : EIATTR_KPARAM_INFO
	.align		4
.L_576:
        /*003c*/ 	.byte	0x04, 0x17
        /*003e*/ 	.short	(.L_578 - .L_577)
.L_577:
        /*0040*/ 	.word	0x00000000
        /*0044*/ 	.short	0x0006
        /*0046*/ 	.short	0x0024
        /*0048*/ 	.byte	0x00, 0xf0, 0x11, 0x00


	//----- nvinfo : EIATTR_KPARAM_INFO
	.align		4
.L_578:
        /*004c*/ 	.byte	0x04, 0x17
        /*004e*/ 	.short	(.L_580 - .L_579)
.L_579:
        /*0050*/ 	.word	0x00000000
        /*0054*/ 	.short	0x0005
        /*0056*/ 	.short	0x0020
        /*0058*/ 	.byte	0x00, 0xf0, 0x11, 0x00


	//----- nvinfo : EIATTR_KPARAM_INFO
	.align		4
.L_580:
        /*005c*/ 	.byte	0x04, 0x17
        /*005e*/ 	.short	(.L_582 - .L_581)
.L_581:
        /*0060*/ 	.word	0x00000000
        /*0064*/ 	.short	0x0004
        /*0066*/ 	.short	0x001c
        /*0068*/ 	.byte	0x00, 0xf0, 0x11, 0x00


	//----- nvinfo : EIATTR_KPARAM_INFO
	.align		4
.L_582:
        /*006c*/ 	.byte	0x04, 0x17
        /*006e*/ 	.short	(.L_584 - .L_583)
.L_583:
        /*0070*/ 	.word	0x00000000
        /*0074*/ 	.short	0x0003
        /*0076*/ 	.short	0x0018
        /*0078*/ 	.byte	0x00, 0xf0, 0x11, 0x00


	//----- nvinfo : EIATTR_KPARAM_INFO
	.align		4
.L_584:
        /*007c*/ 	.byte	0x04, 0x17
        /*007e*/ 	.short	(.L_586 - .L_585)
.L_585:
        /*0080*/ 	.word	0x00000000
        /*0084*/ 	.short	0x0002
        /*0086*/ 	.short	0x0010
        /*0088*/ 	.byte	0x00, 0xf0, 0x21, 0x00


	//----- nvinfo : EIATTR_KPARAM_INFO
	.align		4
.L_586:
        /*008c*/ 	.byte	0x04, 0x17
        /*008e*/ 	.short	(.L_588 - .L_587)
.L_587:
        /*0090*/ 	.word	0x00000000
        /*0094*/ 	.short	0x0001
        /*0096*/ 	.short	0x0008
        /*0098*/ 	.byte	0x00, 0xf0, 0x21, 0x00


	//----- nvinfo : EIATTR_KPARAM_INFO
	.align		4
.L_588:
        /*009c*/ 	.byte	0x04, 0x17
        /*009e*/ 	.short	(.L_590 - .L_589)
.L_589:
        /*00a0*/ 	.word	0x00000000
        /*00a4*/ 	.short	0x0000
        /*00a6*/ 	.short	0x0000
        /*00a8*/ 	.byte	0x00, 0xf0, 0x21, 0x00


	//----- nvinfo : EIATTR_MAXREG_COUNT
	.align		4
.L_590:
        /*00ac*/ 	.byte	0x03, 0x1b
        /*00ae*/ 	.short	0x00ff


	//----- nvinfo : EIATTR_NUM_BARRIERS
	.align		4
        /*00b0*/ 	.byte	0x02, 0x4c
        /*00b2*/ 	.byte	0x01
	.zero		1


	//----- nvinfo : EIATTR_MERCURY_ISA_VERSION
	.align		4
        /*00b4*/ 	.byte	0x03, 0x5f
        /*00b6*/ 	.short	0x0000


	//----- nvinfo : EIATTR_COOP_GROUP_MASK_REGIDS
	.align		4
        /*00b8*/ 	.byte	0x04, 0x29
        /*00ba*/ 	.short	(.L_592 - .L_591)


	//   ....[0]....
.L_591:
        /*00bc*/ 	.word	0xffffffff


	//   ....[1]....
        /*00c0*/ 	.word	0xffffffff


	//   ....[2]....
        /*00c4*/ 	.word	0xffffffff


	//   ....[3]....
        /*00c8*/ 	.word	0xffffffff


	//   ....[4]....
        /*00cc*/ 	.word	0xffffffff


	//   ....[5]....
        /*00d0*/ 	.word	0xffffffff


	//   ....[6]....
        /*00d4*/ 	.word	0xffffffff


	//   ....[7]....
        /*00d8*/ 	.word	0xffffffff


	//   ....[8]....
        /*00dc*/ 	.word	0xffffffff


	//   ....[9]....
        /*00e0*/ 	.word	0xffffffff


	//   ....[10]....
        /*00e4*/ 	.word	0xffffffff


	//   ....[11]....
        /*00e8*/ 	.word	0xffffffff


	//   ....[12]....
        /*00ec*/ 	.word	0xffffffff


	//   ....[13]....
        /*00f0*/ 	.word	0xffffffff


	//   ....[14]....
        /*00f4*/ 	.word	0xffffffff


	//   ....[15]....
        /*00f8*/ 	.word	0xffffffff


	//   ....[16]....
        /*00fc*/ 	.word	0xffffffff


	//   ....[17]....
        /*0100*/ 	.word	0xffffffff


	//   ....[18]....
        /*0104*/ 	.word	0xffffffff


	//   ....[19]....
        /*0108*/ 	.word	0xffffffff


	//   ....[20]....
        /*010c*/ 	.word	0xffffffff


	//   ....[21]....
        /*0110*/ 	.word	0xffffffff


	//   ....[22]....
        /*0114*/ 	.word	0xffffffff


	//   ....[23]....
        /*0118*/ 	.word	0xffffffff


	//   ....[24]....
        /*011c*/ 	.word	0xffffffff


	//   ....[25]....
        /*0120*/ 	.word	0xffffffff


	//   ....[26]....
        /*0124*/ 	.word	0xffffffff


	//   ....[27]....
        /*0128*/ 	.word	0xffffffff


	//   ....[28]....
        /*012c*/ 	.word	0xffffffff


	//   ....[29]....
        /*0130*/ 	.word	0xffffffff


	//----- nvinfo : EIATTR_COOP_GROUP_INSTR_OFFSETS
	.align		4
.L_592:
        /*0134*/ 	.byte	0x04, 0x28
        /*0136*/ 	.short	(.L_594 - .L_593)


	//   ....[0]....
.L_593:
        /*0138*/ 	.word	0x00000620


	//   ....[1]....
        /*013c*/ 	.word	0x00000680


	//   ....[2]....
        /*0140*/ 	.word	0x000006a0


	//   ....[3]....
        /*0144*/ 	.word	0x000006c0


	//   ....[4]....
        /*0148*/ 	.word	0x000006e0


	//   ....[5]....
        /*014c*/ 	.word	0x00000730


	//   ....[6]....
        /*0150*/ 	.word	0x00000750


	//   ....[7]....
        /*0154*/ 	.word	0x00000770


	//   ....[8]....
        /*0158*/ 	.word	0x00000790


	//   ....[9]....
        /*015c*/ 	.word	0x000007b0


	//   ....[10]....
        /*0160*/ 	.word	0x000007e0


	//   ....[11]....
        /*0164*/ 	.word	0x00000800


	//   ....[12]....
        /*0168*/ 	.word	0x00000820


	//   ....[13]....
        /*016c*/ 	.word	0x00000840


	//   ....[14]....
        /*0170*/ 	.word	0x00000860


	//   ....[15]....
        /*0174*/ 	.word	0x00000a10


	//   ....[16]....
        /*0178*/ 	.word	0x00000a60


	//   ....[17]....
        /*017c*/ 	.word	0x00000a90


	//   ....[18]....
        /*0180*/ 	.word	0x00000ab0


	//   ....[19]....
        /*0184*/ 	.word	0x00000ad0


	//   ....[20]....
        /*0188*/ 	.word	0x00000b20


	//   ....[21]....
        /*018c*/ 	.word	0x00000b40


	//   ....[22]....
        /*0190*/ 	.word	0x00000b60


	//   ....[23]....
        /*0194*/ 	.word	0x00000b80


	//   ....[24]....
        /*0198*/ 	.word	0x00000ba0


	//   ....[25]....
        /*019c*/ 	.word	0x00000bd0


	//   ....[26]....
        /*01a0*/ 	.word	0x00000bf0


	//   ....[27]....
        /*01a4*/ 	.word	0x00000c10


	//   ....[28]....
        /*01a8*/ 	.word	0x00000c30


	//   ....[29]....
        /*01ac*/ 	.word	0x00000c50


	//----- nvinfo : EIATTR_EXIT_INSTR_OFFSETS
	.align		4
.L_594:
        /*01b0*/ 	.byte	0x04, 0x1c
        /*01b2*/ 	.short	(.L_596 - .L_595)


	//   ....[0]....
.L_595:
        /*01b4*/ 	.word	0x00000030


	//   ....[1]....
        /*01b8*/ 	.word	0x00000db0


	//----- nvinfo : EIATTR_CTAIDZ_USED
	.align		4
.L_596:
        /*01bc*/ 	.byte	0x01, 0x04
	.zero		2


	//----- nvinfo : EIATTR_CRS_STACK_SIZE
	.align		4
        /*01c0*/ 	.byte	0x04, 0x1e
        /*01c2*/ 	.short	(.L_598 - .L_597)
.L_597:
        /*01c4*/ 	.word	0x00000000
.L_598:


//--------------------- .nv.info._ZN17fastertransformer22add_head3Size_QKV_biasI6__halfEEvPKT_S4_PS2_S5_S5_iiiii --------------------------
	.section	.nv.info._ZN17fastertransformer22add_head3Size_QKV_biasI6__halfEEvPKT_S4_PS2_S5_S5_iiiii,"",@"SHT_CUDA_INFO"
	.sectionflags	@""
	.align	4


	//----- nvinfo : EIATTR_CUDA_API_VERSION
	.align		4
        /*0000*/ 	.byte	0x04, 0x37
        /*0002*/ 	.short	(.L_600 - .L_599)
.L_599:
        /*0004*/ 	.word	0x00000082


	//----- nvinfo : EIATTR_SW2861232_WAR
	.align		4
.L_600:
        /*0008*/ 	.byte	0x01, 0x35
	.zero		2


	//----- nvinfo : EIATTR_PARAM_CBANK
	.align		4
        /*000c*/ 	.byte	0x04, 0x0a
        /*000e*/ 	.short	(.L_602 - .L_601)
	.align		4
.L_601:
        /*0010*/ 	.word	index@(.nv.constant0._ZN17fastertransformer22add_head3Size_QKV_biasI6__halfEEvPKT_S4_PS2_S5_S5_iiiii)
        /*0014*/ 	.short	0x0160
        /*0016*/ 	.short	0x003c


	//----- nvinfo : EIATTR_CBANK_PARAM_SIZE
	.align		4
.L_602:
        /*0018*/ 	.byte	0x03, 0x19
        /*001a*/ 	.short	0x003c


	//----- nvinfo : EIATTR_KPARAM_INFO
	.align		4
        /*001c*/ 	.byte	0x04, 0x17
        /*001e*/ 	.short	(.L_604 - .L_603)
.L_603:
        /*0020*/ 	.word	0x00000000
        /*0024*/ 	.short	0x0009
        /*0026*/ 	.short	0x0038
        /*0028*/ 	.byte	0x00, 0xf0, 0x11, 0x00


	//----- nvinfo : EIATTR_KPARAM_INFO
	.align		4
.L_604:
        /*002c*/ 	.byte	0x04, 0x17
        /*002e*/ 	.short	(.L_606 - .L_605)
.L_605:
        /*0030*/ 	.word	0x00000000
        /*0034*/ 	.short	0x0008
        /*0036*/ 	.short	0x0034
        /*0038*/ 	.byte	0x00, 0xf0, 0x11, 0x00


	//----- nvinfo : EIATTR_KPARAM_INFO
	.align		4
.L_606:
        /*003c*/ 	.byte	0x04, 0x17
        /*003e*/ 	.short	(.L_608 - .L_607)
.L_607:
        /*0040*/ 	.word	0x00000000
        /*0044*/ 	.short	0x0007
        /*0046*/ 	.short	0x0030
        /*0048*/ 	.byte	0x00, 0xf0, 0x11, 0x00


	//----- nvinfo : EIATTR_KPARAM_INFO
	.align		4
.L_608:
        /*004c*/ 	.byte	0x04, 0x17
        /*004e*/ 	.short	(.L_610 - .L_609)
.L_609:
        /*0050*/ 	.word	0x00000000
        /*0054*/ 	.short	0x0006
        /*0056*/ 	.short	0x002c
        /*0058*/ 	.byte	0x00, 0xf0, 0x11, 0x00


	//----- nvinfo : EIATTR_KPARAM_INFO
	.align		4
.L_610:
        /*005c*/ 	.byte	0x04, 0x17
        /*005e*/ 	.short	(.L_612 - .L_611)
.L_611:
        /*0060*/ 	.word	0x00000000
        /*0064*/ 	.short	0x0005
        /*0066*/ 	.short	0x0028
        /*0068*/ 	.byte	0x00, 0xf0, 0x11, 0x00


	//----- nvinfo : EIATTR_KPARAM_INFO
	.align		4
.L_612:
        /*006c*/ 	.byte	0x04, 0x17
        /*006e*/ 	.short	(.L_614 - .L_613)
.L_613:
        /*0070*/ 	.word	0x00000000
        /*0074*/ 	.short	0x0004
        /*0076*/ 	.short	0x0020
        /*0078*/ 	.byte	0x00, 0xf0, 0x21, 0x00


	//----- nvinfo : EIATTR_KPARAM_INFO
	.align		4
.L_614:
        /*007c*/ 	.byte	0x04, 0x17
        /*007e*/ 	.short	(.L_616 - .L_615)
.L_615:
        /*0080*/ 	.word	0x00000000
        /*0084*/ 	.short	0x0003
        /*0086*/ 	.short	0x0018
        /*0088*/ 	.byte	0x00, 0xf0, 0x21, 0x00


	//----- nvinfo : EIATTR_KPARAM_INFO
	.align		4
.L_616:
        /*008c*/ 	.byte	0x04, 0x17
        /*008e*/ 	.short	(.L_618 - .L_617)
.L_617:
        /*0090*/ 	.word	0x00000000
        /*0094*/ 	.short	0x0002
        /*0096*/ 	.short	0x0010
        /*0098*/ 	.byte	0x00, 0xf0, 0x21, 0x00


	//----- nvinfo : EIATTR_KPARAM_INFO
	.align		4
.L_618:
        /*009c*/ 	.byte	0x04, 0x17
        /*009e*/ 	.short	(.L_620 - .L_619)
.L_619:
        /*00a0*/ 	.word	0x00000000
        /*00a4*/ 	.short	0x0001
        /*00a6*/ 	.short	0x0008
        /*00a8*/ 	.byte	0x00, 0xf0, 0x21, 0x00


	//----- nvinfo : EIATTR_KPARAM_INFO
	.align		4
.L_620:
        /*00ac*/ 	.byte	0x04, 0x17
        /*00ae*/ 	.short	(.L_622 - .L_621)
.L_621:
        /*00b0*/ 	.word	0x00000000
        /*00b4*/ 	.short	0x0000
        /*00b6*/ 	.short	0x0000
        /*00b8*/ 	.byte	0x00, 0xf0, 0x21, 0x00


	//----- nvinfo : EIATTR_MAXREG_COUNT
	.align		4
.L_622:
        /*00bc*/ 	.byte	0x03, 0x1b
        /*00be*/ 	.short	0x00ff


	//----- nvinfo : EIATTR_MERCURY_ISA_VERSION
	.align		4
        /*00c0*/ 	.byte	0x03, 0x5f
        /*00c2*/ 	.short	0x0000


	//----- nvinfo : EIATTR_EXIT_INSTR_OFFSETS
	.align		4
        /*00c4*/ 	.byte	0x04, 0x1c
        /*00c6*/ 	.short	(.L_624 - .L_623)


	//   ....[0]....
.L_623:
        /*00c8*/ 	.word	0x000004e0


	//----- nvinfo : EIATTR_CTAIDZ_USED
	.align		4
.L_624:
        /*00cc*/ 	.byte	0x01, 0x04
	.zero		2


//--------------------- .nv.info._ZN17fastertransformer22add_head3Size_QKV_biasIfEEvPKT_S3_PS1_S4_S4_iiiii --------------------------
	.section	.nv.info._ZN17fastertransformer22add_head3Size_QKV_biasIfEEvPKT_S3_PS1_S4_S4_iiiii,"",@"SHT_CUDA_INFO"
	.sectionflags	@""
	.align	4


	//----- nvinfo : EIATTR_CUDA_API_VERSION
	.align		4
        /*0000*/ 	.byte	0x04, 0x37
        /*0002*/ 	.short	(.L_626 - .L_625)
.L_625:
        /*0004*/ 	.word	0x00000082


	//----- nvinfo : EIATTR_SW2861232_WAR
	.align		4
.L_626:
        /*0008*/ 	.byte	0x01, 0x35
	.zero		2


	//----- nvinfo : EIATTR_PARAM_CBANK
	.align		4
        /*000c*/ 	.byte	0x04, 0x0a
        /*000e*/ 	.short	(.L_628 - .L_627)
	.align		4
.L_627:
        /*0010*/ 	.word	index@(.nv.constant0._ZN17fastertransformer22add_head3Size_QKV_biasIfEEvPKT_S3_PS1_S4_S4_iiiii)
        /*0014*/ 	.short	0x0160
        /*0016*/ 	.short	0x003c


	//----- nvinfo : EIATTR_CBANK_PARAM_SIZE
	.align		4
.L_628:
        /*0018*/ 	.byte	0x03, 0x19
        /*001a*/ 	.short	0x003c


	//----- nvinfo : EIATTR_KPARAM_INFO
	.align		4
        /*001c*/ 	.byte	0x04, 0x17
        /*001e*/ 	.short	(.L_630 - .L_629)
.L_629:
        /*0020*/ 	.word	0x00000000
        /*0024*/ 	.short	0x0009
        /*0026*/ 	.short	0x0038
        /*0028*/ 	.byte	0x00, 0xf0, 0x11, 0x00


	//----- nvinfo : EIATTR_KPARAM_INFO
	.align		4
.L_630:
        /*002c*/ 	.byte	0x04, 0x17
        /*002e*/ 	.short	(.L_632 - .L_631)
.L_631:
        /*0030*/ 	.word	0x00000000
        /*0034*/ 	.short	0x0008
        /*0036*/ 	.short	0x0034
        /*0038*/ 	.byte	0x00, 0xf0, 0x11, 0x00


	//----- nvinfo : EIATTR_KPARAM_INFO
	.align		4
.L_632:
        /*003c*/ 	.byte	0x04, 0x17
        /*003e*/ 	.short	(.L_634 - .L_633)
.L_633:
        /*0040*/ 	.word	0x00000000
        /*0044*/ 	.short	0x0007
        /*0046*/ 	.short	0x0030
        /*0048*/ 	.byte	0x00, 0xf0, 0x11, 0x00


	//----- nvinfo : EIATTR_KPARAM_INFO
	.align		4
.L_634:
        /*004c*/ 	.byte	0x04, 0x17
        /*004e*/ 	.short	(.L_636 - .L_635)
.L_635:
        /*0050*/ 	.word	0x00000000
        /*0054*/ 	.short	0x0006
        /*0056*/ 	.short	0x002c
        /*0058*/ 	.byte	0x00, 0xf0, 0x11, 0x00


	//----- nvinfo : EIATTR_KPARAM_INFO
	.align		4
.L_636:
        /*005c*/ 	.byte	0x04, 0x17
        /*005e*/ 	.short	(.L_638 - .L_637)
.L_637:
        /*0060*/ 	.word	0x00000000
        /*0064*/ 	.short	0x0005
        /*0066*/ 	.short	0x0028
        /*0068*/ 	.byte	0x00, 0xf0, 0x11, 0x00


	//----- nvinfo : EIATTR_KPARAM_INFO
	.align		4
.L_638:
        /*006c*/ 	.byte	0x04, 0x17
        /*006e*/ 	.short	(.L_640 - .L_639)
.L_639:
        /*0070*/ 	.word	0x00000000
        /*0074*/ 	.short	0x0004
        /*0076*/ 	.short	0x0020
        /*0078*/ 	.byte	0x00, 0xf0, 0x21, 0x00


	//----- nvinfo : EIATTR_KPARAM_INFO
	.align		4
.L_640:
        /*007c*/ 	.byte	0x04, 0x17
        /*007e*/ 	.short	(.L_642 - .L_641)
.L_641:
        /*0080*/ 	.word	0x00000000
        /*0084*/ 	.short	0x0003
        /*0086*/ 	.short	0x0018
        /*0088*/ 	.byte	0x00, 0xf0, 0x21, 0x00


	//----- nvinfo : EIATTR_KPARAM_INFO
	.align		4
.L_642:
        /*008c*/ 	.byte	0x04, 0x17
        /*008e*/ 	.short	(.L_644 - .L_643)
.L_643:
        /*0090*/ 	.word	0x00000000
        /*0094*/ 	.short	0x0002
        /*0096*/ 	.short	0x0010
        /*0098*/ 	.byte	0x00, 0xf0, 0x21, 0x00


	//----- nvinfo : EIATTR_KPARAM_INFO
	.align		4
.L_644:
        /*009c*/ 	.byte	0x04, 0x17
        /*009e*/ 	.short	(.L_646 - .L_645)
.L_645:
        /*00a0*/ 	.word	0x00000000
        /*00a4*/ 	.short	0x0001
        /*00a6*/ 	.short	0x0008
        /*00a8*/ 	.byte	0x00, 0xf0, 0x21, 0x00


	//----- nvinfo : EIATTR_KPARAM_INFO
	.align		4
.L_646:
        /*00ac*/ 	.byte	0x04, 0x17
        /*00ae*/ 	.short	(.L_648 - .L_647)
.L_647:
        /*00b0*/ 	.word	0x00000000
        /*00b4*/ 	.short	0x0000
        /*00b6*/ 	.short	0x0000
        /*00b8*/ 	.byte	0x00, 0xf0, 0x21, 0x00


	//----- nvinfo : EIATTR_MAXREG_COUNT
	.align		4
.L_648:
        /*00bc*/ 	.byte	0x03, 0x1b
        /*00be*/ 	.short	0x00ff


	//----- nvinfo : EIATTR_MERCURY_ISA_VERSION
	.align		4
        /*00c0*/ 	.byte	0x03, 0x5f
        /*00c2*/ 	.short	0x0000


	//----- nvinfo : EIATTR_EXIT_INSTR_OFFSETS
	.align		4
        /*00c4*/ 	.byte	0x04, 0x1c
        /*00c6*/ 	.short	(.L_650 - .L_649)


	//   ....[0]....
.L_649:
        /*00c8*/ 	.word	0x000004e0


	//----- nvinfo : EIATTR_CTAIDZ_USED
	.align		4
.L_650:
        /*00cc*/ 	.byte	0x01, 0x04
	.zero		2


//--------------------- .nv.info._ZN17fastertransformer24addRelativeAttentionBiasI6__halfEEvPT_PKS2_iii --------------------------
	.section	.nv.info._ZN17fastertransformer24addRelativeAttentionBiasI6__halfEEvPT_PKS2_iii,"",@"SHT_CUDA_INFO"
	.sectionflags	@""
	.align	4


	//----- nvinfo : EIATTR_CUDA_API_VERSION
	.align		4
        /*0000*/ 	.byte	0x04, 0x37
        /*0002*/ 	.short	(.L_652 - .L_651)
.L_651:
        /*0004*/ 	.word	0x00000082


	//----- nvinfo : EIATTR_SW2861232_WAR
	.align		4
.L_652:
        /*0008*/ 	.byte	0x01, 0x35
	.zero		2


	//----- nvinfo : EIATTR_PARAM_CBANK
	.align		4
        /*000c*/ 	.byte	0x04, 0x0a
        /*000e*/ 	.short	(.L_654 - .L_653)
	.align		4
.L_653:
        /*0010*/ 	.word	index@(.nv.constant0._ZN17fastertransformer24addRelativeAttentionBiasI6__halfEEvPT_PKS2_iii)
        /*0014*/ 	.short	0x0160
        /*0016*/ 	.short	0x001c


	//----- nvinfo : EIATTR_CBANK_PARAM_SIZE
	.align		4
.L_654:
        /*0018*/ 	.byte	0x03, 0x19
        /*001a*/ 	.short	0x001c


	//----- nvinfo : EIATTR_KPARAM_INFO
	.align		4
        /*001c*/ 	.byte	0x04, 0x17
        /*001e*/ 	.short	(.L_656 - .L_655)
.L_655:
        /*0020*/ 	.word	0x00000000
        /*0024*/ 	.short	0x0004
        /*0026*/ 	.short	0x0018
        /*0028*/ 	.byte	0x00, 0xf0, 0x11, 0x00


	//----- nvinfo : EIATTR_KPARAM_INFO
	.align		4
.L_656:
        /*002c*/ 	.byte	0x04, 0x17
        /*002e*/ 	.short	(.L_658 - .L_657)
.L_657:
        /*0030*/ 	.word	0x00000000
        /*0034*/ 	.short	0x0003
        /*0036*/ 	.short	0x0014
        /*0038*/ 	.byte	0x00, 0xf0, 0x11, 0x00


	//----- nvinfo : EIATTR_KPARAM_INFO
	.align		4
.L_658:
        /*003c*/ 	.byte	0x04, 0x17
        /*003e*/ 	.short	(.L_660 - .L_659)
.L_659:
        /*0040*/ 	.word	0x00000000
        /*0044*/ 	.short	0x0002
        /*0046*/ 	.short	0x0010
        /*0048*/ 	.byte	0x00, 0xf0, 0x11, 0x00


	//----- nvinfo : EIATTR_KPARAM_INFO
	.align		4
.L_660:
        /*004c*/ 	.byte	0x04, 0x17
        /*004e*/ 	.short	(.L_662 - .L_661)
.L_661:
        /*0050*/ 	.word	0x00000000
        /*0054*/ 	.short	0x0001
        /*0056*/ 	.short	0x0008
        /*0058*/ 	.byte	0x00, 0xf0, 0x21, 0x00


	//----- nvinfo : EIATTR_KPARAM_INFO
	.align		4
.L_662:
        /*005c*/ 	.byte	0x04, 0x17
        /*005e*/ 	.short	(.L_664 - .L_663)
.L_663:
        /*0060*/ 	.word	0x00000000
        /*0064*/ 	.short	0x0000
        /*0066*/ 	.short	0x0000
        /*0068*/ 	.byte	0x00, 0xf0, 0x21, 0x00


	//----- nvinfo : EIATTR_MAXREG_COUNT
	.align		4
.L_664:
        /*006c*/ 	.byte	0x03, 0x1b
        /*006e*/ 	.short	0x00ff


	//----- nvinfo : EIATTR_MERCURY_ISA_VERSION
	.align		4
        /*0070*/ 	.byte	0x03, 0x5f
        /*0072*/ 	.short	0x0000


	//----- nvinfo : EIATTR_EXIT_INSTR_OFFSETS
	.align		4
        /*0074*/ 	.byte	0x04, 0x1c
        /*0076*/ 	.short	(.L_666 - .L_665)


	//   ....[0]....
.L_665:
        /*0078*/ 	.word	0x00000060


	//   ....[1]....
        /*007c*/ 	.word	0x00000330


	//----- nvinfo : EIATTR_CRS_STACK_SIZE
	.align		4
.L_666:
        /*0080*/ 	.byte	0x04, 0x1e
        /*0082*/ 	.short	(.L_668 - .L_667)
.L_667:
        /*0084*/ 	.word	0x00000000
.L_668:


//--------------------- .nv.info._ZN17fastertransformer24addRelativeAttentionBiasIfEEvPT_PKS1_iii --------------------------
	.section	.nv.info._ZN17fastertransformer24addRelativeAttentionBiasIfEEvPT_PKS1_iii,"",@"SHT_CUDA_INFO"
	.sectionflags	@""
	.align	4


	//----- nvinfo : EIATTR_CUDA_API_VERSION
	.align		4
        /*0000*/ 	.byte	0x04, 0x37
        /*0002*/ 	.short	(.L_670 - .L_669)
.L_669:
        /*0004*/ 	.word	0x00000082


	//----- nvinfo : EIATTR_SW2861232_WAR
	.align		4
.L_670:
        /*0008*/ 	.byte	0x01, 0x35
	.zero		2


	//----- nvinfo : EIATTR_PARAM_CBANK
	.align		4
        /*000c*/ 	.byte	0x04, 0x0a
        /*000e*/ 	.short	(.L_672 - .L_671)
	.align		4
.L_671:
        /*0010*/ 	.word	index@(.nv.constant0._ZN17fastertransformer24addRelativeAttentionBiasIfEEvPT_PKS1_iii)
        /*0014*/ 	.short	0x0160
        /*0016*/ 	.short	0x001c


	//----- nvinfo : EIATTR_CBANK_PARAM_SIZE
	.align		4
.L_672:
        /*0018*/ 	.byte	0x03, 0x19
        /*001a*/ 	.short	0x001c


	//----- nvinfo : EIATTR_KPARAM_INFO
	.align		4
        /*001c*/ 	.byte	0x04, 0x17
        /*001e*/ 	.short	(.L_674 - .L_673)
.L_673:
        /*0020*/ 	.word	0x00000000
        /*0024*/ 	.short	0x0004
        /*0026*/ 	.short	0x0018
        /*0028*/ 	.byte	0x00, 0xf0, 0x11, 0x00


	//----- nvinfo : EIATTR_KPARAM_INFO
	.align		4
.L_674:
        /*002c*/ 	.byte	0x04, 0x17
        /*002e*/ 	.short	(.L_676 - .L_675)
.L_675:
        /*0030*/ 	.word	0x00000000
        /*0034*/ 	.short	0x0003
        /*0036*/ 	.short	0x0014
        /*0038*/ 	.byte	0x00, 0xf0, 0x11, 0x00


	//----- nvinfo : EIATTR_KPARAM_INFO
	.align		4
.L_676:
        /*003c*/ 	.byte	0x04, 0x17
        /*003e*/ 	.short	(.L_678 - .L_677)
.L_677:
        /*0040*/ 	.word	0x00000000
        /*0044*/ 	.short	0x0002
        /*0046*/ 	.short	0x0010
        /*0048*/ 	.byte	0x00, 0xf0, 0x11, 0x00


	//----- nvinfo : EIATTR_KPARAM_INFO
	.align		4
.L_678:
        /*004c*/ 	.byte	0x04, 0x17
        /*004e*/ 	.short	(.L_680 - .L_679)
.L_679:
        /*0050*/ 	.word	0x00000000
        /*0054*/ 	.short	0x0001
        /*0056*/ 	.short	0x0008
        /*0058*/ 	.byte	0x00, 0xf0, 0x21, 0x00


	//----- nvinfo : EIATTR_KPARAM_INFO
	.align		4
.L_680:
        /*005c*/ 	.byte	0x04, 0x17
        /*005e*/ 	.short	(.L_682 - .L_681)
.L_681:
        /*0060*/ 	.word	0x00000000
        /*0064*/ 	.short	0x0000
        /*0066*/ 	.short	0x0000
        /*0068*/ 	.byte	0x00, 0xf0, 0x21, 0x00


	//----- nvinfo : EIATTR_MAXREG_COUNT
	.align		4
.L_682:
        /*006c*/ 	.byte	0x03, 0x1b
        /*006e*/ 	.short	0x00ff


	//----- nvinfo : EIATTR_MERCURY_ISA_VERSION
	.align		4
        /*0070*/ 	.byte	0x03, 0x5f
        /*0072*/ 	.short	0x0000


	//----- nvinfo : EIATTR_EXIT_INSTR_OFFSETS
	.align		4
        /*0074*/ 	.byte	0x04, 0x1c
        /*0076*/ 	.short	(.L_684 - .L_683)


	//   ....[0]....
.L_683:
        /*0078*/ 	.word	0x00000060


	//   ....[1]....
        /*007c*/ 	.word	0x00000330


	//----- nvinfo : EIATTR_CRS_STACK_SIZE
	.align		4
.L_684:
        /*0080*/ 	.byte	0x04, 0x1e
        /*0082*/ 	.short	(.L_686 - .L_685)
.L_685:
        /*0084*/ 	.word	0x00000000
.L_686:


//--------------------- .nv.info._ZN17fastertransformer24addRelativeAttentionBiasI7__half2EEvPT_PKS2_iii --------------------------
	.section	.nv.info._ZN17fastertransformer24addRelativeAttentionBiasI7__half2EEvPT_PKS2_iii,"",@"SHT_CUDA_INFO"
	.sectionflags	@""
	.align	4


	//----- nvinfo : EIATTR_CUDA_API_VERSION
	.align		4
        /*0000*/ 	.byte	0x04, 0x37
        /*0002*/ 	.short	(.L_688 - .L_687)
.L_687:
        /*0004*/ 	.word	0x00000082


	//----- nvinfo : EIATTR_SW2861232_WAR
	.align		4
.L_688:
        /*0008*/ 	.byte	0x01, 0x35
	.zero		2


	//----- nvinfo : EIATTR_PARAM_CBANK
	.align		4
        /*000c*/ 	.byte	0x04, 0x0a
        /*000e*/ 	.short	(.L_690 - .L_689)
	.align		4
.L_689:
        /*0010*/ 	.word	index@(.nv.constant0._ZN17fastertransformer24addRelativeAttentionBiasI7__half2EEvPT_PKS2_iii)
        /*0014*/ 	.short	0x0160
        /*0016*/ 	.short	0x001c


	//----- nvinfo : EIATTR_CBANK_PARAM_SIZE
	.align		4
.L_690:
        /*0018*/ 	.byte	0x03, 0x19
        /*001a*/ 	.short	0x001c


	//----- nvinfo : EIATTR_KPARAM_INFO
	.align		4
        /*001c*/ 	.byte	0x04, 0x17
        /*001e*/ 	.short	(.L_692 - .L_691)
.L_691:
        /*0020*/ 	.word	0x00000000
        /*0024*/ 	.short	0x0004
        /*0026*/ 	.short	0x0018
        /*0028*/ 	.byte	0x00, 0xf0, 0x11, 0x00


	//----- nvinfo : EIATTR_KPARAM_INFO
	.align		4
.L_692:
        /*002c*/ 	.byte	0x04, 0x17
        /*002e*/ 	.short	(.L_694 - .L_693)
.L_693:
        /*0030*/ 	.word	0x00000000
        /*0034*/ 	.short	0x0003
        /*0036*/ 	.short	0x0014
        /*0038*/ 	.byte	0x00, 0xf0, 0x11, 0x00


	//----- nvinfo : EIATTR_KPARAM_INFO
	.align		4
.L_694:
        /*003c*/ 	.byte	0x04, 0x17
        /*003e*/ 	.short	(.L_696 - .L_695)
.L_695:
        /*0040*/ 	.word	0x00000000
        /*0044*/ 	.short	0x0002
        /*0046*/ 	.short	0x0010
        /*0048*/ 	.byte	0x00, 0xf0, 0x11, 0x00


	//----- nvinfo : EIATTR_KPARAM_INFO
	.align		4
.L_696:
        /*004c*/ 	.byte	0x04, 0x17
        /*004e*/ 	.short	(.L_698 - .L_697)
.L_697:
        /*0050*/ 	.word	0x00000000
        /*0054*/ 	.short	0x0001
        /*0056*/ 	.short	0x0008
        /*0058*/ 	.byte	0x00, 0xf0, 0x21, 0x00


	//----- nvinfo : EIATTR_KPARAM_INFO
	.align		4
.L_698:
        /*005c*/ 	.byte	0x04, 0x17
        /*005e*/ 	.short	(.L_700 - .L_699)
.L_699:
        /*0060*/ 	.word	0x00000000
        /*0064*/ 	.short	0x0000
        /*0066*/ 	.short	0x0000
        /*0068*/ 	.byte	0x00, 0xf0, 0x21, 0x00


	//----- nvinfo : EIATTR_MAXREG_COUNT
	.align		4
.L_700:
        /*006c*/ 	.byte	0x03, 0x1b
        /*006e*/ 	.short	0x00ff


	//----- nvinfo : EIATTR_MERCURY_ISA_VERSION
	.align		4
        /*0070*/ 	.byte	0x03, 0x5f
        /*0072*/ 	.short	0x0000


	//----- nvinfo : EIATTR_EXIT_INSTR_OFFSETS
	.align		4
        /*0074*/ 	.byte	0x04, 0x1c
        /*0076*/ 	.short	(.L_702 - .L_701)


	//   ....[0]....
.L_701:
        /*0078*/ 	.word	0x00000060


	//   ....[1]....
        /*007c*/ 	.word	0x00000330


	//----- nvinfo : EIATTR_CRS_STACK_SIZE
	.align		4
.L_702:
        /*0080*/ 	.byte	0x04, 0x1e
        /*0082*/ 	.short	(.L_704 - .L_703)
.L_703:
        /*0084*/ 	.word	0x00000000
.L_704:


//--------------------- .nv.info._ZN17fastertransformer32transpose_4d_batch_major_v_cacheI6__halfEEvPT_PKS2_iiii --------------------------
	.section	.nv.info._ZN17fastertransformer32transpose_4d_batch_major_v_cacheI6__halfEEvPT_PKS2_iiii,"",@"SHT_CUDA_INFO"
	.sectionflags	@""
	.align	4


	//----- nvinfo : EIATTR_CUDA_API_VERSION
	.align		4
        /*0000*/ 	.byte	0x04, 0x37
        /*0002*/ 	.short	(.L_706 - .L_705)
.L_705:
        /*0004*/ 	.word	0x00000082


	//----- nvinfo : EIATTR_SW2861232_WAR
	.align		4
.L_706:
        /*0008*/ 	.byte	0x01, 0x35
	.zero		2


	//----- nvinfo : EIATTR_PARAM_CBANK
	.align		4
        /*000c*/ 	.byte	0x04, 0x0a
        /*000e*/ 	.short	(.L_708 - .L_707)
	.align		4
.L_707:
        /*0010*/ 	.word	index@(.nv.constant0._ZN17fastertransformer32transpose_4d_batch_major_v_cacheI6__halfEEvPT_PKS2_iiii)
        /*0014*/ 	.short	0x0160
        /*0016*/ 	.short	0x0020


	//----- nvinfo : EIATTR_CBANK_PARAM_SIZE
	.align		4
.L_708:
        /*0018*/ 	.byte	0x03, 0x19
        /*001a*/ 	.short	0x0020


	//----- nvinfo : EIATTR_KPARAM_INFO
	.align		4
        /*001c*/ 	.byte	0x04, 0x17
        /*001e*/ 	.short	(.L_710 - .L_709)
.L_709:
        /*0020*/ 	.word	0x00000000
        /*0024*/ 	.short	0x0005
        /*0026*/ 	.short	0x001c
        /*0028*/ 	.byte	0x00, 0xf0, 0x11, 0x00


	//----- nvinfo : EIATTR_KPARAM_INFO
	.align		4
.L_710:
        /*002c*/ 	.byte	0x04, 0x17
        /*002e*/ 	.short	(.L_712 - .L_711)
.L_711:
        /*0030*/ 	.word	0x00000000
        /*0034*/ 	.short	0x0004
        /*0036*/ 	.short	0x0018
        /*0038*/ 	.byte	0x00, 0xf0, 0x11, 0x00


	//----- nvinfo : EIATTR_KPARAM_INFO
	.align		4
.L_712:
        /*003c*/ 	.byte	0x04, 0x17
        /*003e*/ 	.short	(.L_714 - .L_713)
.L_713:
        /*0040*/ 	.word	0x00000000
        /*0044*/ 	.short	0x0003
        /*0046*/ 	.short	0x0014
        /*0048*/ 	.byte	0x00, 0xf0, 0x11, 0x00


	//----- nvinfo : EIATTR_KPARAM_INFO
	.align		4
.L_714:
        /*004c*/ 	.byte	0x04, 0x17
        /*004e*/ 	.short	(.L_716 - .L_715)
.L_715:
        /*0050*/ 	.word	0x00000000
        /*0054*/ 	.short	0x0002
        /*0056*/ 	.short	0x0010
        /*0058*/ 	.byte	0x00, 0xf0, 0x11, 0x00


	//----- nvinfo : EIATTR_KPARAM_INFO
	.align		4
.L_716:
        /*005c*/ 	.byte	0x04, 0x17
        /*005e*/ 	.short	(.L_718 - .L_717)
.L_717:
        /*0060*/ 	.word	0x00000000
        /*0064*/ 	.short	0x0001
        /*0066*/ 	.short	0x0008
        /*0068*/ 	.byte	0x00, 0xf0, 0x21, 0x00


	//----- nvinfo : EIATTR_KPARAM_INFO
	.align		4
.L_718:
        /*006c*/ 	.byte	0x04, 0x17
        /*006e*/ 	.short	(.L_720 - .L_719)
.L_719:
        /*0070*/ 	.word	0x00000000
        /*0074*/ 	.short	0x0000
        /*0076*/ 	.short	0x0000
        /*0078*/ 	.byte	0x00, 0xf0, 0x21, 0x00


	//----- nvinfo : EIATTR_MAXREG_COUNT
	.align		4
.L_720:
        /*007c*/ 	.byte	0x03, 0x1b
        /*007e*/ 	.short	0x00ff


	//----- nvinfo : EIATTR_MERCURY_ISA_VERSION
	.align		4
        /*0080*/ 	.byte	0x03, 0x5f
        /*0082*/ 	.short	0x0000


	//----- nvinfo : EIATTR_EXIT_INSTR_OFFSETS
	.align		4
        /*0084*/ 	.byte	0x04, 0x1c
        /*0086*/ 	.short	(.L_722 - .L_721)


	//   ....[0]....
.L_721:
        /*0088*/ 	.word	0x000000b0


	//   ....[1]....
        /*008c*/ 	.word	0x000002c0


	//----- nvinfo : EIATTR_CTAIDZ_USED
	.align		4
.L_722:
        /*0090*/ 	.byte	0x01, 0x04
	.zero		2


//--------------------- .nv.info._ZN17fastertransformer32transpose_4d_batch_major_k_cacheI6__halfEEvPT_PKS2_iiii --------------------------
	.section	.nv.info._ZN17fastertransformer32transpose_4d_batch_major_k_cacheI6__halfEEvPT_PKS2_iiii,"",@"SHT_CUDA_INFO"
	.sectionflags	@""
	.align	4


	//----- nvinfo : EIATTR_CUDA_API_VERSION
	.align		4
        /*0000*/ 	.byte	0x04, 0x37
        /*0002*/ 	.short	(.L_724 - .L_723)
.L_723:
        /*0004*/ 	.word	0x00000082


	//----- nvinfo : EIATTR_SW2861232_WAR
	.align		4
.L_724:
        /*0008*/ 	.byte	0x01, 0x35
	.zero		2


	//----- nvinfo : EIATTR_PARAM_CBANK
	.align		4
        /*000c*/ 	.byte	0x04, 0x0a
        /*000e*/ 	.short	(.L_726 - .L_725)
	.align		4
.L_725:
        /*0010*/ 	.word	index@(.nv.constant0._ZN17fastertransformer32transpose_4d_batch_major_k_cacheI6__halfEEvPT_PKS2_iiii)
        /*0014*/ 	.short	0x0160
        /*0016*/ 	.short	0x0020


	//----- nvinfo : EIATTR_CBANK_PARAM_SIZE
	.align		4
.L_726:
        /*0018*/ 	.byte	0x03, 0x19
        /*001a*/ 	.short	0x0020


	//----- nvinfo : EIATTR_KPARAM_INFO
	.align		4
        /*001c*/ 	.byte	0x04, 0x17
        /*001e*/ 	.short	(.L_728 - .L_727)
.L_727:
        /*0020*/ 	.word	0x00000000
        /*0024*/ 	.short	0x0005
        /*0026*/ 	.short	0x001c
        /*0028*/ 	.byte	0x00, 0xf0, 0x11, 0x00


	//----- nvinfo : EIATTR_KPARAM_INFO
	.align		4
.L_728:
        /*002c*/ 	.byte	0x04, 0x17
        /*002e*/ 	.short	(.L_730 - .L_729)
.L_729:
        /*0030*/ 	.word	0x00000000
        /*0034*/ 	.short	0x0004
        /*0036*/ 	.short	0x0018
        /*0038*/ 	.byte	0x00, 0xf0, 0x11, 0x00


	//----- nvinfo : EIATTR_KPARAM_INFO
	.align		4
.L_730:
        /*003c*/ 	.byte	0x04, 0x17
        /*003e*/ 	.short	(.L_732 - .L_731)
.L_731:
        /*0040*/ 	.word	0x00000000
        /*0044*/ 	.short	0x0003
        /*0046*/ 	.short	0x0014
        /*0048*/ 	.byte	0x00, 0xf0, 0x11, 0x00


	//----- nvinfo : EIATTR_KPARAM_INFO
	.align		4
.L_732:
        /*004c*/ 	.byte	0x04, 0x17
        /*004e*/ 	.short	(.L_734 - .L_733)
.L_733:
        /*0050*/ 	.word	0x00000000
        /*0054*/ 	.short	0x0002
        /*0056*/ 	.short	0x0010
        /*0058*/ 	.byte	0x00, 0xf0, 0x11, 0x00


	//----- nvinfo : EIATTR_KPARAM_INFO
	.align		4
.L_734:
        /*005c*/ 	.byte	0x04, 0x17
        /*005e*/ 	.short	(.L_736 - .L_735)
.L_735:
        /*0060*/ 	.word	0x00000000
        /*0064*/ 	.short	0x0001
        /*0066*/ 	.short	0x0008
        /*0068*/ 	.byte	0x00, 0xf0, 0x21, 0x00


	//----- nvinfo : EIATTR_KPARAM_INFO
	.align		4
.L_736:
        /*006c*/ 	.byte	0x04, 0x17
        /*006e*/ 	.short	(.L_738 - .L_737)
.L_737:
        /*0070*/ 	.word	0x00000000
        /*0074*/ 	.short	0x0000
        /*0076*/ 	.short	0x0000
        /*0078*/ 	.byte	0x00, 0xf0, 0x21, 0x00


	//----- nvinfo : EIATTR_MAXREG_COUNT
	.align		4
.L_738:
        /*007c*/ 	.byte	0x03, 0x1b
        /*007e*/ 	.short	0x00ff


	//----- nvinfo : EIATTR_MERCURY_ISA_VERSION
	.align		4
        /*0080*/ 	.byte	0x03, 0x5f
        /*0082*/ 	.short	0x0000


	//----- nvinfo : EIATTR_EXIT_INSTR_OFFSETS
	.align		4
        /*0084*/ 	.byte	0x04, 0x1c
        /*0086*/ 	.short	(.L_740 - .L_739)


	//   ....[0]....
.L_739:
        /*0088*/ 	.word	0x000000a0


	//   ....[1]....
        /*008c*/ 	.word	0x00000240


	//   ....[2]....
        /*0090*/ 	.word	0x00000660


	//----- nvinfo : EIATTR_CTAIDZ_USED
	.align		4
.L_740:
        /*0094*/ 	.byte	0x01, 0x04
	.zero		2


//--------------------- .nv.info._ZN17fastertransformer32transpose_4d_batch_major_v_cacheIfEEvPT_PKS1_iiii --------------------------
	.section	.nv.info._ZN17fastertransformer32transpose_4d_batch_major_v_cacheIfEEvPT_PKS1_iiii,"",@"SHT_CUDA_INFO"
	.sectionflags	@""
	.align	4


	//----- nvinfo : EIATTR_CUDA_API_VERSION
	.align		4
        /*0000*/ 	.byte	0x04, 0x37
        /*0002*/ 	.short	(.L_742 - .L_741)
.L_741:
        /*0004*/ 	.word	0x00000082


	//----- nvinfo : EIATTR_SW2861232_WAR
	.align		4
.L_742:
        /*0008*/ 	.byte	0x01, 0x35
	.zero		2


	//----- nvinfo : EIATTR_PARAM_CBANK
	.align		4
        /*000c*/ 	.byte	0x04, 0x0a
        /*000e*/ 	.short	(.L_744 - .L_743)
	.align		4
.L_743:
        /*0010*/ 	.word	index@(.nv.constant0._ZN17fastertransformer32transpose_4d_batch_major_v_cacheIfEEvPT_PKS1_iiii)
        /*0014*/ 	.short	0x0160
        /*0016*/ 	.short	0x0020


	//----- nvinfo : EIATTR_CBANK_PARAM_SIZE
	.align		4
.L_744:
        /*0018*/ 	.byte	0x03, 0x19
        /*001a*/ 	.short	0x0020


	//----- nvinfo : EIATTR_KPARAM_INFO
	.align		4
        /*001c*/ 	.byte	0x04, 0x17
        /*001e*/ 	.short	(.L_746 - .L_745)
.L_745:
        /*0020*/ 	.word	0x00000000
        /*0024*/ 	.short	0x0005
        /*0026*/ 	.short	0x001c
        /*0028*/ 	.byte	0x00, 0xf0, 0x11, 0x00


	//----- nvinfo : EIATTR_KPARAM_INFO
	.align		4
.L_746:
        /*002c*/ 	.byte	0x04, 0x17
        /*002e*/ 	.short	(.L_748 - .L_747)
.L_747:
        /*0030*/ 	.word	0x00000000
        /*0034*/ 	.short	0x0004
        /*0036*/ 	.short	0x0018
        /*0038*/ 	.byte	0x00, 0xf0, 0x11, 0x00


	//----- nvinfo : EIATTR_KPARAM_INFO
	.align		4
.L_748:
        /*003c*/ 	.byte	0x04, 0x17
        /*003e*/ 	.short	(.L_750 - .L_749)
.L_749:
        /*0040*/ 	.word	0x00000000
        /*0044*/ 	.short	0x0003
        /*0046*/ 	.short	0x0014
        /*0048*/ 	.byte	0x00, 0xf0, 0x11, 0x00


	//----- nvinfo : EIATTR_KPARAM_INFO
	.align		4
.L_750:
        /*004c*/ 	.byte	0x04, 0x17
        /*004e*/ 	.short	(.L_752 - .L_751)
.L_751:
        /*0050*/ 	.word	0x00000000
        /*0054*/ 	.short	0x0002
        /*0056*/ 	.short	0x0010
        /*0058*/ 	.byte	0x00, 0xf0, 0x11, 0x00


	//----- nvinfo : EIATTR_KPARAM_INFO
	.align		4
.L_752:
        /*005c*/ 	.byte	0x04, 0x17
        /*005e*/ 	.short	(.L_754 - .L_753)
.L_753:
        /*0060*/ 	.word	0x00000000
        /*0064*/ 	.short	0x0001
        /*0066*/ 	.short	0x0008
        /*0068*/ 	.byte	0x00, 0xf0, 0x21, 0x00


	//----- nvinfo : EIATTR_KPARAM_INFO
	.align		4
.L_754:
        /*006c*/ 	.byte	0x04, 0x17
        /*006e*/ 	.short	(.L_756 - .L_755)
.L_755:
        /*0070*/ 	.word	0x00000000
        /*0074*/ 	.short	0x0000
        /*0076*/ 	.short	0x0000
        /*0078*/ 	.byte	0x00, 0xf0, 0x21, 0x00


	//----- nvinfo : EIATTR_MAXREG_COUNT
	.align		4
.L_756:
        /*007c*/ 	.byte	0x03, 0x1b
        /*007e*/ 	.short	0x00ff


	//----- nvinfo : EIATTR_MERCURY_ISA_VERSION
	.align		4
        /*0080*/ 	.byte	0x03, 0x5f
        /*0082*/ 	.short	0x0000


	//----- nvinfo : EIATTR_EXIT_INSTR_OFFSETS
	.align		4
        /*0084*/ 	.byte	0x04, 0x1c
        /*0086*/ 	.short	(.L_758 - .L_757)


	//   ....[0]....
.L_757:
        /*0088*/ 	.word	0x000000b0


	//   ....[1]....
        /*008c*/ 	.word	0x000002c0


	//----- nvinfo : EIATTR_CTAIDZ_USED
	.align		4
.L_758:
        /*0090*/ 	.byte	0x01, 0x04
	.zero		2


//--------------------- .nv.info._ZN17fastertransformer32transpose_4d_batch_major_k_cacheIfEEvPT_PKS1_iiii --------------------------
	.section	.nv.info._ZN17fastertransformer32transpose_4d_batch_major_k_cacheIfEEvPT_PKS1_iiii,"",@"SHT_CUDA_INFO"
	.sectionflags	@""
	.align	4


	//----- nvinfo : EIATTR_CUDA_API_VERSION
	.align		4
        /*0000*/ 	.byte	0x04, 0x37
        /*0002*/ 	.short	(.L_760 - .L_759)
.L_759:
        /*0004*/ 	.word	0x00000082


	//----- nvinfo : EIATTR_SW2861232_WAR
	.align		4
.L_760:
        /*0008*/ 	.byte	0x01, 0x35
	.zero		2


	//----- nvinfo : EIATTR_PARAM_CBANK
	.align		4
        /*000c*/ 	.byte	0x04, 0x0a
        /*000e*/ 	.short	(.L_762 - .L_761)
	.align		4
.L_761:
        /*0010*/ 	.word	index@(.nv.constant0._ZN17fastertransformer32transpose_4d_batch_major_k_cacheIfEEvPT_PKS1_iiii)
        /*0014*/ 	.short	0x0160
        /*0016*/ 	.short	0x0020


	//----- nvinfo : EIATTR_CBANK_PARAM_SIZE
	.align		4
.L_762:
        /*0018*/ 	.byte	0x03, 0x19
        /*001a*/ 	.short	0x0020


	//----- nvinfo : EIATTR_KPARAM_INFO
	.align		4
        /*001c*/ 	.byte	0x04, 0x17
        /*001e*/ 	.short	(.L_764 - .L_763)
.L_763:
        /*0020*/ 	.word	0x00000000
        /*0024*/ 	.short	0x0005
        /*0026*/ 	.short	0x001c
        /*0028*/ 	.byte	0x00, 0xf0, 0x11, 0x00


	//----- nvinfo : EIATTR_KPARAM_INFO
	.align		4
.L_764:
        /*002c*/ 	.byte	0x04, 0x17
        /*002e*/ 	.short	(.L_766 - .L_765)
.L_765:
        /*0030*/ 	.word	0x00000000
        /*0034*/ 	.short	0x0004
        /*0036*/ 	.short	0x0018
        /*0038*/ 	.byte	0x00, 0xf0, 0x11, 0x00


	//----- nvinfo : EIATTR_KPARAM_INFO
	.align		4
.L_766:
        /*003c*/ 	.byte	0x04, 0x17
        /*003e*/ 	.short	(.L_768 - .L_767)
.L_767:
        /*0040*/ 	.word	0x00000000
        /*0044*/ 	.short	0x0003
        /*0046*/ 	.short	0x0014
        /*0048*/ 	.byte	0x00, 0xf0, 0x11, 0x00


	//----- nvinfo : EIATTR_KPARAM_INFO
	.align		4
.L_768:
        /*004c*/ 	.byte	0x04, 0x17
        /*004e*/ 	.short	(.L_770 - .L_769)
.L_769:
        /*0050*/ 	.word	0x00000000
        /*0054*/ 	.short	0x0002
        /*0056*/ 	.short	0x0010
        /*0058*/ 	.byte	0x00, 0xf0, 0x11, 0x00


	//----- nvinfo : EIATTR_KPARAM_INFO
	.align		4
.L_770:
        /*005c*/ 	.byte	0x04, 0x17
        /*005e*/ 	.short	(.L_772 - .L_771)
.L_771:
        /*0060*/ 	.word	0x00000000
        /*0064*/ 	.short	0x0001
        /*0066*/ 	.short	0x0008
        /*0068*/ 	.byte	0x00, 0xf0, 0x21, 0x00


	//----- nvinfo : EIATTR_KPARAM_INFO
	.align		4
.L_772:
        /*006c*/ 	.byte	0x04, 0x17
        /*006e*/ 	.short	(.L_774 - .L_773)
.L_773:
        /*0070*/ 	.word	0x00000000
        /*0074*/ 	.short	0x0000
        /*0076*/ 	.short	0x0000
        /*0078*/ 	.byte	0x00, 0xf0, 0x21, 0x00


	//----- nvinfo : EIATTR_MAXREG_COUNT
	.align		4
.L_774:
        /*007c*/ 	.byte	0x03, 0x1b
        /*007e*/ 	.short	0x00ff


	//----- nvinfo : EIATTR_MERCURY_ISA_VERSION
	.align		4
        /*0080*/ 	.byte	0x03, 0x5f
        /*0082*/ 	.short	0x0000


	//----- nvinfo : EIATTR_EXIT_INSTR_OFFSETS
	.align		4
        /*0084*/ 	.byte	0x04, 0x1c
        /*0086*/ 	.short	(.L_776 - .L_775)


	//   ....[0]....
.L_775:
        /*0088*/ 	.word	0x000000a0


	//   ....[1]....
        /*008c*/ 	.word	0x00000240


	//   ....[2]....
        /*0090*/ 	.word	0x00000660


	//----- nvinfo : EIATTR_CTAIDZ_USED
	.align		4
.L_776:
        /*0094*/ 	.byte	0x01, 0x04
	.zero		2


//--------------------- .nv.info._ZN17fastertransformer12transpose_4dIfEEvPT_S2_iiiiii --------------------------
	.section	.nv.info._ZN17fastertransformer12transpose_4dIfEEvPT_S2_iiiiii,"",@"SHT_CUDA_INFO"
	.sectionflags	@""
	.align	4


	//----- nvinfo : EIATTR_CUDA_API_VERSION
	.align		4
        /*0000*/ 	.byte	0x04, 0x37
        /*0002*/ 	.short	(.L_778 - .L_777)
.L_777:
        /*0004*/ 	.word	0x00000082


	//----- nvinfo : EIATTR_SW2861232_WAR
	.align		4
.L_778:
        /*0008*/ 	.byte	0x01, 0x35
	.zero		2


	//----- nvinfo : EIATTR_PARAM_CBANK
	.align		4
        /*000c*/ 	.byte	0x04, 0x0a
        /*000e*/ 	.short	(.L_780 - .L_779)
	.align		4
.L_779:
        /*0010*/ 	.word	index@(.nv.constant0._ZN17fastertransformer12transpose_4dIfEEvPT_S2_iiiiii)
        /*0014*/ 	.short	0x0160
        /*0016*/ 	.short	0x0028


	//----- nvinfo : EIATTR_CBANK_PARAM_SIZE
	.align		4
.L_780:
        /*0018*/ 	.byte	0x03, 0x19
        /*001a*/ 	.short	0x0028


	//----- nvinfo : EIATTR_KPARAM_INFO
	.align		4
        /*001c*/ 	.byte	0x04, 0x17
        /*001e*/ 	.short	(.L_782 - .L_781)
.L_781:
        /*0020*/ 	.word	0x00000000
        /*0024*/ 	.short	0x0007
        /*0026*/ 	.short	0x0024
        /*0028*/ 	.byte	0x00, 0xf0, 0x11, 0x00


	//----- nvinfo : EIATTR_KPARAM_INFO
	.align		4
.L_782:
        /*002c*/ 	.byte	0x04, 0x17
        /*002e*/ 	.short	(.L_784 - .L_783)
.L_783:
        /*0030*/ 	.word	0x00000000
        /*0034*/ 	.short	0x0006
        /*0036*/ 	.short	0x0020
        /*0038*/ 	.byte	0x00, 0xf0, 0x11, 0x00


	//----- nvinfo : EIATTR_KPARAM_INFO
	.align		4
.L_784:
        /*003c*/ 	.byte	0x04, 0x17
        /*003e*/ 	.short	(.L_786 - .L_785)
.L_785:
        /*0040*/ 	.word	0x00000000
        /*0044*/ 	.short	0x0005
        /*0046*/ 	.short	0x001c
        /*0048*/ 	.byte	0x00, 0xf0, 0x11, 0x00


	//----- nvinfo : EIATTR_KPARAM_INFO
	.align		4
.L_786:
        /*004c*/ 	.byte	0x04, 0x17
        /*004e*/ 	.short	(.L_788 - .L_787)
.L_787:
        /*0050*/ 	.word	0x00000000
        /*0054*/ 	.short	0x0004
        /*0056*/ 	.short	0x0018
        /*0058*/ 	.byte	0x00, 0xf0, 0x11, 0x00


	//----- nvinfo : EIATTR_KPARAM_INFO
	.align		4
.L_788:
        /*005c*/ 	.byte	0x04, 0x17
        /*005e*/ 	.short	(.L_790 - .L_789)
.L_789:
        /*0060*/ 	.word	0x00000000
        /*0064*/ 	.short	0x0003
        /*0066*/ 	.short	0x0014
        /*0068*/ 	.byte	0x00, 0xf0, 0x11, 0x00


	//----- nvinfo : EIATTR_KPARAM_INFO
	.align		4
.L_790:
        /*006c*/ 	.byte	0x04, 0x17
        /*006e*/ 	.short	(.L_792 - .L_791)
.L_791:
        /*0070*/ 	.word	0x00000000
        /*0074*/ 	.short	0x0002
        /*0076*/ 	.short	0x0010
        /*0078*/ 	.byte	0x00, 0xf0, 0x11, 0x00


	//----- nvinfo : EIATTR_KPARAM_INFO
	.align		4
.L_792:
        /*007c*/ 	.byte	0x04, 0x17
        /*007e*/ 	.short	(.L_794 - .L_793)
.L_793:
        /*0080*/ 	.word	0x00000000
        /*0084*/ 	.short	0x0001
        /*0086*/ 	.short	0x0008
        /*0088*/ 	.byte	0x00, 0xf0, 0x21, 0x00


	//----- nvinfo : EIATTR_KPARAM_INFO
	.align		4
.L_794:
        /*008c*/ 	.byte	0x04, 0x17
        /*008e*/ 	.short	(.L_796 - .L_795)
.L_795:
        /*0090*/ 	.word	0x00000000
        /*0094*/ 	.short	0x0000
        /*0096*/ 	.short	0x0000
        /*0098*/ 	.byte	0x00, 0xf0, 0x21, 0x00


	//----- nvinfo : EIATTR_MAXREG_COUNT
	.align		4
.L_796:
        /*009c*/ 	.byte	0x03, 0x1b
        /*009e*/ 	.short	0x00ff


	//----- nvinfo : EIATTR_MERCURY_ISA_VERSION
	.align		4
        /*00a0*/ 	.byte	0x03, 0x5f
        /*00a2*/ 	.short	0x0000


	//----- nvinfo : EIATTR_EXIT_INSTR_OFFSETS
	.align		4
        /*00a4*/ 	.byte	0x04, 0x1c
        /*00a6*/ 	.short	(.L_798 - .L_797)


	//   ....[0]....
.L_797:
        /*00a8*/ 	.word	0x000000a0


	//   ....[1]....
        /*00ac*/ 	.word	0x00000820


	//----- nvinfo : EIATTR_CRS_STACK_SIZE
	.align		4
.L_798:
        /*00b0*/ 	.byte	0x04, 0x1e
        /*00b2*/ 	.short	(.L_800 - .L_799)
.L_799:
        /*00b4*/ 	.word	0x00000000
.L_800:


//--------------------- .nv.info._ZN17fastertransformer34add_fusedQKV_bias_transpose_kernelI6__halfLb1EEEvPT_S3_S3_NS_29PrefixPromptBatchWeightsParamIS2_EES3_PKS2_PKiiiiiib --------------------------
	.section	.nv.info._ZN17fastertransformer34add_fusedQKV_bias_transpose_kernelI6__halfLb1EEEvPT_S3_S3_NS_29PrefixPromptBatchWeightsParamIS2_EES3_PKS2_PKiiiiiib,"",@"SHT_CUDA_INFO"
	.sectionflags	@""
	.align	4


	//----- nvinfo : EIATTR_CUDA_API_VERSION
	.align		4
        /*0000*/ 	.byte	0x04, 0x37
        /*0002*/ 	.short	(.L_802 - .L_801)
.L_801:
        /*0004*/ 	.word	0x00000082


	//----- nvinfo : EIATTR_SW2861232_WAR
	.align		4
.L_802:
        /*0008*/ 	.byte	0x01, 0x35
	.zero		2


	//----- nvinfo : EIATTR_PARAM_CBANK
	.align		4
        /*000c*/ 	.byte	0x04, 0x0a
        /*000e*/ 	.short	(.L_804 - .L_803)
	.align		4
.L_803:
        /*0010*/ 	.word	index@(.nv.constant0._ZN17fastertransformer34add_fusedQKV_bias_transpose_kernelI6__halfLb1EEEvPT_S3_S3_NS_29PrefixPromptBatchWeightsParamIS2_EES3_PKS2_PKiiiiiib)
        /*0014*/ 	.short	0x0160
        /*0016*/ 	.short	0x0065


	//----- nvinfo : EIATTR_CBANK_PARAM_SIZE
	.align		4
.L_804:
        /*0018*/ 	.byte	0x03, 0x19
        /*001a*/ 	.short	0x0065


	//----- nvinfo : EIATTR_KPARAM_INFO
	.align		4
        /*001c*/ 	.byte	0x04, 0x17
        /*001e*/ 	.short	(.L_806 - .L_805)
.L_805:
        /*0020*/ 	.word	0x00000000
        /*0024*/ 	.short	0x000c
        /*0026*/ 	.short	0x0064
        /*0028*/ 	.byte	0x00, 0xf0, 0x05, 0x00


	//----- nvinfo : EIATTR_KPARAM_INFO
	.align		4
.L_806:
        /*002c*/ 	.byte	0x04, 0x17
        /*002e*/ 	.short	(.L_808 - .L_807)
.L_807:
        /*0030*/ 	.word	0x00000000
        /*0034*/ 	.short	0x000b
        /*0036*/ 	.short	0x0060
        /*0038*/ 	.byte	0x00, 0xf0, 0x11, 0x00


	//----- nvinfo : EIATTR_KPARAM_INFO
	.align		4
.L_808:
        /*003c*/ 	.byte	0x04, 0x17
        /*003e*/ 	.short	(.L_810 - .L_809)
.L_809:
        /*0040*/ 	.word	0x00000000
        /*0044*/ 	.short	0x000a
        /*0046*/ 	.short	0x005c
        /*0048*/ 	.byte	0x00, 0xf0, 0x11, 0x00


	//----- nvinfo : EIATTR_KPARAM_INFO
	.align		4
.L_810:
        /*004c*/ 	.byte	0x04, 0x17
        /*004e*/ 	.short	(.L_812 - .L_811)
.L_811:
        /*0050*/ 	.word	0x00000000
        /*0054*/ 	.short	0x0009
        /*0056*/ 	.short	0x0058
        /*0058*/ 	.byte	0x00, 0xf0, 0x11, 0x00


	//----- nvinfo : EIATTR_KPARAM_INFO
	.align		4
.L_812:
        /*005c*/ 	.byte	0x04, 0x17
        /*005e*/ 	.short	(.L_814 - .L_813)
.L_813:
        /*0060*/ 	.word	0x00000000
        /*0064*/ 	.short	0x0008
        /*0066*/ 	.short	0x0054
        /*0068*/ 	.byte	0x00, 0xf0, 0x11, 0x00


	//----- nvinfo : EIATTR_KPARAM_INFO
	.align		4
.L_814:
        /*006c*/ 	.byte	0x04, 0x17
        /*006e*/ 	.short	(.L_816 - .L_815)
.L_815:
        /*0070*/ 	.word	0x00000000
        /*0074*/ 	.short	0x0007
        /*0076*/ 	.short	0x0050
        /*0078*/ 	.byte	0x00, 0xf0, 0x11, 0x00


	//----- nvinfo : EIATTR_KPARAM_INFO
	.align		4
.L_816:
        /*007c*/ 	.byte	0x04, 0x17
        /*007e*/ 	.short	(.L_818 - .L_817)
.L_817:
        /*0080*/ 	.word	0x00000000
        /*0084*/ 	.short	0x0006
        /*0086*/ 	.short	0x0048
        /*0088*/ 	.byte	0x00, 0xf0, 0x21, 0x00


	//----- nvinfo : EIATTR_KPARAM_INFO
	.align		4
.L_818:
        /*008c*/ 	.byte	0x04, 0x17
        /*008e*/ 	.short	(.L_820 - .L_819)
.L_819:
        /*0090*/ 	.word	0x00000000
        /*0094*/ 	.short	0x0005
        /*0096*/ 	.short	0x0040
        /*0098*/ 	.byte	0x00, 0xf0, 0x21, 0x00


	//----- nvinfo : EIATTR_KPARAM_INFO
	.align		4
.L_820:
        /*009c*/ 	.byte	0x04, 0x17
        /*009e*/ 	.short	(.L_822 - .L_821)
.L_821:
        /*00a0*/ 	.word	0x00000000
        /*00a4*/ 	.short	0x0004
        /*00a6*/ 	.short	0x0038
        /*00a8*/ 	.byte	0x00, 0xf0, 0x21, 0x00


	//----- nvinfo : EIATTR_KPARAM_INFO
	.align		4
.L_822:
        /*00ac*/ 	.byte	0x04, 0x17
        /*00ae*/ 	.short	(.L_824 - .L_823)
.L_823:
        /*00b0*/ 	.word	0x00000000
        /*00b4*/ 	.short	0x0003
        /*00b6*/ 	.short	0x0018
        /*00b8*/ 	.byte	0x00, 0xf0, 0x81, 0x00


	//----- nvinfo : EIATTR_KPARAM_INFO
	.align		4
.L_824:
        /*00bc*/ 	.byte	0x04, 0x17
        /*00be*/ 	.short	(.L_826 - .L_825)
.L_825:
        /*00c0*/ 	.word	0x00000000
        /*00c4*/ 	.short	0x0002
        /*00c6*/ 	.short	0x0010
        /*00c8*/ 	.byte	0x00, 0xf0, 0x21, 0x00


	//----- nvinfo : EIATTR_KPARAM_INFO
	.align		4
.L_826:
        /*00cc*/ 	.byte	0x04, 0x17
        /*00ce*/ 	.short	(.L_828 - .L_827)
.L_827:
        /*00d0*/ 	.word	0x00000000
        /*00d4*/ 	.short	0x0001
        /*00d6*/ 	.short	0x0008
        /*00d8*/ 	.byte	0x00, 0xf0, 0x21, 0x00


	//----- nvinfo : EIATTR_KPARAM_INFO
	.align		4
.L_828:
        /*00dc*/ 	.byte	0x04, 0x17
        /*00de*/ 	.short	(.L_830 - .L_829)
.L_829:
        /*00e0*/ 	.word	0x00000000
        /*00e4*/ 	.short	0x0000
        /*00e6*/ 	.short	0x0000
        /*00e8*/ 	.byte	0x00, 0xf0, 0x21, 0x00


	//----- nvinfo : EIATTR_MAXREG_COUNT
	.align		4
.L_830:
        /*00ec*/ 	.byte	0x03, 0x1b
        /*00ee*/ 	.short	0x00ff


	//----- nvinfo : EIATTR_NUM_BARRIERS
	.align		4
        /*00f0*/ 	.byte	0x02, 0x4c
        /*00f2*/ 	.byte	0x01
	.zero		1


	//----- nvinfo : EIATTR_MERCURY_ISA_VERSION
	.align		4
        /*00f4*/ 	.byte	0x03, 0x5f
        /*00f6*/ 	.short	0x0000


	//----- nvinfo : EIATTR_EXIT_INSTR_OFFSETS
	.align		4
        /*00f8*/ 	.byte	0x04, 0x1c
        /*00fa*/ 	.short	(.L_832 - .L_831)


	//   ....[0]....
.L_831:
        /*00fc*/ 	.word	0x00000d70


	//   ....[1]....
        /*0100*/ 	.word	0x00000de0


	//   ....[2]....
        /*0104*/ 	.word	0x00000f70


	//   ....[3]....
        /*0108*/ 	.word	0x00000fe0


	//   ....[4]....
        /*010c*/ 	.word	0x00001180


	//----- nvinfo : EIATTR_CRS_STACK_SIZE
	.align		4
.L_832:
        /*0110*/ 	.byte	0x04, 0x1e
        /*0112*/ 	.short	(.L_834 - .L_833)
.L_833:
        /*0114*/ 	.word	0x00000000
.L_834:


//--------------------- .nv.info._ZN17fastertransformer34add_fusedQKV_bias_transpose_kernelI6__halfLb0EEEvPT_S3_S3_NS_29PrefixPromptBatchWeightsParamIS2_EES3_PKS2_PKiiiiiib --------------------------
	.section	.nv.info._ZN17fastertransformer34add_fusedQKV_bias_transpose_kernelI6__halfLb0EEEvPT_S3_S3_NS_29PrefixPromptBatchWeightsParamIS2_EES3_PKS2_PKiiiiiib,"",@"SHT_CUDA_INFO"
	.sectionflags	@""
	.align	4


	//----- nvinfo : EIATTR_CUDA_API_VERSION
	.align		4
        /*0000*/ 	.byte	0x04, 0x37
        /*0002*/ 	.short	(.L_836 - .L_835)
.L_835:
        /*0004*/ 	.word	0x00000082


	//----- nvinfo : EIATTR_SW2861232_WAR
	.align		4
.L_836:
        /*0008*/ 	.byte	0x01, 0x35
	.zero		2


	//----- nvinfo : EIATTR_PARAM_CBANK
	.align		4
        /*000c*/ 	.byte	0x04, 0x0a
        /*000e*/ 	.short	(.L_838 - .L_837)
	.align		4
.L_837:
        /*0010*/ 	.word	index@(.nv.constant0._ZN17fastertransformer34add_fusedQKV_bias_transpose_kernelI6__halfLb0EEEvPT_S3_S3_NS_29PrefixPromptBatchWeightsParamIS2_EES3_PKS2_PKiiiiiib)
        /*0014*/ 	.short	0x0160
        /*0016*/ 	.short	0x0065


	//----- nvinfo : EIATTR_CBANK_PARAM_SIZE
	.align		4
.L_838:
        /*0018*/ 	.byte	0x03, 0x19
        /*001a*/ 	.short	0x0065


	//----- nvinfo : EIATTR_KPARAM_INFO
	.align		4
        /*001c*/ 	.byte	0x04, 0x17
        /*001e*/ 	.short	(.L_840 - .L_839)
.L_839:
        /*0020*/ 	.word	0x00000000
        /*0024*/ 	.short	0x000c
        /*0026*/ 	.short	0x0064
        /*0028*/ 	.byte	0x00, 0xf0, 0x05, 0x00


	//----- nvinfo : EIATTR_KPARAM_INFO
	.align		4
.L_840:
        /*002c*/ 	.byte	0x04, 0x17
        /*002e*/ 	.short	(.L_842 - .L_841)
.L_841:
        /*0030*/ 	.word	0x00000000
        /*0034*/ 	.short	0x000b
        /*0036*/ 	.short	0x0060
        /*0038*/ 	.byte	0x00, 0xf0, 0x11, 0x00


	//----- nvinfo : EIATTR_KPARAM_INFO
	.align		4
.L_842:
        /*003c*/ 	.byte	0x04, 0x17
        /*003e*/ 	.short	(.L_844 - .L_843)
.L_843:
        /*0040*/ 	.word	0x00000000
        /*0044*/ 	.short	0x000a
        /*0046*/ 	.short	0x005c
        /*0048*/ 	.byte	0x00, 0xf0, 0x11, 0x00


	//----- nvinfo : EIATTR_KPARAM_INFO
	.align		4
.L_844:
        /*004c*/ 	.byte	0x04, 0x17
        /*004e*/ 	.short	(.L_846 - .L_845)
.L_845:
        /*0050*/ 	.word	0x00000000
        /*0054*/ 	.short	0x0009
        /*0056*/ 	.short	0x0058
        /*0058*/ 	.byte	0x00, 0xf0, 0x11, 0x00


	//----- nvinfo : EIATTR_KPARAM_INFO
	.align		4
.L_846:
        /*005c*/ 	.byte	0x04, 0x17
        /*005e*/ 	.short	(.L_848 - .L_847)
.L_847:
        /*0060*/ 	.word	0x00000000
        /*0064*/ 	.short	0x0008
        /*0066*/ 	.short	0x0054
        /*0068*/ 	.byte	0x00, 0xf0, 0x11, 0x00


	//----- nvinfo : EIATTR_KPARAM_INFO
	.align		4
.L_848:
        /*006c*/ 	.byte	0x04, 0x17
        /*006e*/ 	.short	(.L_850 - .L_849)
.L_849:
        /*0070*/ 	.word	0x00000000
        /*0074*/ 	.short	0x0007
        /*0076*/ 	.short	0x0050
        /*0078*/ 	.byte	0x00, 0xf0, 0x11, 0x00


	//----- nvinfo : EIATTR_KPARAM_INFO
	.align		4
.L_850:
        /*007c*/ 	.byte	0x04, 0x17
        /*007e*/ 	.short	(.L_852 - .L_851)
.L_851:
        /*0080*/ 	.word	0x00000000
        /*0084*/ 	.short	0x0006
        /*0086*/ 	.short	0x0048
        /*0088*/ 	.byte	0x00, 0xf0, 0x21, 0x00


	//----- nvinfo : EIATTR_KPARAM_INFO
	.align		4
.L_852:
        /*008c*/ 	.byte	0x04, 0x17
        /*008e*/ 	.short	(.L_854 - .L_853)
.L_853:
        /*0090*/ 	.word	0x00000000
        /*0094*/ 	.short	0x0005
        /*0096*/ 	.short	0x0040
        /*0098*/ 	.byte	0x00, 0xf0, 0x21, 0x00


	//----- nvinfo : EIATTR_KPARAM_INFO
	.align		4
.L_854:
        /*009c*/ 	.byte	0x04, 0x17
        /*009e*/ 	.short	(.L_856 - .L_855)
.L_855:
        /*00a0*/ 	.word	0x00000000
        /*00a4*/ 	.short	0x0004
        /*00a6*/ 	.short	0x0038
        /*00a8*/ 	.byte	0x00, 0xf0, 0x21, 0x00


	//----- nvinfo : EIATTR_KPARAM_INFO
	.align		4
.L_856:
        /*00ac*/ 	.byte	0x04, 0x17
        /*00ae*/ 	.short	(.L_858 - .L_857)
.L_857:
        /*00b0*/ 	.word	0x00000000
        /*00b4*/ 	.short	0x0003
        /*00b6*/ 	.short	0x0018
        /*00b8*/ 	.byte	0x00, 0xf0, 0x81, 0x00


	//----- nvinfo : EIATTR_KPARAM_INFO
	.align		4
.L_858:
        /*00bc*/ 	.byte	0x04, 0x17
        /*00be*/ 	.short	(.L_860 - .L_859)
.L_859:
        /*00c0*/ 	.word	0x00000000
        /*00c4*/ 	.short	0x0002
        /*00c6*/ 	.short	0x0010
        /*00c8*/ 	.byte	0x00, 0xf0, 0x21, 0x00


	//----- nvinfo : EIATTR_KPARAM_INFO
	.align		4
.L_860:
        /*00cc*/ 	.byte	0x04, 0x17
        /*00ce*/ 	.short	(.L_862 - .L_861)
.L_861:
        /*00d0*/ 	.word	0x00000000
        /*00d4*/ 	.short	0x0001
        /*00d6*/ 	.short	0x0008
        /*00d8*/ 	.byte	0x00, 0xf0, 0x21, 0x00


	//----- nvinfo : EIATTR_KPARAM_INFO
	.align		4
.L_862:
        /*00dc*/ 	.byte	0x04, 0x17
        /*00de*/ 	.short	(.L_864 - .L_863)
.L_863:
        /*00e0*/ 	.word	0x00000000
        /*00e4*/ 	.short	0x0000
        /*00e6*/ 	.short	0x0000
        /*00e8*/ 	.byte	0x00, 0xf0, 0x21, 0x00


	//----- nvinfo : EIATTR_MAXREG_COUNT
	.align		4
.L_864:
        /*00ec*/ 	.byte	0x03, 0x1b
        /*00ee*/ 	.short	0x00ff


	//----- nvinfo : EIATTR_NUM_BARRIERS
	.align		4
        /*00f0*/ 	.byte	0x02, 0x4c
        /*00f2*/ 	.byte	0x01
	.zero		1


	//----- nvinfo : EIATTR_MERCURY_ISA_VERSION
	.align		4
        /*00f4*/ 	.byte	0x03, 0x5f
        /*00f6*/ 	.short	0x0000


	//----- nvinfo : EIATTR_EXIT_INSTR_OFFSETS
	.align		4
        /*00f8*/ 	.byte	0x04, 0x1c
        /*00fa*/ 	.short	(.L_866 - .L_865)


	//   ....[0]....
.L_865:
        /*00fc*/ 	.word	0x00000e60


	//   ....[1]....
        /*0100*/ 	.word	0x00000ed0


	//----- nvinfo : EIATTR_CRS_STACK_SIZE
	.align		4
.L_866:
        /*0104*/ 	.byte	0x04, 0x1e
        /*0106*/ 	.short	(.L_868 - .L_867)
.L_867:
        /*0108*/ 	.word	0x00000000
.L_868:


//--------------------- .nv.info._ZN17fastertransformer34add_fusedQKV_bias_transpose_kernelI6__halfEEvPT_S3_S3_S3_PKS2_PKiiiiiiPKfi --------------------------
	.section	.nv.info._ZN17fastertransformer34add_fusedQKV_bias_transpose_kernelI6__halfEEvPT_S3_S3_S3_PKS2_PKiiiiiiPKfi,"",@"SHT_CUDA_INFO"
	.sectionflags	@""
	.align	4


	//----- nvinfo : EIATTR_CUDA_API_VERSION
	.align		4
        /*0000*/ 	.byte	0x04, 0x37
        /*0002*/ 	.short	(.L_870 - .L_869)
.L_869:
        /*0004*/ 	.word	0x00000082


	//----- nvinfo : EIATTR_SW2861232_WAR
	.align		4
.L_870:
        /*0008*/ 	.byte	0x01, 0x35
	.zero		2


	//----- nvinfo : EIATTR_PARAM_CBANK
	.align		4
        /*000c*/ 	.byte	0x04, 0x0a
        /*000e*/ 	.short	(.L_872 - .L_871)
	.align		4
.L_871:
        /*0010*/ 	.word	index@(.nv.constant0._ZN17fastertransformer34add_fusedQKV_bias_transpose_kernelI6__halfEEvPT_S3_S3_S3_PKS2_PKiiiiiiPKfi)
        /*0014*/ 	.short	0x0160
        /*0016*/ 	.short	0x0054


	//----- nvinfo : EIATTR_CBANK_PARAM_SIZE
	.align		4
.L_872:
        /*0018*/ 	.byte	0x03, 0x19
        /*001a*/ 	.short	0x0054


	//----- nvinfo : EIATTR_KPARAM_INFO
	.align		4
        /*001c*/ 	.byte	0x04, 0x17
        /*001e*/ 	.short	(.L_874 - .L_873)
.L_873:
        /*0020*/ 	.word	0x00000000
        /*0024*/ 	.short	0x000c
        /*0026*/ 	.short	0x0050
        /*0028*/ 	.byte	0x00, 0xf0, 0x11, 0x00


	//----- nvinfo : EIATTR_KPARAM_INFO
	.align		4
.L_874:
        /*002c*/ 	.byte	0x04, 0x17
        /*002e*/ 	.short	(.L_876 - .L_875)
.L_875:
        /*0030*/ 	.word	0x00000000
        /*0034*/ 	.short	0x000b
        /*0036*/ 	.short	0x0048
        /*0038*/ 	.byte	0x00, 0xf0, 0x21, 0x00


	//----- nvinfo : EIATTR_KPARAM_INFO
	.align		4
.L_876:
        /*003c*/ 	.byte	0x04, 0x17
        /*003e*/ 	.short	(.L_878 - .L_877)
.L_877:
        /*0040*/ 	.word	0x00000000
        /*0044*/ 	.short	0x000a
        /*0046*/ 	.short	0x0040
        /*0048*/ 	.byte	0x00, 0xf0, 0x11, 0x00


	//----- nvinfo : EIATTR_KPARAM_INFO
	.align		4
.L_878:
        /*004c*/ 	.byte	0x04, 0x17
        /*004e*/ 	.short	(.L_880 - .L_879)
.L_879:
        /*0050*/ 	.word	0x00000000
        /*0054*/ 	.short	0x0009
        /*0056*/ 	.short	0x003c
        /*0058*/ 	.byte	0x00, 0xf0, 0x11, 0x00


	//----- nvinfo : EIATTR_KPARAM_INFO
	.align		4
.L_880:
        /*005c*/ 	.byte	0x04, 0x17
        /*005e*/ 	.short	(.L_882 - .L_881)
.L_881:
        /*0060*/ 	.word	0x00000000
        /*0064*/ 	.short	0x0008
        /*0066*/ 	.short	0x0038
        /*0068*/ 	.byte	0x00, 0xf0, 0x11, 0x00


	//----- nvinfo : EIATTR_KPARAM_INFO
	.align		4
.L_882:
        /*006c*/ 	.byte	0x04, 0x17
        /*006e*/ 	.short	(.L_884 - .L_883)
.L_883:
        /*0070*/ 	.word	0x00000000
        /*0074*/ 	.short	0x0007
        /*0076*/ 	.short	0x0034
        /*0078*/ 	.byte	0x00, 0xf0, 0x11, 0x00


	//----- nvinfo : EIATTR_KPARAM_INFO
	.align		4
.L_884:
        /*007c*/ 	.byte	0x04, 0x17
        /*007e*/ 	.short	(.L_886 - .L_885)
.L_885:
        /*0080*/ 	.word	0x00000000
        /*0084*/ 	.short	0x0006
        /*0086*/ 	.short	0x0030
        /*0088*/ 	.byte	0x00, 0xf0, 0x11, 0x00


	//----- nvinfo : EIATTR_KPARAM_INFO
	.align		4
.L_886:
        /*008c*/ 	.byte	0x04, 0x17
        /*008e*/ 	.short	(.L_888 - .L_887)
.L_887:
        /*0090*/ 	.word	0x00000000
        /*0094*/ 	.short	0x0005
        /*0096*/ 	.short	0x0028
        /*0098*/ 	.byte	0x00, 0xf0, 0x21, 0x00


	//----- nvinfo : EIATTR_KPARAM_INFO
	.align		4
.L_888:
        /*009c*/ 	.byte	0x04, 0x17
        /*009e*/ 	.short	(.L_890 - .L_889)
.L_889:
        /*00a0*/ 	.word	0x00000000
        /*00a4*/ 	.short	0x0004
        /*00a6*/ 	.short	0x0020
        /*00a8*/ 	.byte	0x00, 0xf0, 0x21, 0x00


	//----- nvinfo : EIATTR_KPARAM_INFO
	.align		4
.L_890:
        /*00ac*/ 	.byte	0x04, 0x17
        /*00ae*/ 	.short	(.L_892 - .L_891)
.L_891:
        /*00b0*/ 	.word	0x00000000
        /*00b4*/ 	.short	0x0003
        /*00b6*/ 	.short	0x0018
        /*00b8*/ 	.byte	0x00, 0xf0, 0x21, 0x00


	//----- nvinfo : EIATTR_KPARAM_INFO
	.align		4
.L_892:
        /*00bc*/ 	.byte	0x04, 0x17
        /*00be*/ 	.short	(.L_894 - .L_893)
.L_893:
        /*00c0*/ 	.word	0x00000000
        /*00c4*/ 	.short	0x0002
        /*00c6*/ 	.short	0x0010
        /*00c8*/ 	.byte	0x00, 0xf0, 0x21, 0x00


	//----- nvinfo : EIATTR_KPARAM_INFO
	.align		4
.L_894:
        /*00cc*/ 	.byte	0x04, 0x17
        /*00ce*/ 	.short	(.L_896 - .L_895)
.L_895:
        /*00d0*/ 	.word	0x00000000
        /*00d4*/ 	.short	0x0001
        /*00d6*/ 	.short	0x0008
        /*00d8*/ 	.byte	0x00, 0xf0, 0x21, 0x00


	//----- nvinfo : EIATTR_KPARAM_INFO
	.align		4
.L_896:
        /*00dc*/ 	.byte	0x04, 0x17
        /*00de*/ 	.short	(.L_898 - .L_897)
.L_897:
        /*00e0*/ 	.word	0x00000000
        /*00e4*/ 	.short	0x0000
        /*00e6*/ 	.short	0x0000
        /*00e8*/ 	.byte	0x00, 0xf0, 0x21, 0x00


	//----- nvinfo : EIATTR_MAXREG_COUNT
	.align		4
.L_898:
        /*00ec*/ 	.byte	0x03, 0x1b
        /*00ee*/ 	.short	0x00ff


	//----- nvinfo : EIATTR_MERCURY_ISA_VERSION
	.align		4
        /*00f0*/ 	.byte	0x03, 0x5f
        /*00f2*/ 	.short	0x0000


	//----- nvinfo : EIATTR_EXIT_INSTR_OFFSETS
	.align		4
        /*00f4*/ 	.byte	0x04, 0x1c
        /*00f6*/ 	.short	(.L_900 - .L_899)


	//   ....[0]....
.L_899:
        /*00f8*/ 	.word	0x00000130


	//   ....[1]....
        /*00fc*/ 	.word	0x00000b70


	//   ....[2]....
        /*0100*/ 	.word	0x00001610


	//----- nvinfo : EIATTR_CRS_STACK_SIZE
	.align		4
.L_900:
        /*0104*/ 	.byte	0x04, 0x1e
        /*0106*/ 	.short	(.L_902 - .L_901)
.L_901:
        /*0108*/ 	.word	0x00000000
.L_902:


//--------------------- .nv.info._ZN17fastertransformer34add_fusedQKV_bias_transpose_kernelIfLb1EEEvPT_S2_S2_NS_29PrefixPromptBatchWeightsParamIS1_EES2_PKS1_PKiiiiiib --------------------------
	.section	.nv.info._ZN17fastertransformer34add_fusedQKV_bias_transpose_kernelIfLb1EEEvPT_S2_S2_NS_29PrefixPromptBatchWeightsParamIS1_EES2_PKS1_PKiiiiiib,"",@"SHT_CUDA_INFO"
	.sectionflags	@""
	.align	4


	//----- nvinfo : EIATTR_CUDA_API_VERSION
	.align		4
        /*0000*/ 	.byte	0x04, 0x37
        /*0002*/ 	.short	(.L_904 - .L_903)
.L_903:
        /*0004*/ 	.word	0x00000082


	//----- nvinfo : EIATTR_SW2861232_WAR
	.align		4
.L_904:
        /*0008*/ 	.byte	0x01, 0x35
	.zero		2


	//----- nvinfo : EIATTR_PARAM_CBANK
	.align		4
        /*000c*/ 	.byte	0x04, 0x0a
        /*000e*/ 	.short	(.L_906 - .L_905)
	.align		4
.L_905:
        /*0010*/ 	.word	index@(.nv.constant0._ZN17fastertransformer34add_fusedQKV_bias_transpose_kernelIfLb1EEEvPT_S2_S2_NS_29PrefixPromptBatchWeightsParamIS1_EES2_PKS1_PKiiiiiib)
        /*0014*/ 	.short	0x0160
        /*0016*/ 	.short	0x0065


	//----- nvinfo : EIATTR_CBANK_PARAM_SIZE
	.align		4
.L_906:
        /*0018*/ 	.byte	0x03, 0x19
        /*001a*/ 	.short	0x0065


	//----- nvinfo : EIATTR_KPARAM_INFO
	.align		4
        /*001c*/ 	.byte	0x04, 0x17
        /*001e*/ 	.short	(.L_908 - .L_907)
.L_907:
        /*0020*/ 	.word	0x00000000
        /*0024*/ 	.short	0x000c
        /*0026*/ 	.short	0x0064
        /*0028*/ 	.byte	0x00, 0xf0, 0x05, 0x00


	//----- nvinfo : EIATTR_KPARAM_INFO
	.align		4
.L_908:
        /*002c*/ 	.byte	0x04, 0x17
        /*002e*/ 	.short	(.L_910 - .L_909)
.L_909:
        /*0030*/ 	.word	0x00000000
        /*0034*/ 	.short	0x000b
        /*0036*/ 	.short	0x0060
        /*0038*/ 	.byte	0x00, 0xf0, 0x11, 0x00


	//----- nvinfo : EIATTR_KPARAM_INFO
	.align		4
.L_910:
        /*003c*/ 	.byte	0x04, 0x17
        /*003e*/ 	.short	(.L_912 - .L_911)
.L_911:
        /*0040*/ 	.word	0x00000000
        /*0044*/ 	.short	0x000a
        /*0046*/ 	.short	0x005c
        /*0048*/ 	.byte	0x00, 0xf0, 0x11, 0x00


	//----- nvinfo : EIATTR_KPARAM_INFO
	.align		4
.L_912:
        /*004c*/ 	.byte	0x04, 0x17
        /*004e*/ 	.short	(.L_914 - .L_913)
.L_913:
        /*0050*/ 	.word	0x00000000
        /*0054*/ 	.short	0x0009
        /*0056*/ 	.short	0x0058
        /*0058*/ 	.byte	0x00, 0xf0, 0x11, 0x00


	//----- nvinfo : EIATTR_KPARAM_INFO
	.align		4
.L_914:
        /*005c*/ 	.byte	0x04, 0x17
        /*005e*/ 	.short	(.L_916 - .L_915)
.L_915:
        /*0060*/ 	.word	0x00000000
        /*0064*/ 	.short	0x0008
        /*0066*/ 	.short	0x0054
        /*0068*/ 	.byte	0x00, 0xf0, 0x11, 0x00


	//----- nvinfo : EIATTR_KPARAM_INFO
	.align		4
.L_916:
        /*006c*/ 	.byte	0x04, 0x17
        /*006e*/ 	.short	(.L_918 - .L_917)
.L_917:
        /*0070*/ 	.word	0x00000000
        /*0074*/ 	.short	0x0007
        /*0076*/ 	.short	0x0050
        /*0078*/ 	.byte	0x00, 0xf0, 0x11, 0x00


	//----- nvinfo : EIATTR_KPARAM_INFO
	.align		4
.L_918:
        /*007c*/ 	.byte	0x04, 0x17
        /*007e*/ 	.short	(.L_920 - .L_919)
.L_919:
        /*0080*/ 	.word	0x00000000
        /*0084*/ 	.short	0x0006
        /*0086*/ 	.short	0x0048
        /*0088*/ 	.byte	0x00, 0xf0, 0x21, 0x00


	//----- nvinfo : EIATTR_KPARAM_INFO
	.align		4
.L_920:
        /*008c*/ 	.byte	0x04, 0x17
        /*008e*/ 	.short	(.L_922 - .L_921)
.L_921:
        /*0090*/ 	.word	0x00000000
        /*0094*/ 	.short	0x0005
        /*0096*/ 	.short	0x0040
        /*0098*/ 	.byte	0x00, 0xf0, 0x21, 0x00


	//----- nvinfo : EIATTR_KPARAM_INFO
	.align		4
.L_922:
        /*009c*/ 	.byte	0x04, 0x17
        /*009e*/ 	.short	(.L_924 - .L_923)
.L_923:
        /*00a0*/ 	.word	0x00000000
        /*00a4*/ 	.short	0x0004
        /*00a6*/ 	.short	0x0038
        /*00a8*/ 	.byte	0x00, 0xf0, 0x21, 0x00


	//----- nvinfo : EIATTR_KPARAM_INFO
	.align		4
.L_924:
        /*00ac*/ 	.byte	0x04, 0x17
        /*00ae*/ 	.short	(.L_926 - .L_925)
.L_925:
        /*00b0*/ 	.word	0x00000000
        /*00b4*/ 	.short	0x0003
        /*00b6*/ 	.short	0x0018
        /*00b8*/ 	.byte	0x00, 0xf0, 0x81, 0x00


	//----- nvinfo : EIATTR_KPARAM_INFO
	.align		4
.L_926:
        /*00bc*/ 	.byte	0x04, 0x17
        /*00be*/ 	.short	(.L_928 - .L_927)
.L_927:
        /*00c0*/ 	.word	0x00000000
        /*00c4*/ 	.short	0x0002
        /*00c6*/ 	.short	0x0010
        /*00c8*/ 	.byte	0x00, 0xf0, 0x21, 0x00


	//----- nvinfo : EIATTR_KPARAM_INFO
	.align		4
.L_928:
        /*00cc*/ 	.byte	0x04, 0x17
        /*00ce*/ 	.short	(.L_930 - .L_929)
.L_929:
        /*00d0*/ 	.word	0x00000000
        /*00d4*/ 	.short	0x0001
        /*00d6*/ 	.short	0x0008
        /*00d8*/ 	.byte	0x00, 0xf0, 0x21, 0x00


	//----- nvinfo : EIATTR_KPARAM_INFO
	.align		4
.L_930:
        /*00dc*/ 	.byte	0x04, 0x17
        /*00de*/ 	.short	(.L_932 - .L_931)
.L_931:
        /*00e0*/ 	.word	0x00000000
        /*00e4*/ 	.short	0x0000
        /*00e6*/ 	.short	0x0000
        /*00e8*/ 	.byte	0x00, 0xf0, 0x21, 0x00


	//----- nvinfo : EIATTR_MAXREG_COUNT
	.align		4
.L_932:
        /*00ec*/ 	.byte	0x03, 0x1b
        /*00ee*/ 	.short	0x00ff


	//----- nvinfo : EIATTR_NUM_BARRIERS
	.align		4
        /*00f0*/ 	.byte	0x02, 0x4c
        /*00f2*/ 	.byte	0x01
	.zero		1


	//----- nvinfo : EIATTR_MERCURY_ISA_VERSION
	.align		4
        /*00f4*/ 	.byte	0x03, 0x5f
        /*00f6*/ 	.short	0x0000


	//----- nvinfo : EIATTR_EXIT_INSTR_OFFSETS
	.align		4
        /*00f8*/ 	.byte	0x04, 0x1c
        /*00fa*/ 	.short	(.L_934 - .L_933)


	//   ....[0]....
.L_933:
        /*00fc*/ 	.word	0x00000c70


	//   ....[1]....
        /*0100*/ 	.word	0x00000ce0


	//   ....[2]....
        /*0104*/ 	.word	0x00000e70


	//   ....[3]....
        /*0108*/ 	.word	0x00000ee0


	//   ....[4]....
        /*010c*/ 	.word	0x00001070


	//----- nvinfo : EIATTR_CRS_STACK_SIZE
	.align		4
.L_934:
        /*0110*/ 	.byte	0x04, 0x1e
        /*0112*/ 	.short	(.L_936 - .L_935)
.L_935:
        /*0114*/ 	.word	0x00000000
.L_936:


//--------------------- .nv.info._ZN17fastertransformer34add_fusedQKV_bias_transpose_kernelIfLb0EEEvPT_S2_S2_NS_29PrefixPromptBatchWeightsParamIS1_EES2_PKS1_PKiiiiiib --------------------------
	.section	.nv.info._ZN17fastertransformer34add_fusedQKV_bias_transpose_kernelIfLb0EEEvPT_S2_S2_NS_29PrefixPromptBatchWeightsParamIS1_EES2_PKS1_PKiiiiiib,"",@"SHT_CUDA_INFO"
	.sectionflags	@""
	.align	4


	//----- nvinfo : EIATTR_CUDA_API_VERSION
	.align		4
        /*0000*/ 	.byte	0x04, 0x37
        /*0002*/ 	.short	(.L_938 - .L_937)
.L_937:
        /*0004*/ 	.word	0x00000082


	//----- nvinfo : EIATTR_SW2861232_WAR
	.align		4
.L_938:
        /*0008*/ 	.byte	0x01, 0x35
	.zero		2


	//----- nvinfo : EIATTR_PARAM_CBANK
	.align		4
        /*000c*/ 	.byte	0x04, 0x0a
        /*000e*/ 	.short	(.L_940 - .L_939)
	.align		4
.L_939:
        /*0010*/ 	.word	index@(.nv.constant0._ZN17fastertransformer34add_fusedQKV_bias_transpose_kernelIfLb0EEEvPT_S2_S2_NS_29PrefixPromptBatchWeightsParamIS1_EES2_PKS1_PKiiiiiib)
        /*0014*/ 	.short	0x0160
        /*0016*/ 	.short	0x0065


	//----- nvinfo : EIATTR_CBANK_PARAM_SIZE
	.align		4
.L_940:
        /*0018*/ 	.byte	0x03, 0x19
        /*001a*/ 	.short	0x0065


	//----- nvinfo : EIATTR_KPARAM_INFO
	.align		4
        /*001c*/ 	.byte	0x04, 0x17
        /*001e*/ 	.short	(.L_942 - .L_941)
.L_941:
        /*0020*/ 	.word	0x00000000
        /*0024*/ 	.short	0x000c
        /*0026*/ 	.short	0x0064
        /*0028*/ 	.byte	0x00, 0xf0, 0x05, 0x00


	//----- nvinfo : EIATTR_KPARAM_INFO
	.align		4
.L_942:
        /*002c*/ 	.byte	0x04, 0x17
        /*002e*/ 	.short	(.L_944 - .L_943)
.L_943:
        /*0030*/ 	.word	0x00000000
        /*0034*/ 	.short	0x000b
        /*0036*/ 	.short	0x0060
        /*0038*/ 	.byte	0x00, 0xf0, 0x11, 0x00


	//----- nvinfo : EIATTR_KPARAM_INFO
	.align		4
.L_944:
        /*003c*/ 	.byte	0x04, 0x17
        /*003e*/ 	.short	(.L_946 - .L_945)
.L_945:
        /*0040*/ 	.word	0x00000000
        /*0044*/ 	.short	0x000a
        /*0046*/ 	.short	0x005c
        /*0048*/ 	.byte	0x00, 0xf0, 0x11, 0x00


	//----- nvinfo : EIATTR_KPARAM_INFO
	.align		4
.L_946:
        /*004c*/ 	.byte	0x04, 0x17
        /*004e*/ 	.short	(.L_948 - .L_947)
.L_947:
        /*0050*/ 	.word	0x00000000
        /*0054*/ 	.short	0x0009
        /*0056*/ 	.short	0x0058
        /*0058*/ 	.byte	0x00, 0xf0, 0x11, 0x00


	//----- nvinfo : EIATTR_KPARAM_INFO
	.align		4
.L_948:
        /*005c*/ 	.byte	0x04, 0x17
        /*005e*/ 	.short	(.L_950 - .L_949)
.L_949:
        /*0060*/ 	.word	0x00000000
        /*0064*/ 	.short	0x0008
        /*0066*/ 	.short	0x0054
        /*0068*/ 	.byte	0x00, 0xf0, 0x11, 0x00


	//----- nvinfo : EIATTR_KPARAM_INFO
	.align		4
.L_950:
        /*006c*/ 	.byte	0x04, 0x17
        /*006e*/ 	.short	(.L_952 - .L_951)
.L_951:
        /*0070*/ 	.word	0x00000000
        /*0074*/ 	.short	0x0007
        /*0076*/ 	.short	0x0050
        /*0078*/ 	.byte	0x00, 0xf0, 0x11, 0x00


	//----- nvinfo : EIATTR_KPARAM_INFO
	.align		4
.L_952:
        /*007c*/ 	.byte	0x04, 0x17
        /*007e*/ 	.short	(.L_954 - .L_953)
.L_953:
        /*0080*/ 	.word	0x00000000
        /*0084*/ 	.short	0x0006
        /*0086*/ 	.short	0x0048
        /*0088*/ 	.byte	0x00, 0xf0, 0x21, 0x00


	//----- nvinfo : EIATTR_KPARAM_INFO
	.align		4
.L_954:
        /*008c*/ 	.byte	0x04, 0x17
        /*008e*/ 	.short	(.L_956 - .L_955)
.L_955:
        /*0090*/ 	.word	0x00000000
        /*0094*/ 	.short	0x0005
        /*0096*/ 	.short	0x0040
        /*0098*/ 	.byte	0x00, 0xf0, 0x21, 0x00


	//----- nvinfo : EIATTR_KPARAM_INFO
	.align		4
.L_956:
        /*009c*/ 	.byte	0x04, 0x17
        /*009e*/ 	.short	(.L_958 - .L_957)
.L_957:
        /*00a0*/ 	.word	0x00000000
        /*00a4*/ 	.short	0x0004
        /*00a6*/ 	.short	0x0038
        /*00a8*/ 	.byte	0x00, 0xf0, 0x21, 0x00


	//----- nvinfo : EIATTR_KPARAM_INFO
	.align		4
.L_958:
        /*00ac*/ 	.byte	0x04, 0x17
        /*00ae*/ 	.short	(.L_960 - .L_959)
.L_959:
        /*00b0*/ 	.word	0x00000000
        /*00b4*/ 	.short	0x0003
        /*00b6*/ 	.short	0x0018
        /*00b8*/ 	.byte	0x00, 0xf0, 0x81, 0x00


	//----- nvinfo : EIATTR_KPARAM_INFO
	.align		4
.L_960:
        /*00bc*/ 	.byte	0x04, 0x17
        /*00be*/ 	.short	(.L_962 - .L_961)
.L_961:
        /*00c0*/ 	.word	0x00000000
        /*00c4*/ 	.short	0x0002
        /*00c6*/ 	.short	0x0010
        /*00c8*/ 	.byte	0x00, 0xf0, 0x21, 0x00


	//----- nvinfo : EIATTR_KPARAM_INFO
	.align		4
.L_962:
        /*00cc*/ 	.byte	0x04, 0x17
        /*00ce*/ 	.short	(.L_964 - .L_963)
.L_963:
        /*00d0*/ 	.word	0x00000000
        /*00d4*/ 	.short	0x0001
        /*00d6*/ 	.short	0x0008
        /*00d8*/ 	.byte	0x00, 0xf0, 0x21, 0x00


	//----- nvinfo : EIATTR_KPARAM_INFO
	.align		4
.L_964:
        /*00dc*/ 	.byte	0x04, 0x17
        /*00de*/ 	.short	(.L_966 - .L_965)
.L_965:
        /*00e0*/ 	.word	0x00000000
        /*00e4*/ 	.short	0x0000
        /*00e6*/ 	.short	0x0000
        /*00e8*/ 	.byte	0x00, 0xf0, 0x21, 0x00


	//----- nvinfo : EIATTR_MAXREG_COUNT
	.align		4
.L_966:
        /*00ec*/ 	.byte	0x03, 0x1b
        /*00ee*/ 	.short	0x00ff


	//----- nvinfo : EIATTR_NUM_BARRIERS
	.align		4
        /*00f0*/ 	.byte	0x02, 0x4c
        /*00f2*/ 	.byte	0x01
	.zero		1


	//----- nvinfo : EIATTR_MERCURY_ISA_VERSION
	.align		4
        /*00f4*/ 	.byte	0x03, 0x5f
        /*00f6*/ 	.short	0x0000


	//----- nvinfo : EIATTR_EXIT_INSTR_OFFSETS
	.align		4
        /*00f8*/ 	.byte	0x04, 0x1c
        /*00fa*/ 	.short	(.L_968 - .L_967)


	//   ....[0]....
.L_967:
        /*00fc*/ 	.word	0x00000dc0


	//   ....[1]....
        /*0100*/ 	.word	0x00000e60


	//----- nvinfo : EIATTR_CRS_STACK_SIZE
	.align		4
.L_968:
        /*0104*/ 	.byte	0x04, 0x1e
        /*0106*/ 	.short	(.L_970 - .L_969)
.L_969:
        /*0108*/ 	.word	0x00000000
.L_970:


//--------------------- .nv.info._ZN17fastertransformer34add_fusedQKV_bias_transpose_kernelIfEEvPT_S2_S2_S2_PKS1_PKiiiiiiPKfi --------------------------
	.section	.nv.info._ZN17fastertransformer34add_fusedQKV_bias_transpose_kernelIfEEvPT_S2_S2_S2_PKS1_PKiiiiiiPKfi,"",@"SHT_CUDA_INFO"
	.sectionflags	@""
	.align	4


	//----- nvinfo : EIATTR_CUDA_API_VERSION
	.align		4
        /*0000*/ 	.byte	0x04, 0x37
        /*0002*/ 	.short	(.L_972 - .L_971)
.L_971:
        /*0004*/ 	.word	0x00000082


	//----- nvinfo : EIATTR_SW2861232_WAR
	.align		4
.L_972:
        /*0008*/ 	.byte	0x01, 0x35
	.zero		2


	//----- nvinfo : EIATTR_PARAM_CBANK
	.align		4
        /*000c*/ 	.byte	0x04, 0x0a
        /*000e*/ 	.short	(.L_974 - .L_973)
	.align		4
.L_973:
        /*0010*/ 	.word	index@(.nv.constant0._ZN17fastertransformer34add_fusedQKV_bias_transpose_kernelIfEEvPT_S2_S2_S2_PKS1_PKiiiiiiPKfi)
        /*0014*/ 	.short	0x0160
        /*0016*/ 	.short	0x0054


	//----- nvinfo : EIATTR_CBANK_PARAM_SIZE
	.align		4
.L_974:
        /*0018*/ 	.byte	0x03, 0x19
        /*001a*/ 	.short	0x0054


	//----- nvinfo : EIATTR_KPARAM_INFO
	.align		4
        /*001c*/ 	.byte	0x04, 0x17
        /*001e*/ 	.short	(.L_976 - .L_975)
.L_975:
        /*0020*/ 	.word	0x00000000
        /*0024*/ 	.short	0x000c
        /*0026*/ 	.short	0x0050
        /*0028*/ 	.byte	0x00, 0xf0, 0x11, 0x00


	//----- nvinfo : EIATTR_KPARAM_INFO
	.align		4
.L_976:
        /*002c*/ 	.byte	0x04, 0x17
        /*002e*/ 	.short	(.L_978 - .L_977)
.L_977:
        /*0030*/ 	.word	0x00000000
        /*0034*/ 	.short	0x000b
        /*0036*/ 	.short	0x0048
        /*0038*/ 	.byte	0x00, 0xf0, 0x21, 0x00


	//----- nvinfo : EIATTR_KPARAM_INFO
	.align		4
.L_978:
        /*003c*/ 	.byte	0x04, 0x17
        /*003e*/ 	.short	(.L_980 - .L_979)
.L_979:
        /*0040*/ 	.word	0x00000000
        /*0044*/ 	.short	0x000a
        /*0046*/ 	.short	0x0040
        /*0048*/ 	.byte	0x00, 0xf0, 0x11, 0x00


	//----- nvinfo : EIATTR_KPARAM_INFO
	.align		4
.L_980:
        /*004c*/ 	.byte	0x04, 0x17
        /*004e*/ 	.short	(.L_982 - .L_981)
.L_981:
        /*0050*/ 	.word	0x00000000
        /*0054*/ 	.short	0x0009
        /*0056*/ 	.short	0x003c
        /*0058*/ 	.byte	0x00, 0xf0, 0x11, 0x00


	//----- nvinfo : EIATTR_KPARAM_INFO
	.align		4
.L_982:
        /*005c*/ 	.byte	0x04, 0x17
        /*005e*/ 	.short	(.L_984 - .L_983)
.L_983:
        /*0060*/ 	.word	0x00000000
        /*0064*/ 	.short	0x0008
        /*0066*/ 	.short	0x0038
        /*0068*/ 	.byte	0x00, 0xf0, 0x11, 0x00


	//----- nvinfo : EIATTR_KPARAM_INFO
	.align		4
.L_984:
        /*006c*/ 	.byte	0x04, 0x17
        /*006e*/ 	.short	(.L_986 - .L_985)
.L_985:
        /*0070*/ 	.word	0x00000000
        /*0074*/ 	.short	0x0007
        /*0076*/ 	.short	0x0034
        /*0078*/ 	.byte	0x00, 0xf0, 0x11, 0x00


	//----- nvinfo : EIATTR_KPARAM_INFO
	.align		4
.L_986:
        /*007c*/ 	.byte	0x04, 0x17
        /*007e*/ 	.short	(.L_988 - .L_987)
.L_987:
        /*0080*/ 	.word	0x00000000
        /*0084*/ 	.short	0x0006
        /*0086*/ 	.short	0x0030
        /*0088*/ 	.byte	0x00, 0xf0, 0x11, 0x00


	//----- nvinfo : EIATTR_KPARAM_INFO
	.align		4
.L_988:
        /*008c*/ 	.byte	0x04, 0x17
        /*008e*/ 	.short	(.L_990 - .L_989)
.L_989:
        /*0090*/ 	.word	0x00000000
        /*0094*/ 	.short	0x0005
        /*0096*/ 	.short	0x0028
        /*0098*/ 	.byte	0x00, 0xf0, 0x21, 0x00


	//----- nvinfo : EIATTR_KPARAM_INFO
	.align		4
.L_990:
        /*009c*/ 	.byte	0x04, 0x17
        /*009e*/ 	.short	(.L_992 - .L_991)
.L_991:
        /*00a0*/ 	.word	0x00000000
        /*00a4*/ 	.short	0x0004
        /*00a6*/ 	.short	0x0020
        /*00a8*/ 	.byte	0x00, 0xf0, 0x21, 0x00


	//----- nvinfo : EIATTR_KPARAM_INFO
	.align		4
.L_992:
        /*00ac*/ 	.byte	0x04, 0x17
        /*00ae*/ 	.short	(.L_994 - .L_993)
.L_993:
        /*00b0*/ 	.word	0x00000000
        /*00b4*/ 	.short	0x0003
        /*00b6*/ 	.short	0x0018
        /*00b8*/ 	.byte	0x00, 0xf0, 0x21, 0x00


	//----- nvinfo : EIATTR_KPARAM_INFO
	.align		4
.L_994:
        /*00bc*/ 	.byte	0x04, 0x17
        /*00be*/ 	.short	(.L_996 - .L_995)
.L_995:
        /*00c0*/ 	.word	0x00000000
        /*00c4*/ 	.short	0x0002
        /*00c6*/ 	.short	0x0010
        /*00c8*/ 	.byte	0x00, 0xf0, 0x21, 0x00


	//----- nvinfo : EIATTR_KPARAM_INFO
	.align		4
.L_996:
        /*00cc*/ 	.byte	0x04, 0x17
        /*00ce*/ 	.short	(.L_998 - .L_997)
.L_997:
        /*00d0*/ 	.word	0x00000000
        /*00d4*/ 	.short	0x0001
        /*00d6*/ 	.short	0x0008
        /*00d8*/ 	.byte	0x00, 0xf0, 0x21, 0x00


	//----- nvinfo : EIATTR_KPARAM_INFO
	.align		4
.L_998:
        /*00dc*/ 	.byte	0x04, 0x17
        /*00de*/ 	.short	(.L_1000 - .L_999)
.L_999:
        /*00e0*/ 	.word	0x00000000
        /*00e4*/ 	.short	0x0000
        /*00e6*/ 	.short	0x0000
        /*00e8*/ 	.byte	0x00, 0xf0, 0x21, 0x00


	//----- nvinfo : EIATTR_MAXREG_COUNT
	.align		4
.L_1000:
        /*00ec*/ 	.byte	0x03, 0x1b
        /*00ee*/ 	.short	0x00ff


	//----- nvinfo : EIATTR_MERCURY_ISA_VERSION
	.align		4
        /*00f0*/ 	.byte	0x03, 0x5f
        /*00f2*/ 	.short	0x0000


	//----- nvinfo : EIATTR_EXIT_INSTR_OFFSETS
	.align		4
        /*00f4*/ 	.byte	0x04, 0x1c
        /*00f6*/ 	.short	(.L_1002 - .L_1001)


	//   ....[0]....
.L_1001:
        /*00f8*/ 	.word	0x00000130


	//   ....[1]....
        /*00fc*/ 	.word	0x00000b50


	//----- nvinfo : EIATTR_CRS_STACK_SIZE
	.align		4
.L_1002:
        /*0100*/ 	.byte	0x04, 0x1e
        /*0102*/ 	.short	(.L_1004 - .L_1003)
.L_1003:
        /*0104*/ 	.word	0x00000000
.L_1004:


//--------------------- .nv.info._ZN17fastertransformer24transpose_remove_paddingI6__halfEEvPKT_PS2_iiiiPKiPKfi --------------------------
	.section	.nv.info._ZN17fastertransformer24transpose_remove_paddingI6__halfEEvPKT_PS2_iiiiPKiPKfi,"",@"SHT_CUDA_INFO"
	.sectionflags	@""
	.align	4


	//----- nvinfo : EIATTR_CUDA_API_VERSION
	.align		4
        /*0000*/ 	.byte	0x04, 0x37
        /*0002*/ 	.short	(.L_1006 - .L_1005)
.L_1005:
        /*0004*/ 	.word	0x00000082


	//----- nvinfo : EIATTR_SW2861232_WAR
	.align		4
.L_1006:
        /*0008*/ 	.byte	0x01, 0x35
	.zero		2


	//----- nvinfo : EIATTR_PARAM_CBANK
	.align		4
        /*000c*/ 	.byte	0x04, 0x0a
        /*000e*/ 	.short	(.L_1008 - .L_1007)
	.align		4
.L_1007:
        /*0010*/ 	.word	index@(.nv.constant0._ZN17fastertransformer24transpose_remove_paddingI6__halfEEvPKT_PS2_iiiiPKiPKfi)
        /*0014*/ 	.short	0x0160
        /*0016*/ 	.short	0x0034


	//----- nvinfo : EIATTR_CBANK_PARAM_SIZE
	.align		4
.L_1008:
        /*0018*/ 	.byte	0x03, 0x19
        /*001a*/ 	.short	0x0034


	//----- nvinfo : EIATTR_KPARAM_INFO
	.align		4
        /*001c*/ 	.byte	0x04, 0x17
        /*001e*/ 	.short	(.L_1010 - .L_1009)
.L_1009:
        /*0020*/ 	.word	0x00000000
        /*0024*/ 	.short	0x0008
        /*0026*/ 	.short	0x0030
        /*0028*/ 	.byte	0x00, 0xf0, 0x11, 0x00


	//----- nvinfo : EIATTR_KPARAM_INFO
	.align		4
.L_1010:
        /*002c*/ 	.byte	0x04, 0x17
        /*002e*/ 	.short	(.L_1012 - .L_1011)
.L_1011:
        /*0030*/ 	.word	0x00000000
        /*0034*/ 	.short	0x0007
        /*0036*/ 	.short	0x0028
        /*0038*/ 	.byte	0x00, 0xf0, 0x21, 0x00


	//----- nvinfo : EIATTR_KPARAM_INFO
	.align		4
.L_1012:
        /*003c*/ 	.byte	0x04, 0x17
        /*003e*/ 	.short	(.L_1014 - .L_1013)
.L_1013:
        /*0040*/ 	.word	0x00000000
        /*0044*/ 	.short	0x0006
        /*0046*/ 	.short	0x0020
        /*0048*/ 	.byte	0x00, 0xf0, 0x21, 0x00


	//----- nvinfo : EIATTR_KPARAM_INFO
	.align		4
.L_1014:
        /*004c*/ 	.byte	0x04, 0x17
        /*004e*/ 	.short	(.L_1016 - .L_1015)
.L_1015:
        /*0050*/ 	.word	0x00000000
        /*0054*/ 	.short	0x0005
        /*0056*/ 	.short	0x001c
        /*0058*/ 	.byte	0x00, 0xf0, 0x11, 0x00


	//----- nvinfo : EIATTR_KPARAM_INFO
	.align		4
.L_1016:
        /*005c*/ 	.byte	0x04, 0x17
        /*005e*/ 	.short	(.L_1018 - .L_1017)
.L_1017:
        /*0060*/ 	.word	0x00000000
        /*0064*/ 	.short	0x0004
        /*0066*/ 	.short	0x0018
        /*0068*/ 	.byte	0x00, 0xf0, 0x11, 0x00


	//----- nvinfo : EIATTR_KPARAM_INFO
	.align		4
.L_1018:
        /*006c*/ 	.byte	0x04, 0x17
        /*006e*/ 	.short	(.L_1020 - .L_1019)
.L_1019:
        /*0070*/ 	.word	0x00000000
        /*0074*/ 	.short	0x0003
        /*0076*/ 	.short	0x0014
        /*0078*/ 	.byte	0x00, 0xf0, 0x11, 0x00


	//----- nvinfo : EIATTR_KPARAM_INFO
	.align		4
.L_1020:
        /*007c*/ 	.byte	0x04, 0x17
        /*007e*/ 	.short	(.L_1022 - .L_1021)
.L_1021:
        /*0080*/ 	.word	0x00000000
        /*0084*/ 	.short	0x0002
        /*0086*/ 	.short	0x0010
        /*0088*/ 	.byte	0x00, 0xf0, 0x11, 0x00


	//----- nvinfo : EIATTR_KPARAM_INFO
	.align		4
.L_1022:
        /*008c*/ 	.byte	0x04, 0x17
        /*008e*/ 	.short	(.L_1024 - .L_1023)
.L_1023:
        /*0090*/ 	.word	0x00000000
        /*0094*/ 	.short	0x0001
        /*0096*/ 	.short	0x0008
        /*0098*/ 	.byte	0x00, 0xf0, 0x21, 0x00


	//----- nvinfo : EIATTR_KPARAM_INFO
	.align		4
.L_1024:
        /*009c*/ 	.byte	0x04, 0x17
        /*009e*/ 	.short	(.L_1026 - .L_1025)
.L_1025:
        /*00a0*/ 	.word	0x00000000
        /*00a4*/ 	.short	0x0000
        /*00a6*/ 	.short	0x0000
        /*00a8*/ 	.byte	0x00, 0xf0, 0x21, 0x00


	//----- nvinfo : EIATTR_MAXREG_COUNT
	.align		4
.L_1026:
        /*00ac*/ 	.byte	0x03, 0x1b
        /*00ae*/ 	.short	0x00ff


	//----- nvinfo : EIATTR_MERCURY_ISA_VERSION
	.align		4
        /*00b0*/ 	.byte	0x03, 0x5f
        /*00b2*/ 	.short	0x0000


	//----- nvinfo : EIATTR_EXIT_INSTR_OFFSETS
	.align		4
        /*00b4*/ 	.byte	0x04, 0x1c
        /*00b6*/ 	.short	(.L_1028 - .L_1027)


	//   ....[0]....
.L_1027:
        /*00b8*/ 	.word	0x000000c0


	//   ....[1]....
        /*00bc*/ 	.word	0x000005d0


	//----- nvinfo : EIATTR_CRS_STACK_SIZE
	.align		4
.L_1028:
        /*00c0*/ 	.byte	0x04, 0x1e
        /*00c2*/ 	.short	(.L_1030 - .L_1029)
.L_1029:
        /*00c4*/ 	.word	0x00000000
.L_1030:


//--------------------- .nv.info._ZN17fastertransformer24transpose_remove_paddingIfEEvPKT_PS1_iiiiPKiPKfi --------------------------
	.section	.nv.info._ZN17fastertransformer24transpose_remove_paddingIfEEvPKT_PS1_iiiiPKiPKfi,"",@"SHT_CUDA_INFO"
	.sectionflags	@""
	.align	4


	//----- nvinfo : EIATTR_CUDA_API_VERSION
	.align		4
        /*0000*/ 	.byte	0x04, 0x37
        /*0002*/ 	.short	(.L_1032 - .L_1031)
.L_1031:
        /*0004*/ 	.word	0x00000082


	//----- nvinfo : EIATTR_SW2861232_WAR
	.align		4
.L_1032:
        /*0008*/ 	.byte	0x01, 0x35
	.zero		2


	//----- nvinfo : EIATTR_PARAM_CBANK
	.align		4
        /*000c*/ 	.byte	0x04, 0x0a
        /*000e*/ 	.short	(.L_1034 - .L_1033)
	.align		4
.L_1033:
        /*0010*/ 	.word	index@(.nv.constant0._ZN17fastertransformer24transpose_remove_paddingIfEEvPKT_PS1_iiiiPKiPKfi)
        /*0014*/ 	.short	0x0160
        /*0016*/ 	.short	0x0034


	//----- nvinfo : EIATTR_CBANK_PARAM_SIZE
	.align		4
.L_1034:
        /*0018*/ 	.byte	0x03, 0x19
        /*001a*/ 	.short	0x0034


	//----- nvinfo : EIATTR_KPARAM_INFO
	.align		4
        /*001c*/ 	.byte	0x04, 0x17
        /*001e*/ 	.short	(.L_1036 - .L_1035)
.L_1035:
        /*0020*/ 	.word	0x00000000
        /*0024*/ 	.short	0x0008
        /*0026*/ 	.short	0x0030
        /*0028*/ 	.byte	0x00, 0xf0, 0x11, 0x00


	//----- nvinfo : EIATTR_KPARAM_INFO
	.align		4
.L_1036:
        /*002c*/ 	.byte	0x04, 0x17
        /*002e*/ 	.short	(.L_1038 - .L_1037)
.L_1037:
        /*0030*/ 	.word	0x00000000
        /*0034*/ 	.short	0x0007
        /*0036*/ 	.short	0x0028
        /*0038*/ 	.byte	0x00, 0xf0, 0x21, 0x00


	//----- nvinfo : EIATTR_KPARAM_INFO
	.align		4
.L_1038:
        /*003c*/ 	.byte	0x04, 0x17
        /*003e*/ 	.short	(.L_1040 - .L_1039)
.L_1039:
        /*0040*/ 	.word	0x00000000
        /*0044*/ 	.short	0x0006
        /*0046*/ 	.short	0x0020
        /*0048*/ 	.byte	0x00, 0xf0, 0x21, 0x00


	//----- nvinfo : EIATTR_KPARAM_INFO
	.align		4
.L_1040:
        /*004c*/ 	.byte	0x04, 0x17
        /*004e*/ 	.short	(.L_1042 - .L_1041)
.L_1041:
        /*0050*/ 	.word	0x00000000
        /*0054*/ 	.short	0x0005
        /*0056*/ 	.short	0x001c
        /*0058*/ 	.byte	0x00, 0xf0, 0x11, 0x00


	//----- nvinfo : EIATTR_KPARAM_INFO
	.align		4
.L_1042:
        /*005c*/ 	.byte	0x04, 0x17
        /*005e*/ 	.short	(.L_1044 - .L_1043)
.L_1043:
        /*0060*/ 	.word	0x00000000
        /*0064*/ 	.short	0x0004
        /*0066*/ 	.short	0x0018
        /*0068*/ 	.byte	0x00, 0xf0, 0x11, 0x00


	//----- nvinfo : EIATTR_KPARAM_INFO
	.align		4
.L_1044:
        /*006c*/ 	.byte	0x04, 0x17
        /*006e*/ 	.short	(.L_1046 - .L_1045)
.L_1045:
        /*0070*/ 	.word	0x00000000
        /*0074*/ 	.short	0x0003
        /*0076*/ 	.short	0x0014
        /*0078*/ 	.byte	0x00, 0xf0, 0x11, 0x00


	//----- nvinfo : EIATTR_KPARAM_INFO
	.align		4
.L_1046:
        /*007c*/ 	.byte	0x04, 0x17
        /*007e*/ 	.short	(.L_1048 - .L_1047)
.L_1047:
        /*0080*/ 	.word	0x00000000
        /*0084*/ 	.short	0x0002
        /*0086*/ 	.short	0x0010
        /*0088*/ 	.byte	0x00, 0xf0, 0x11, 0x00


	//----- nvinfo : EIATTR_KPARAM_INFO
	.align		4
.L_1048:
        /*008c*/ 	.byte	0x04, 0x17
        /*008e*/ 	.short	(.L_1050 - .L_1049)
.L_1049:
        /*0090*/ 	.word	0x00000000
        /*0094*/ 	.short	0x0001
        /*0096*/ 	.short	0x0008
        /*0098*/ 	.byte	0x00, 0xf0, 0x21, 0x00


	//----- nvinfo : EIATTR_KPARAM_INFO
	.align		4
.L_1050:
        /*009c*/ 	.byte	0x04, 0x17
        /*009e*/ 	.short	(.L_1052 - .L_1051)
.L_1051:
        /*00a0*/ 	.word	0x00000000
        /*00a4*/ 	.short	0x0000
        /*00a6*/ 	.short	0x0000
        /*00a8*/ 	.byte	0x00, 0xf0, 0x21, 0x00


	//----- nvinfo : EIATTR_MAXREG_COUNT
	.align		4
.L_1052:
        /*00ac*/ 	.byte	0x03, 0x1b
        /*00ae*/ 	.short	0x00ff


	//----- nvinfo : EIATTR_MERCURY_ISA_VERSION
	.align		4
        /*00b0*/ 	.byte	0x03, 0x5f
        /*00b2*/ 	.short	0x0000


	//----- nvinfo : EIATTR_EXIT_INSTR_OFFSETS
	.align		4
        /*00b4*/ 	.byte	0x04, 0x1c
        /*00b6*/ 	.short	(.L_1054 - .L_1053)


	//   ....[0]....
.L_1053:
        /*00b8*/ 	.word	0x000000c0


	//   ....[1]....
        /*00bc*/ 	.word	0x000005c0


	//----- nvinfo : EIATTR_CRS_STACK_SIZE
	.align		4
.L_1054:
        /*00c0*/ 	.byte	0x04, 0x1e
        /*00c2*/ 	.short	(.L_1056 - .L_1055)
.L_1055:
        /*00c4*/ 	.word	0x00000000
.L_1056:


//--------------------- .nv.info._ZN17fastertransformer24transpose_remove_paddingI7__half2EEvPKT_PS2_iiiiPKiPKfi --------------------------
	.section	.nv.info._ZN17fastertransformer24transpose_remove_paddingI7__half2EEvPKT_PS2_iiiiPKiPKfi,"",@"SHT_CUDA_INFO"
	.sectionflags	@""
	.align	4


	//----- nvinfo : EIATTR_CUDA_API_VERSION
	.align		4
        /*0000*/ 	.byte	0x04, 0x37
        /*0002*/ 	.short	(.L_1058 - .L_1057)
.L_1057:
        /*0004*/ 	.word	0x00000082


	//----- nvinfo : EIATTR_SW2861232_WAR
	.align		4
.L_1058:
        /*0008*/ 	.byte	0x01, 0x35
	.zero		2


	//----- nvinfo : EIATTR_PARAM_CBANK
	.align		4
        /*000c*/ 	.byte	0x04, 0x0a
        /*000e*/ 	.short	(.L_1060 - .L_1059)
	.align		4
.L_1059:
        /*0010*/ 	.word	index@(.nv.constant0._ZN17fastertransformer24transpose_remove_paddingI7__half2EEvPKT_PS2_iiiiPKiPKfi)
        /*0014*/ 	.short	0x0160
        /*0016*/ 	.short	0x0034


	//----- nvinfo : EIATTR_CBANK_PARAM_SIZE
	.align		4
.L_1060:
        /*0018*/ 	.byte	0x03, 0x19
        /*001a*/ 	.short	0x0034


	//----- nvinfo : EIATTR_KPARAM_INFO
	.align		4
        /*001c*/ 	.byte	0x04, 0x17
        /*001e*/ 	.short	(.L_1062 - .L_1061)
.L_1061:
        /*0020*/ 	.word	0x00000000
        /*0024*/ 	.short	0x0008
        /*0026*/ 	.short	0x0030
        /*0028*/ 	.byte	0x00, 0xf0, 0x11, 0x00


	//----- nvinfo : EIATTR_KPARAM_INFO
	.align		4
.L_1062:
        /*002c*/ 	.byte	0x04, 0x17
        /*002e*/ 	.short	(.L_1064 - .L_1063)
.L_1063:
        /*0030*/ 	.word	0x00000000
        /*0034*/ 	.short	0x0007
        /*0036*/ 	.short	0x0028
        /*0038*/ 	.byte	0x00, 0xf0, 0x21, 0x00


	//----- nvinfo : EIATTR_KPARAM_INFO
	.align		4
.L_1064:
        /*003c*/ 	.byte	0x04, 0x17
        /*003e*/ 	.short	(.L_1066 - .L_1065)
.L_1065:
        /*0040*/ 	.word	0x00000000
        /*0044*/ 	.short	0x0006
        /*0046*/ 	.short	0x0020
        /*0048*/ 	.byte	0x00, 0xf0, 0x21, 0x00


	//----- nvinfo : EIATTR_KPARAM_INFO
	.align		4
.L_1066:
        /*004c*/ 	.byte	0x04, 0x17
        /*004e*/ 	.short	(.L_1068 - .L_1067)
.L_1067:
        /*0050*/ 	.word	0x00000000
        /*0054*/ 	.short	0x0005
        /*0056*/ 	.short	0x001c
        /*0058*/ 	.byte	0x00, 0xf0, 0x11, 0x00


	//----- nvinfo : EIATTR_KPARAM_INFO
	.align		4
.L_1068:
        /*005c*/ 	.byte	0x04, 0x17
        /*005e*/ 	.short	(.L_1070 - .L_1069)
.L_1069:
        /*0060*/ 	.word	0x00000000
        /*0064*/ 	.short	0x0004
        /*0066*/ 	.short	0x0018
        /*0068*/ 	.byte	0x00, 0xf0, 0x11, 0x00


	//----- nvinfo : EIATTR_KPARAM_INFO
	.align		4
.L_1070:
        /*006c*/ 	.byte	0x04, 0x17
        /*006e*/ 	.short	(.L_1072 - .L_1071)
.L_1071:
        /*0070*/ 	.word	0x00000000
        /*0074*/ 	.short	0x0003
        /*0076*/ 	.short	0x0014
        /*0078*/ 	.byte	0x00, 0xf0, 0x11, 0x00


	//----- nvinfo : EIATTR_KPARAM_INFO
	.align		4
.L_1072:
        /*007c*/ 	.byte	0x04, 0x17
        /*007e*/ 	.short	(.L_1074 - .L_1073)
.L_1073:
        /*0080*/ 	.word	0x00000000
        /*0084*/ 	.short	0x0002
        /*0086*/ 	.short	0x0010
        /*0088*/ 	.byte	0x00, 0xf0, 0x11, 0x00


	//----- nvinfo : EIATTR_KPARAM_INFO
	.align		4
.L_1074:
        /*008c*/ 	.byte	0x04, 0x17
        /*008e*/ 	.short	(.L_1076 - .L_1075)
.L_1075:
        /*0090*/ 	.word	0x00000000
        /*0094*/ 	.short	0x0001
        /*0096*/ 	.short	0x0008
        /*0098*/ 	.byte	0x00, 0xf0, 0x21, 0x00


	//----- nvinfo : EIATTR_KPARAM_INFO
	.align		4
.L_1076:
        /*009c*/ 	.byte	0x04, 0x17
        /*009e*/ 	.short	(.L_1078 - .L_1077)
.L_1077:
        /*00a0*/ 	.word	0x00000000
        /*00a4*/ 	.short	0x0000
        /*00a6*/ 	.short	0x0000
        /*00a8*/ 	.byte	0x00, 0xf0, 0x21, 0x00


	//----- nvinfo : EIATTR_MAXREG_COUNT
	.align		4
.L_1078:
        /*00ac*/ 	.byte	0x03, 0x1b
        /*00ae*/ 	.short	0x00ff


	//----- nvinfo : EIATTR_MERCURY_ISA_VERSION
	.align		4
        /*00b0*/ 	.byte	0x03, 0x5f
        /*00b2*/ 	.short	0x0000


	//----- nvinfo : EIATTR_EXIT_INSTR_OFFSETS
	.align		4
        /*00b4*/ 	.byte	0x04, 0x1c
        /*00b6*/ 	.short	(.L_1080 - .L_1079)


	//   ....[0]....
.L_1079:
        /*00b8*/ 	.word	0x000000c0


	//   ....[1]....
        /*00bc*/ 	.word	0x00000610


	//----- nvinfo : EIATTR_CRS_STACK_SIZE
	.align		4
.L_1080:
        /*00c0*/ 	.byte	0x04, 0x1e
        /*00c2*/ 	.short	(.L_1082 - .L_1081)
.L_1081:
        /*00c4*/ 	.word	0x00000000
.L_1082:


//--------------------- .nv.info._ZN17fastertransformer32add_QKV_bias_rebuild_padding_ia3I6__halfEEvPKT_S4_S4_S4_S4_S4_PS2_S5_S5_PKiS4_S4_iiiiS7_ --------------------------
	.section	.nv.info._ZN17fastertransformer32add_QKV_bias_rebuild_padding_ia3I6__halfEEvPKT_S4_S4_S4_S4_S4_PS2_S5_S5_PKiS4_S4_iiiiS7_,"",@"SHT_CUDA_INFO"
	.sectionflags	@""
	.align	4


	//----- nvinfo : EIATTR_CUDA_API_VERSION
	.align		4
        /*0000*/ 	.byte	0x04, 0x37
        /*0002*/ 	.short	(.L_1084 - .L_1083)
.L_1083:
        /*0004*/ 	.word	0x00000082


	//----- nvinfo : EIATTR_SW2861232_WAR
	.align		4
.L_1084:
        /*0008*/ 	.byte	0x01, 0x35
	.zero		2


	//----- nvinfo : EIATTR_PARAM_CBANK
	.align		4
        /*000c*/ 	.byte	0x04, 0x0a
        /*000e*/ 	.short	(.L_1086 - .L_1085)
	.align		4
.L_1085:
        /*0010*/ 	.word	index@(.nv.constant0._ZN17fastertransformer32add_QKV_bias_rebuild_padding_ia3I6__halfEEvPKT_S4_S4_S4_S4_S4_PS2_S5_S5_PKiS4_S4_iiiiS7_)
        /*0014*/ 	.short	0x0160
        /*0016*/ 	.short	0x0078


	//----- nvinfo : EIATTR_CBANK_PARAM_SIZE
	.align		4
.L_1086:
        /*0018*/ 	.byte	0x03, 0x19
        /*001a*/ 	.short	0x0078


	//----- nvinfo : EIATTR_KPARAM_INFO
	.align		4
        /*001c*/ 	.byte	0x04, 0x17
        /*001e*/ 	.short	(.L_1088 - .L_1087)
.L_1087:
        /*0020*/ 	.word	0x00000000
        /*0024*/ 	.short	0x0010
        /*0026*/ 	.short	0x0070
        /*0028*/ 	.byte	0x00, 0xf0, 0x21, 0x00


	//----- nvinfo : EIATTR_KPARAM_INFO
	.align		4
.L_1088:
        /*002c*/ 	.byte	0x04, 0x17
        /*002e*/ 	.short	(.L_1090 - .L_1089)
.L_1089:
        /*0030*/ 	.word	0x00000000
        /*0034*/ 	.short	0x000f
        /*0036*/ 	.short	0x006c
        /*0038*/ 	.byte	0x00, 0xf0, 0x11, 0x00


	//----- nvinfo : EIATTR_KPARAM_INFO
	.align		4
.L_1090:
        /*003c*/ 	.byte	0x04, 0x17
        /*003e*/ 	.short	(.L_1092 - .L_1091)
.L_1091:
        /*0040*/ 	.word	0x00000000
        /*0044*/ 	.short	0x000e
        /*0046*/ 	.short	0x0068
        /*0048*/ 	.byte	0x00, 0xf0, 0x11, 0x00


	//----- nvinfo : EIATTR_KPARAM_INFO
	.align		4
.L_1092:
        /*004c*/ 	.byte	0x04, 0x17
        /*004e*/ 	.short	(.L_1094 - .L_1093)
.L_1093:
        /*0050*/ 	.word	0x00000000
        /*0054*/ 	.short	0x000d
        /*0056*/ 	.short	0x0064
        /*0058*/ 	.byte	0x00, 0xf0, 0x11, 0x00


	//----- nvinfo : EIATTR_KPARAM_INFO
	.align		4
.L_1094:
        /*005c*/ 	.byte	0x04, 0x17
        /*005e*/ 	.short	(.L_1096 - .L_1095)
.L_1095:
        /*0060*/ 	.word	0x00000000
        /*0064*/ 	.short	0x000c
        /*0066*/ 	.short	0x0060
        /*0068*/ 	.byte	0x00, 0xf0, 0x11, 0x00


	//----- nvinfo : EIATTR_KPARAM_INFO
	.align		4
.L_1096:
        /*006c*/ 	.byte	0x04, 0x17
        /*006e*/ 	.short	(.L_1098 - .L_1097)
.L_1097:
        /*0070*/ 	.word	0x00000000
        /*0074*/ 	.short	0x000b
        /*0076*/ 	.short	0x0058
        /*0078*/ 	.byte	0x00, 0xf0, 0x21, 0x00


	//----- nvinfo : EIATTR_KPARAM_INFO
	.align		4
.L_1098:
        /*007c*/ 	.byte	0x04, 0x17
        /*007e*/ 	.short	(.L_1100 - .L_1099)
.L_1099:
        /*0080*/ 	.word	0x00000000
        /*0084*/ 	.short	0x000a
        /*0086*/ 	.short	0x0050
        /*0088*/ 	.byte	0x00, 0xf0, 0x21, 0x00


	//----- nvinfo : EIATTR_KPARAM_INFO
	.align		4
.L_1100:
        /*008c*/ 	.byte	0x04, 0x17
        /*008e*/ 	.short	(.L_1102 - .L_1101)
.L_1101:
        /*0090*/ 	.word	0x00000000
        /*0094*/ 	.short	0x0009
        /*0096*/ 	.short	0x0048
        /*0098*/ 	.byte	0x00, 0xf0, 0x21, 0x00


	//----- nvinfo : EIATTR_KPARAM_INFO
	.align		4
.L_1102:
        /*009c*/ 	.byte	0x04, 0x17
        /*009e*/ 	.short	(.L_1104 - .L_1103)
.L_1103:
        /*00a0*/ 	.word	0x00000000
        /*00a4*/ 	.short	0x0008
        /*00a6*/ 	.short	0x0040
        /*00a8*/ 	.byte	0x00, 0xf0, 0x21, 0x00


	//----- nvinfo : EIATTR_KPARAM_INFO
	.align		4
.L_1104:
        /*00ac*/ 	.byte	0x04, 0x17
        /*00ae*/ 	.short	(.L_1106 - .L_1105)
.L_1105:
        /*00b0*/ 	.word	0x00000000
        /*00b4*/ 	.short	0x0007
        /*00b6*/ 	.short	0x0038
        /*00b8*/ 	.byte	0x00, 0xf0, 0x21, 0x00


	//----- nvinfo : EIATTR_KPARAM_INFO
	.align		4
.L_1106:
        /*00bc*/ 	.byte	0x04, 0x17
        /*00be*/ 	.short	(.L_1108 - .L_1107)
.L_1107:
        /*00c0*/ 	.word	0x00000000
        /*00c4*/ 	.short	0x0006
        /*00c6*/ 	.short	0x0030
        /*00c8*/ 	.byte	0x00, 0xf0, 0x21, 0x00


	//----- nvinfo : EIATTR_KPARAM_INFO
	.align		4
.L_1108:
        /*00cc*/ 	.byte	0x04, 0x17
        /*00ce*/ 	.short	(.L_1110 - .L_1109)
.L_1109:
        /*00d0*/ 	.word	0x00000000
        /*00d4*/ 	.short	0x0005
        /*00d6*/ 	.short	0x0028
        /*00d8*/ 	.byte	0x00, 0xf0, 0x21, 0x00


	//----- nvinfo : EIATTR_KPARAM_INFO
	.align		4
.L_1110:
        /*00dc*/ 	.byte	0x04, 0x17
        /*00de*/ 	.short	(.L_1112 - .L_1111)
.L_1111:
        /*00e0*/ 	.word	0x00000000
        /*00e4*/ 	.short	0x0004
        /*00e6*/ 	.short	0x0020
        /*00e8*/ 	.byte	0x00, 0xf0, 0x21, 0x00


	//----- nvinfo : EIATTR_KPARAM_INFO
	.align		4
.L_1112:
        /*00ec*/ 	.byte	0x04, 0x17
        /*00ee*/ 	.short	(.L_1114 - .L_1113)
.L_1113:
        /*00f0*/ 	.word	0x00000000
        /*00f4*/ 	.short	0x0003
        /*00f6*/ 	.short	0x0018
        /*00f8*/ 	.byte	0x00, 0xf0, 0x21, 0x00


	//----- nvinfo : EIATTR_KPARAM_INFO
	.align		4
.L_1114:
        /*00fc*/ 	.byte	0x04, 0x17
        /*00fe*/ 	.short	(.L_1116 - .L_1115)
.L_1115:
        /*0100*/ 	.word	0x00000000
        /*0104*/ 	.short	0x0002
        /*0106*/ 	.short	0x0010
        /*0108*/ 	.byte	0x00, 0xf0, 0x21, 0x00


	//----- nvinfo : EIATTR_KPARAM_INFO
	.align		4
.L_1116:
        /*010c*/ 	.byte	0x04, 0x17
        /*010e*/ 	.short	(.L_1118 - .L_1117)
.L_1117:
        /*0110*/ 	.word	0x00000000
        /*0114*/ 	.short	0x0001
        /*0116*/ 	.short	0x0008
        /*0118*/ 	.byte	0x00, 0xf0, 0x21, 0x00


	//----- nvinfo : EIATTR_KPARAM_INFO
	.align		4
.L_1118:
        /*011c*/ 	.byte	0x04, 0x17
        /*011e*/ 	.short	(.L_1120 - .L_1119)
.L_1119:
        /*0120*/ 	.word	0x00000000
        /*0124*/ 	.short	0x0000
        /*0126*/ 	.short	0x0000
        /*0128*/ 	.byte	0x00, 0xf0, 0x21, 0x00


	//----- nvinfo : EIATTR_MAXREG_COUNT
	.align		4
.L_1120:
        /*012c*/ 	.byte	0x03, 0x1b
        /*012e*/ 	.short	0x00ff


	//----- nvinfo : EIATTR_MERCURY_ISA_VERSION
	.align		4
        /*0130*/ 	.byte	0x03, 0x5f
        /*0132*/ 	.short	0x0000


	//----- nvinfo : EIATTR_EXIT_INSTR_OFFSETS
	.align		4
        /*0134*/ 	.byte	0x04, 0x1c
        /*0136*/ 	.short	(.L_1122 - .L_1121)


	//   ....[0]....
.L_1121:
        /*0138*/ 	.word	0x00000260


	//   ....[1]....
        /*013c*/ 	.word	0x000006d0


	//   ....[2]....
        /*0140*/ 	.word	0x00000aa0


	//   ....[3]....
        /*0144*/ 	.word	0x00000f50


	//----- nvinfo : EIATTR_CRS_STACK_SIZE
	.align		4
.L_1122:
        /*0148*/ 	.byte	0x04, 0x1e
        /*014a*/ 	.short	(.L_1124 - .L_1123)
.L_1123:
        /*014c*/ 	.word	0x00000000
.L_1124:


//--------------------- .nv.info._ZN17fastertransformer19rebuild_padding_ia3I6__halfEEvPKT_S4_S4_PS2_S5_S5_PKiS4_S4_iiiiS7_ --------------------------
	.section	.nv.info._ZN17fastertransformer19rebuild_padding_ia3I6__halfEEvPKT_S4_S4_PS2_S5_S5_PKiS4_S4_iiiiS7_,"",@"SHT_CUDA_INFO"
	.sectionflags	@""
	.align	4


	//----- nvinfo : EIATTR_CUDA_API_VERSION
	.align		4
        /*0000*/ 	.byte	0x04, 0x37
        /*0002*/ 	.short	(.L_1126 - .L_1125)
.L_1125:
        /*0004*/ 	.word	0x00000082


	//----- nvinfo : EIATTR_SW2861232_WAR
	.align		4
.L_1126:
        /*0008*/ 	.byte	0x01, 0x35
	.zero		2


	//----- nvinfo : EIATTR_PARAM_CBANK
	.align		4
        /*000c*/ 	.byte	0x04, 0x0a
        /*000e*/ 	.short	(.L_1128 - .L_1127)
	.align		4
.L_1127:
        /*0010*/ 	.word	index@(.nv.constant0._ZN17fastertransformer19rebuild_padding_ia3I6__halfEEvPKT_S4_S4_PS2_S5_S5_PKiS4_S4_iiiiS7_)
        /*0014*/ 	.short	0x0160
        /*0016*/ 	.short	0x0060


	//----- nvinfo : EIATTR_CBANK_PARAM_SIZE
	.align		4
.L_1128:
        /*0018*/ 	.byte	0x03, 0x19
        /*001a*/ 	.short	0x0060


	//----- nvinfo : EIATTR_KPARAM_INFO
	.align		4
        /*001c*/ 	.byte	0x04, 0x17
        /*001e*/ 	.short	(.L_1130 - .L_1129)
.L_1129:
        /*0020*/ 	.word	0x00000000
        /*0024*/ 	.short	0x000d
        /*0026*/ 	.short	0x0058
        /*0028*/ 	.byte	0x00, 0xf0, 0x21, 0x00


	//----- nvinfo : EIATTR_KPARAM_INFO
	.align		4
.L_1130:
        /*002c*/ 	.byte	0x04, 0x17
        /*002e*/ 	.short	(.L_1132 - .L_1131)
.L_1131:
        /*0030*/ 	.word	0x00000000
        /*0034*/ 	.short	0x000c
        /*0036*/ 	.short	0x0054
        /*0038*/ 	.byte	0x00, 0xf0, 0x11, 0x00


	//----- nvinfo : EIATTR_KPARAM_INFO
	.align		4
.L_1132:
        /*003c*/ 	.byte	0x04, 0x17
        /*003e*/ 	.short	(.L_1134 - .L_1133)
.L_1133:
        /*0040*/ 	.word	0x00000000
        /*0044*/ 	.short	0x000b
        /*0046*/ 	.short	0x0050
        /*0048*/ 	.byte	0x00, 0xf0, 0x11, 0x00


	//----- nvinfo : EIATTR_KPARAM_INFO
	.align		4
.L_1134:
        /*004c*/ 	.byte	0x04, 0x17
        /*004e*/ 	.short	(.L_1136 - .L_1135)
.L_1135:
        /*0050*/ 	.word	0x00000000
        /*0054*/ 	.short	0x000a
        /*0056*/ 	.short	0x004c
        /*0058*/ 	.byte	0x00, 0xf0, 0x11, 0x00


	//----- nvinfo : EIATTR_KPARAM_INFO
	.align		4
.L_1136:
        /*005c*/ 	.byte	0x04, 0x17
        /*005e*/ 	.short	(.L_1138 - .L_1137)
.L_1137:
        /*0060*/ 	.word	0x00000000
        /*0064*/ 	.short	0x0009
        /*0066*/ 	.short	0x0048
        /*0068*/ 	.byte	0x00, 0xf0, 0x11, 0x00


	//----- nvinfo : EIATTR_KPARAM_INFO
	.align		4
.L_1138:
        /*006c*/ 	.byte	0x04, 0x17
        /*006e*/ 	.short	(.L_1140 - .L_1139)
.L_1139:
        /*0070*/ 	.word	0x00000000
        /*0074*/ 	.short	0x0008
        /*0076*/ 	.short	0x0040
        /*0078*/ 	.byte	0x00, 0xf0, 0x21, 0x00


	//----- nvinfo : EIATTR_KPARAM_INFO
	.align		4
.L_1140:
        /*007c*/ 	.byte	0x04, 0x17
        /*007e*/ 	.short	(.L_1142 - .L_1141)
.L_1141:
        /*0080*/ 	.word	0x00000000
        /*0084*/ 	.short	0x0007
        /*0086*/ 	.short	0x0038
        /*0088*/ 	.byte	0x00, 0xf0, 0x21, 0x00


	//----- nvinfo : EIATTR_KPARAM_INFO
	.align		4
.L_1142:
        /*008c*/ 	.byte	0x04, 0x17
        /*008e*/ 	.short	(.L_1144 - .L_1143)
.L_1143:
        /*0090*/ 	.word	0x00000000
        /*0094*/ 	.short	0x0006
        /*0096*/ 	.short	0x0030
        /*0098*/ 	.byte	0x00, 0xf0, 0x21, 0x00


	//----- nvinfo : EIATTR_KPARAM_INFO
	.align		4
.L_1144:
        /*009c*/ 	.byte	0x04, 0x17
        /*009e*/ 	.short	(.L_1146 - .L_1145)
.L_1145:
        /*00a0*/ 	.word	0x00000000
        /*00a4*/ 	.short	0x0005
        /*00a6*/ 	.short	0x0028
        /*00a8*/ 	.byte	0x00, 0xf0, 0x21, 0x00


	//----- nvinfo : EIATTR_KPARAM_INFO
	.align		4
.L_1146:
        /*00ac*/ 	.byte	0x04, 0x17
        /*00ae*/ 	.short	(.L_1148 - .L_1147)
.L_1147:
        /*00b0*/ 	.word	0x00000000
        /*00b4*/ 	.short	0x0004
        /*00b6*/ 	.short	0x0020
        /*00b8*/ 	.byte	0x00, 0xf0, 0x21, 0x00


	//----- nvinfo : EIATTR_KPARAM_INFO
	.align		4
.L_1148:
        /*00bc*/ 	.byte	0x04, 0x17
        /*00be*/ 	.short	(.L_1150 - .L_1149)
.L_1149:
        /*00c0*/ 	.word	0x00000000
        /*00c4*/ 	.short	0x0003
        /*00c6*/ 	.short	0x0018
        /*00c8*/ 	.byte	0x00, 0xf0, 0x21, 0x00


	//----- nvinfo : EIATTR_KPARAM_INFO
	.align		4
.L_1150:
        /*00cc*/ 	.byte	0x04, 0x17
        /*00ce*/ 	.short	(.L_1152 - .L_1151)
.L_1151:
        /*00d0*/ 	.word	0x00000000
        /*00d4*/ 	.short	0x0002
        /*00d6*/ 	.short	0x0010
        /*00d8*/ 	.byte	0x00, 0xf0, 0x21, 0x00


	//----- nvinfo : EIATTR_KPARAM_INFO
	.align		4
.L_1152:
        /*00dc*/ 	.byte	0x04, 0x17
        /*00de*/ 	.short	(.L_1154 - .L_1153)
.L_1153:
        /*00e0*/ 	.word	0x00000000
        /*00e4*/ 	.short	0x0001
        /*00e6*/ 	.short	0x0008
        /*00e8*/ 	.byte	0x00, 0xf0, 0x21, 0x00


	//----- nvinfo : EIATTR_KPARAM_INFO
	.align		4
.L_1154:
        /*00ec*/ 	.byte	0x04, 0x17
        /*00ee*/ 	.short	(.L_1156 - .L_1155)
.L_1155:
        /*00f0*/ 	.word	0x00000000
        /*00f4*/ 	.short	0x0000
        /*00f6*/ 	.short	0x0000
        /*00f8*/ 	.byte	0x00, 0xf0, 0x21, 0x00


	//----- nvinfo : EIATTR_MAXREG_COUNT
	.align		4
.L_1156:
        /*00fc*/ 	.byte	0x03, 0x1b
        /*00fe*/ 	.short	0x00ff


	//----- nvinfo : EIATTR_MERCURY_ISA_VERSION
	.align		4
        /*0100*/ 	.byte	0x03, 0x5f
        /*0102*/ 	.short	0x0000


	//----- nvinfo : EIATTR_EXIT_INSTR_OFFSETS
	.align		4
        /*0104*/ 	.byte	0x04, 0x1c
        /*0106*/ 	.short	(.L_1158 - .L_1157)


	//   ....[0]....
.L_1157:
        /*0108*/ 	.word	0x00000270


	//   ....[1]....
        /*010c*/ 	.word	0x00000630


	//   ....[2]....
        /*0110*/ 	.word	0x00000970


	//   ....[3]....
        /*0114*/ 	.word	0x00000d60


	//----- nvinfo : EIATTR_CRS_STACK_SIZE
	.align		4
.L_1158:
        /*0118*/ 	.byte	0x04, 0x1e
        /*011a*/ 	.short	(.L_1160 - .L_1159)
.L_1159:
        /*011c*/ 	.word	0x00000000
.L_1160:


//--------------------- .nv.info._ZN17fastertransformer32add_QKV_bias_rebuild_padding_ia3IfEEvPKT_S3_S3_S3_S3_S3_PS1_S4_S4_PKiS3_S3_iiiiS6_ --------------------------
	.section	.nv.info._ZN17fastertransformer32add_QKV_bias_rebuild_padding_ia3IfEEvPKT_S3_S3_S3_S3_S3_PS1_S4_S4_PKiS3_S3_iiiiS6_,"",@"SHT_CUDA_INFO"
	.sectionflags	@""
	.align	4


	//----- nvinfo : EIATTR_CUDA_API_VERSION
	.align		4
        /*0000*/ 	.byte	0x04, 0x37
        /*0002*/ 	.short	(.L_1162 - .L_1161)
.L_1161:
        /*0004*/ 	.word	0x00000082


	//----- nvinfo : EIATTR_SW2861232_WAR
	.align		4
.L_1162:
        /*0008*/ 	.byte	0x01, 0x35
	.zero		2


	//----- nvinfo : EIATTR_PARAM_CBANK
	.align		4
        /*000c*/ 	.byte	0x04, 0x0a
        /*000e*/ 	.short	(.L_1164 - .L_1163)
	.align		4
.L_1163:
        /*0010*/ 	.word	index@(.nv.constant0._ZN17fastertransformer32add_QKV_bias_rebuild_padding_ia3IfEEvPKT_S3_S3_S3_S3_S3_PS1_S4_S4_PKiS3_S3_iiiiS6_)
        /*0014*/ 	.short	0x0160
        /*0016*/ 	.short	0x0078


	//----- nvinfo : EIATTR_CBANK_PARAM_SIZE
	.align		4
.L_1164:
        /*0018*/ 	.byte	0x03, 0x19
        /*001a*/ 	.short	0x0078


	//----- nvinfo : EIATTR_KPARAM_INFO
	.align		4
        /*001c*/ 	.byte	0x04, 0x17
        /*001e*/ 	.short	(.L_1166 - .L_1165)
.L_1165:
        /*0020*/ 	.word	0x00000000
        /*0024*/ 	.short	0x0010
        /*0026*/ 	.short	0x0070
        /*0028*/ 	.byte	0x00, 0xf0, 0x21, 0x00


	//----- nvinfo : EIATTR_KPARAM_INFO
	.align		4
.L_1166:
        /*002c*/ 	.byte	0x04, 0x17
        /*002e*/ 	.short	(.L_1168 - .L_1167)
.L_1167:
        /*0030*/ 	.word	0x00000000
        /*0034*/ 	.short	0x000f
        /*0036*/ 	.short	0x006c
        /*0038*/ 	.byte	0x00, 0xf0, 0x11, 0x00


	//----- nvinfo : EIATTR_KPARAM_INFO
	.align		4
.L_1168:
        /*003c*/ 	.byte	0x04, 0x17
        /*003e*/ 	.short	(.L_1170 - .L_1169)
.L_1169:
        /*0040*/ 	.word	0x00000000
        /*0044*/ 	.short	0x000e
        /*0046*/ 	.short	0x0068
        /*0048*/ 	.byte	0x00, 0xf0, 0x11, 0x00


	//----- nvinfo : EIATTR_KPARAM_INFO
	.align		4
.L_1170:
        /*004c*/ 	.byte	0x04, 0x17
        /*004e*/ 	.short	(.L_1172 - .L_1171)
.L_1171:
        /*0050*/ 	.word	0x00000000
        /*0054*/ 	.short	0x000d
        /*0056*/ 	.short	0x0064
        /*0058*/ 	.byte	0x00, 0xf0, 0x11, 0x00


	//----- nvinfo : EIATTR_KPARAM_INFO
	.align		4
.L_1172:
        /*005c*/ 	.byte	0x04, 0x17
        /*005e*/ 	.short	(.L_1174 - .L_1173)
.L_1173:
        /*0060*/ 	.word	0x00000000
        /*0064*/ 	.short	0x000c
        /*0066*/ 	.short	0x0060
        /*0068*/ 	.byte	0x00, 0xf0, 0x11, 0x00


	//----- nvinfo : EIATTR_KPARAM_INFO
	.align		4
.L_1174:
        /*006c*/ 	.byte	0x04, 0x17
        /*006e*/ 	.short	(.L_1176 - .L_1175)
.L_1175:
        /*0070*/ 	.word	0x00000000
        /*0074*/ 	.short	0x000b
        /*0076*/ 	.short	0x0058
        /*0078*/ 	.byte	0x00, 0xf0, 0x21, 0x00


	//----- nvinfo : EIATTR_KPARAM_INFO
	.align		4
.L_1176:
        /*007c*/ 	.byte	0x04, 0x17
        /*007e*/ 	.short	(.L_1178 - .L_1177)
.L_1177:
        /*0080*/ 	.word	0x00000000
        /*0084*/ 	.short	0x000a
        /*0086*/ 	.short	0x0050
        /*0088*/ 	.byte	0x00, 0xf0, 0x21, 0x00


	//----- nvinfo : EIATTR_KPARAM_INFO
	.align		4
.L_1178:
        /*008c*/ 	.byte	0x04, 0x17
        /*008e*/ 	.short	(.L_1180 - .L_1179)
.L_1179:
        /*0090*/ 	.word	0x00000000
        /*0094*/ 	.short	0x0009
        /*0096*/ 	.short	0x0048
        /*0098*/ 	.byte	0x00, 0xf0, 0x21, 0x00


	//----- nvinfo : EIATTR_KPARAM_INFO
	.align		4
.L_1180:
        /*009c*/ 	.byte	0x04, 0x17
        /*009e*/ 	.short	(.L_1182 - .L_1181)
.L_1181:
        /*00a0*/ 	.word	0x00000000
        /*00a4*/ 	.short	0x0008
        /*00a6*/ 	.short	0x0040
        /*00a8*/ 	.byte	0x00, 0xf0, 0x21, 0x00


	//----- nvinfo : EIATTR_KPARAM_INFO
	.align		4
.L_1182:
        /*00ac*/ 	.byte	0x04, 0x17
        /*00ae*/ 	.short	(.L_1184 - .L_1183)
.L_1183:
        /*00b0*/ 	.word	0x00000000
        /*00b4*/ 	.short	0x0007
        /*00b6*/ 	.short	0x0038
        /*00b8*/ 	.byte	0x00, 0xf0, 0x21, 0x00


	//----- nvinfo : EIATTR_KPARAM_INFO
	.align		4
.L_1184:
        /*00bc*/ 	.byte	0x04, 0x17
        /*00be*/ 	.short	(.L_1186 - .L_1185)
.L_1185:
        /*00c0*/ 	.word	0x00000000
        /*00c4*/ 	.short	0x0006
        /*00c6*/ 	.short	0x0030
        /*00c8*/ 	.byte	0x00, 0xf0, 0x21, 0x00


	//----- nvinfo : EIATTR_KPARAM_INFO
	.align		4
.L_1186:
        /*00cc*/ 	.byte	0x04, 0x17
        /*00ce*/ 	.short	(.L_1188 - .L_1187)
.L_1187:
        /*00d0*/ 	.word	0x00000000
        /*00d4*/ 	.short	0x0005
        /*00d6*/ 	.short	0x0028
        /*00d8*/ 	.byte	0x00, 0xf0, 0x21, 0x00


	//----- nvinfo : EIATTR_KPARAM_INFO
	.align		4
.L_1188:
        /*00dc*/ 	.byte	0x04, 0x17
        /*00de*/ 	.short	(.L_1190 - .L_1189)
.L_1189:
        /*00e0*/ 	.word	0x00000000
        /*00e4*/ 	.short	0x0004
        /*00e6*/ 	.short	0x0020
        /*00e8*/ 	.byte	0x00, 0xf0, 0x21, 0x00


	//----- nvinfo : EIATTR_KPARAM_INFO
	.align		4
.L_1190:
        /*00ec*/ 	.byte	0x04, 0x17
        /*00ee*/ 	.short	(.L_1192 - .L_1191)
.L_1191:
        /*00f0*/ 	.word	0x00000000
        /*00f4*/ 	.short	0x0003
        /*00f6*/ 	.short	0x0018
        /*00f8*/ 	.byte	0x00, 0xf0, 0x21, 0x00


	//----- nvinfo : EIATTR_KPARAM_INFO
	.align		4
.L_1192:
        /*00fc*/ 	.byte	0x04, 0x17
        /*00fe*/ 	.short	(.L_1194 - .L_1193)
.L_1193:
        /*0100*/ 	.word	0x00000000
        /*0104*/ 	.short	0x0002
        /*0106*/ 	.short	0x0010
        /*0108*/ 	.byte	0x00, 0xf0, 0x21, 0x00


	//----- nvinfo : EIATTR_KPARAM_INFO
	.align		4
.L_1194:
        /*010c*/ 	.byte	0x04, 0x17
        /*010e*/ 	.short	(.L_1196 - .L_1195)
.L_1195:
        /*0110*/ 	.word	0x00000000
        /*0114*/ 	.short	0x0001
        /*0116*/ 	.short	0x0008
        /*0118*/ 	.byte	0x00, 0xf0, 0x21, 0x00


	//----- nvinfo : EIATTR_KPARAM_INFO
	.align		4
.L_1196:
        /*011c*/ 	.byte	0x04, 0x17
        /*011e*/ 	.short	(.L_1198 - .L_1197)
.L_1197:
        /*0120*/ 	.word	0x00000000
        /*0124*/ 	.short	0x0000
        /*0126*/ 	.short	0x0000
        /*0128*/ 	.byte	0x00, 0xf0, 0x21, 0x00


	//----- nvinfo : EIATTR_MAXREG_COUNT
	.align		4
.L_1198:
        /*012c*/ 	.byte	0x03, 0x1b
        /*012e*/ 	.short	0x00ff


	//----- nvinfo : EIATTR_MERCURY_ISA_VERSION
	.align		4
        /*0130*/ 	.byte	0x03, 0x5f
        /*0132*/ 	.short	0x0000


	//----- nvinfo : EIATTR_EXIT_INSTR_OFFSETS
	.align		4
        /*0134*/ 	.byte	0x04, 0x1c
        /*0136*/ 	.short	(.L_1200 - .L_1199)


	//   ....[0]....
.L_1199:
        /*0138*/ 	.word	0x00000290


	//   ....[1]....
        /*013c*/ 	.word	0x00000830


	//----- nvinfo : EIATTR_CRS_STACK_SIZE
	.align		4
.L_1200:
        /*0140*/ 	.byte	0x04, 0x1e
        /*0142*/ 	.short	(.L_1202 - .L_1201)
.L_1201:
        /*0144*/ 	.word	0x00000000
.L_1202:


//--------------------- .nv.info._ZN17fastertransformer32add_QKV_bias_rebuild_padding_ia3I7__half2EEvPKT_S4_S4_S4_S4_S4_PS2_S5_S5_PKiS4_S4_iiiiS7_ --------------------------
	.section	.nv.info._ZN17fastertransformer32add_QKV_bias_rebuild_padding_ia3I7__half2EEvPKT_S4_S4_S4_S4_S4_PS2_S5_S5_PKiS4_S4_iiiiS7_,"",@"SHT_CUDA_INFO"
	.sectionflags	@""
	.align	4


	//----- nvinfo : EIATTR_CUDA_API_VERSION
	.align		4
        /*0000*/ 	.byte	0x04, 0x37
        /*0002*/ 	.short	(.L_1204 - .L_1203)
.L_1203:
        /*0004*/ 	.word	0x00000082


	//----- nvinfo : EIATTR_SW2861232_WAR
	.align		4
.L_1204:
        /*0008*/ 	.byte	0x01, 0x35
	.zero		2


	//----- nvinfo : EIATTR_PARAM_CBANK
	.align		4
        /*000c*/ 	.byte	0x04, 0x0a
        /*000e*/ 	.short	(.L_1206 - .L_1205)
	.align		4
.L_1205:
        /*0010*/ 	.word	index@(.nv.constant0._ZN17fastertransformer32add_QKV_bias_rebuild_padding_ia3I7__half2EEvPKT_S4_S4_S4_S4_S4_PS2_S5_S5_PKiS4_S4_iiiiS7_)
        /*0014*/ 	.short	0x0160
        /*0016*/ 	.short	0x0078


	//----- nvinfo : EIATTR_CBANK_PARAM_SIZE
	.align		4
.L_1206:
        /*0018*/ 	.byte	0x03, 0x19
        /*001a*/ 	.short	0x0078


	//----- nvinfo : EIATTR_KPARAM_INFO
	.align		4
        /*001c*/ 	.byte	0x04, 0x17
        /*001e*/ 	.short	(.L_1208 - .L_1207)
.L_1207:
        /*0020*/ 	.word	0x00000000
        /*0024*/ 	.short	0x0010
        /*0026*/ 	.short	0x0070
        /*0028*/ 	.byte	0x00, 0xf0, 0x21, 0x00


	//----- nvinfo : EIATTR_KPARAM_INFO
	.align		4
.L_1208:
        /*002c*/ 	.byte	0x04, 0x17
        /*002e*/ 	.short	(.L_1210 - .L_1209)
.L_1209:
        /*0030*/ 	.word	0x00000000
        /*0034*/ 	.short	0x000f
        /*0036*/ 	.short	0x006c
        /*0038*/ 	.byte	0x00, 0xf0, 0x11, 0x00


	//----- nvinfo : EIATTR_KPARAM_INFO
	.align		4
.L_1210:
        /*003c*/ 	.byte	0x04, 0x17
        /*003e*/ 	.short	(.L_1212 - .L_1211)
.L_1211:
        /*0040*/ 	.word	0x00000000
        /*0044*/ 	.short	0x000e
        /*0046*/ 	.short	0x0068
        /*0048*/ 	.byte	0x00, 0xf0, 0x11, 0x00


	//----- nvinfo : EIATTR_KPARAM_INFO
	.align		4
.L_1212:
        /*004c*/ 	.byte	0x04, 0x17
        /*004e*/ 	.short	(.L_1214 - .L_1213)
.L_1213:
        /*0050*/ 	.word	0x00000000
        /*0054*/ 	.short	0x000d
        /*0056*/ 	.short	0x0064
        /*0058*/ 	.byte	0x00, 0xf0, 0x11, 0x00


	//----- nvinfo : EIATTR_KPARAM_INFO
	.align		4
.L_1214:
        /*005c*/ 	.byte	0x04, 0x17
        /*005e*/ 	.short	(.L_1216 - .L_1215)
.L_1215:
        /*0060*/ 	.word	0x00000000
        /*0064*/ 	.short	0x000c
        /*0066*/ 	.short	0x0060
        /*0068*/ 	.byte	0x00, 0xf0, 0x11, 0x00


	//----- nvinfo : EIATTR_KPARAM_INFO
	.align		4
.L_1216:
        /*006c*/ 	.byte	0x04, 0x17
        /*006e*/ 	.short	(.L_1218 - .L_1217)
.L_1217:
        /*0070*/ 	.word	0x00000000
        /*0074*/ 	.short	0x000b
        /*0076*/ 	.short	0x0058
        /*0078*/ 	.byte	0x00, 0xf0, 0x21, 0x00


	//----- nvinfo : EIATTR_KPARAM_INFO
	.align		4
.L_1218:
        /*007c*/ 	.byte	0x04, 0x17
        /*007e*/ 	.short	(.L_1220 - .L_1219)
.L_1219:
        /*0080*/ 	.word	0x00000000
        /*0084*/ 	.short	0x000a
        /*0086*/ 	.short	0x0050
        /*0088*/ 	.byte	0x00, 0xf0, 0x21, 0x00


	//----- nvinfo : EIATTR_KPARAM_INFO
	.align		4
.L_1220:
        /*008c*/ 	.byte	0x04, 0x17
        /*008e*/ 	.short	(.L_1222 - .L_1221)
.L_1221:
        /*0090*/ 	.word	0x00000000
        /*0094*/ 	.short	0x0009
        /*0096*/ 	.short	0x0048
        /*0098*/ 	.byte	0x00, 0xf0, 0x21, 0x00


	//----- nvinfo : EIATTR_KPARAM_INFO
	.align		4
.L_1222:
        /*009c*/ 	.byte	0x04, 0x17
        /*009e*/ 	.short	(.L_1224 - .L_1223)
.L_1223:
        /*00a0*/ 	.word	0x00000000
        /*00a4*/ 	.short	0x0008
        /*00a6*/ 	.short	0x0040
        /*00a8*/ 	.byte	0x00, 0xf0, 0x21, 0x00


	//----- nvinfo : EIATTR_KPARAM_INFO
	.align		4
.L_1224:
        /*00ac*/ 	.byte	0x04, 0x17
        /*00ae*/ 	.short	(.L_1226 - .L_1225)
.L_1225:
        /*00b0*/ 	.word	0x00000000
        /*00b4*/ 	.short	0x0007
        /*00b6*/ 	.short	0x0038
        /*00b8*/ 	.byte	0x00, 0xf0, 0x21, 0x00


	//----- nvinfo : EIATTR_KPARAM_INFO
	.align		4
.L_1226:
        /*00bc*/ 	.byte	0x04, 0x17
        /*00be*/ 	.short	(.L_1228 - .L_1227)
.L_1227:
        /*00c0*/ 	.word	0x00000000
        /*00c4*/ 	.short	0x0006
        /*00c6*/ 	.short	0x0030
        /*00c8*/ 	.byte	0x00, 0xf0, 0x21, 0x00


	//----- nvinfo : EIATTR_KPARAM_INFO
	.align		4
.L_1228:
        /*00cc*/ 	.byte	0x04, 0x17
        /*00ce*/ 	.short	(.L_1230 - .L_1229)
.L_1229:
        /*00d0*/ 	.word	0x00000000
        /*00d4*/ 	.short	0x0005
        /*00d6*/ 	.short	0x0028
        /*00d8*/ 	.byte	0x00, 0xf0, 0x21, 0x00


	//----- nvinfo : EIATTR_KPARAM_INFO
	.align		4
.L_1230:
        /*00dc*/ 	.byte	0x04, 0x17
        /*00de*/ 	.short	(.L_1232 - .L_1231)
.L_1231:
        /*00e0*/ 	.word	0x00000000
        /*00e4*/ 	.short	0x0004
        /*00e6*/ 	.short	0x0020
        /*00e8*/ 	.byte	0x00, 0xf0, 0x21, 0x00


	//----- nvinfo : EIATTR_KPARAM_INFO
	.align		4
.L_1232:
        /*00ec*/ 	.byte	0x04, 0x17
        /*00ee*/ 	.short	(.L_1234 - .L_1233)
.L_1233:
        /*00f0*/ 	.word	0x00000000
        /*00f4*/ 	.short	0x0003
        /*00f6*/ 	.short	0x0018
        /*00f8*/ 	.byte	0x00, 0xf0, 0x21, 0x00


	//----- nvinfo : EIATTR_KPARAM_INFO
	.align		4
.L_1234:
        /*00fc*/ 	.byte	0x04, 0x17
        /*00fe*/ 	.short	(.L_1236 - .L_1235)
.L_1235:
        /*0100*/ 	.word	0x00000000
        /*0104*/ 	.short	0x0002
        /*0106*/ 	.short	0x0010
        /*0108*/ 	.byte	0x00, 0xf0, 0x21, 0x00


	//----- nvinfo : EIATTR_KPARAM_INFO
	.align		4
.L_1236:
        /*010c*/ 	.byte	0x04, 0x17
        /*010e*/ 	.short	(.L_1238 - .L_1237)
.L_1237:
        /*0110*/ 	.word	0x00000000
        /*0114*/ 	.short	0x0001
        /*0116*/ 	.short	0x0008
        /*0118*/ 	.byte	0x00, 0xf0, 0x21, 0x00


	//----- nvinfo : EIATTR_KPARAM_INFO
	.align		4
.L_1238:
        /*011c*/ 	.byte	0x04, 0x17
        /*011e*/ 	.short	(.L_1240 - .L_1239)
.L_1239:
        /*0120*/ 	.word	0x00000000
        /*0124*/ 	.short	0x0000
        /*0126*/ 	.short	0x0000
        /*0128*/ 	.byte	0x00, 0xf0, 0x21, 0x00


	//----- nvinfo : EIATTR_MAXREG_COUNT
	.align		4
.L_1240:
        /*012c*/ 	.byte	0x03, 0x1b
        /*012e*/ 	.short	0x00ff


	//----- nvinfo : EIATTR_MERCURY_ISA_VERSION
	.align		4
        /*0130*/ 	.byte	0x03, 0x5f
        /*0132*/ 	.short	0x0000


	//----- nvinfo : EIATTR_EXIT_INSTR_OFFSETS
	.align		4
        /*0134*/ 	.byte	0x04, 0x1c
        /*0136*/ 	.short	(.L_1242 - .L_1241)


	//   ....[0]....
.L_1241:
        /*0138*/ 	.word	0x000002a0


	//   ....[1]....
        /*013c*/ 	.word	0x000006c0


	//   ....[2]....
        /*0140*/ 	.word	0x00000a80


	//   ....[3]....
        /*0144*/ 	.word	0x00000ec0


	//----- nvinfo : EIATTR_CRS_STACK_SIZE
	.align		4
.L_1242:
        /*0148*/ 	.byte	0x04, 0x1e
        /*014a*/ 	.short	(.L_1244 - .L_1243)
.L_1243:
        /*014c*/ 	.word	0x00000000
.L_1244:


//--------------------- .nv.info._ZN17fastertransformer19rebuild_padding_ia3IfEEvPKT_S3_S3_PS1_S4_S4_PKiS3_S3_iiiiS6_ --------------------------
	.section	.nv.info._ZN17fastertransformer19rebuild_padding_ia3IfEEvPKT_S3_S3_PS1_S4_S4_PKiS3_S3_iiiiS6_,"",@"SHT_CUDA_INFO"
	.sectionflags	@""
	.align	4


	//----- nvinfo : EIATTR_CUDA_API_VERSION
	.align		4
        /*0000*/ 	.byte	0x04, 0x37
        /*0002*/ 	.short	(.L_1246 - .L_1245)
.L_1245:
        /*0004*/ 	.word	0x00000082


	//----- nvinfo : EIATTR_SW2861232_WAR
	.align		4
.L_1246:
        /*0008*/ 	.byte	0x01, 0x35
	.zero		2


	//----- nvinfo : EIATTR_PARAM_CBANK
	.align		4
        /*000c*/ 	.byte	0x04, 0x0a
        /*000e*/ 	.short	(.L_1248 - .L_1247)
	.align		4
.L_1247:
        /*0010*/ 	.word	index@(.nv.constant0._ZN17fastertransformer19rebuild_padding_ia3IfEEvPKT_S3_S3_PS1_S4_S4_PKiS3_S3_iiiiS6_)
        /*0014*/ 	.short	0x0160
        /*0016*/ 	.short	0x0060


	//----- nvinfo : EIATTR_CBANK_PARAM_SIZE
	.align		4
.L_1248:
        /*0018*/ 	.byte	0x03, 0x19
        /*001a*/ 	.short	0x0060


	//----- nvinfo : EIATTR_KPARAM_INFO
	.align		4
        /*001c*/ 	.byte	0x04, 0x17
        /*001e*/ 	.short	(.L_1250 - .L_1249)
.L_1249:
        /*0020*/ 	.word	0x00000000
        /*0024*/ 	.short	0x000d
        /*0026*/ 	.short	0x0058
        /*0028*/ 	.byte	0x00, 0xf0, 0x21, 0x00


	//----- nvinfo : EIATTR_KPARAM_INFO
	.align		4
.L_1250:
        /*002c*/ 	.byte	0x04, 0x17
        /*002e*/ 	.short	(.L_1252 - .L_1251)
.L_1251:
        /*0030*/ 	.word	0x00000000
        /*0034*/ 	.short	0x000c
        /*0036*/ 	.short	0x0054
        /*0038*/ 	.byte	0x00, 0xf0, 0x11, 0x00


	//----- nvinfo : EIATTR_KPARAM_INFO
	.align		4
.L_1252:
        /*003c*/ 	.byte	0x04, 0x17
        /*003e*/ 	.short	(.L_1254 - .L_1253)
.L_1253:
        /*0040*/ 	.word	0x00000000
        /*0044*/ 	.short	0x000b
        /*0046*/ 	.short	0x0050
        /*0048*/ 	.byte	0x00, 0xf0, 0x11, 0x00


	//----- nvinfo : EIATTR_KPARAM_INFO
	.align		4
.L_1254:
        /*004c*/ 	.byte	0x04, 0x17
        /*004e*/ 	.short	(.L_1256 - .L_1255)
.L_1255:
        /*0050*/ 	.word	0x00000000
        /*0054*/ 	.short	0x000a
        /*0056*/ 	.short	0x004c
        /*0058*/ 	.byte	0x00, 0xf0, 0x11, 0x00


	//----- nvinfo : EIATTR_KPARAM_INFO
	.align		4
.L_1256:
        /*005c*/ 	.byte	0x04, 0x17
        /*005e*/ 	.short	(.L_1258 - .L_1257)
.L_1257:
        /*0060*/ 	.word	0x00000000
        /*0064*/ 	.short	0x0009
        /*0066*/ 	.short	0x0048
        /*0068*/ 	.byte	0x00, 0xf0, 0x11, 0x00


	//----- nvinfo : EIATTR_KPARAM_INFO
	.align		4
.L_1258:
        /*006c*/ 	.byte	0x04, 0x17
        /*006e*/ 	.short	(.L_1260 - .L_1259)
.L_1259:
        /*0070*/ 	.word	0x00000000
        /*0074*/ 	.short	0x0008
        /*0076*/ 	.short	0x0040
        /*0078*/ 	.byte	0x00, 0xf0, 0x21, 0x00


	//----- nvinfo : EIATTR_KPARAM_INFO
	.align		4
.L_1260:
        /*007c*/ 	.byte	0x04, 0x17
        /*007e*/ 	.short	(.L_1262 - .L_1261)
.L_1261:
        /*0080*/ 	.word	0x00000000
        /*0084*/ 	.short	0x0007
        /*0086*/ 	.short	0x0038
        /*0088*/ 	.byte	0x00, 0xf0, 0x21, 0x00


	//----- nvinfo : EIATTR_KPARAM_INFO
	.align		4
.L_1262:
        /*008c*/ 	.byte	0x04, 0x17
        /*008e*/ 	.short	(.L_1264 - .L_1263)
.L_1263:
        /*0090*/ 	.word	0x00000000
        /*0094*/ 	.short	0x0006
        /*0096*/ 	.short	0x0030
        /*0098*/ 	.byte	0x00, 0xf0, 0x21, 0x00


	//----- nvinfo : EIATTR_KPARAM_INFO
	.align		4
.L_1264:
        /*009c*/ 	.byte	0x04, 0x17
        /*009e*/ 	.short	(.L_1266 - .L_1265)
.L_1265:
        /*00a0*/ 	.word	0x00000000
        /*00a4*/ 	.short	0x0005
        /*00a6*/ 	.short	0x0028
        /*00a8*/ 	.byte	0x00, 0xf0, 0x21, 0x00


	//----- nvinfo : EIATTR_KPARAM_INFO
	.align		4
.L_1266:
        /*00ac*/ 	.byte	0x04, 0x17
        /*00ae*/ 	.short	(.L_1268 - .L_1267)
.L_1267:
        /*00b0*/ 	.word	0x00000000
        /*00b4*/ 	.short	0x0004
        /*00b6*/ 	.short	0x0020
        /*00b8*/ 	.byte	0x00, 0xf0, 0x21, 0x00


	//----- nvinfo : EIATTR_KPARAM_INFO
	.align		4
.L_1268:
        /*00bc*/ 	.byte	0x04, 0x17
        /*00be*/ 	.short	(.L_1270 - .L_1269)
.L_1269:
        /*00c0*/ 	.word	0x00000000
        /*00c4*/ 	.short	0x0003
        /*00c6*/ 	.short	0x0018
        /*00c8*/ 	.byte	0x00, 0xf0, 0x21, 0x00


	//----- nvinfo : EIATTR_KPARAM_INFO
	.align		4
.L_1270:
        /*00cc*/ 	.byte	0x04, 0x17
        /*00ce*/ 	.short	(.L_1272 - .L_1271)
.L_1271:
        /*00d0*/ 	.word	0x00000000
        /*00d4*/ 	.short	0x0002
        /*00d6*/ 	.short	0x0010
        /*00d8*/ 	.byte	0x00, 0xf0, 0x21, 0x00


	//----- nvinfo : EIATTR_KPARAM_INFO
	.align		4
.L_1272:
        /*00dc*/ 	.byte	0x04, 0x17
        /*00de*/ 	.short	(.L_1274 - .L_1273)
.L_1273:
        /*00e0*/ 	.word	0x00000000
        /*00e4*/ 	.short	0x0001
        /*00e6*/ 	.short	0x0008
        /*00e8*/ 	.byte	0x00, 0xf0, 0x21, 0x00


	//----- nvinfo : EIATTR_KPARAM_INFO
	.align		4
.L_1274:
        /*00ec*/ 	.byte	0x04, 0x17
        /*00ee*/ 	.short	(.L_1276 - .L_1275)
.L_1275:
        /*00f0*/ 	.word	0x00000000
        /*00f4*/ 	.short	0x0000
        /*00f6*/ 	.short	0x0000
        /*00f8*/ 	.byte	0x00, 0xf0, 0x21, 0x00


	//----- nvinfo : EIATTR_MAXREG_COUNT
	.align		4
.L_1276:
        /*00fc*/ 	.byte	0x03, 0x1b
        /*00fe*/ 	.short	0x00ff


	//----- nvinfo : EIATTR_MERCURY_ISA_VERSION
	.align		4
        /*0100*/ 	.byte	0x03, 0x5f
        /*0102*/ 	.short	0x0000


	//----- nvinfo : EIATTR_EXIT_INSTR_OFFSETS
	.align		4
        /*0104*/ 	.byte	0x04, 0x1c
        /*0106*/ 	.short	(.L_1278 - .L_1277)


	//   ....[0]....
.L_1277:
        /*0108*/ 	.word	0x00000280


	//   ....[1]....
        /*010c*/ 	.word	0x00000750


	//----- nvinfo : EIATTR_CRS_STACK_SIZE
	.align		4
.L_1278:
        /*0110*/ 	.byte	0x04, 0x1e
        /*0112*/ 	.short	(.L_1280 - .L_1279)
.L_1279:
        /*0114*/ 	.word	0x00000000
.L_1280:


//--------------------- .nv.info._ZN17fastertransformer19rebuild_padding_ia3I7__half2EEvPKT_S4_S4_PS2_S5_S5_PKiS4_S4_iiiiS7_ --------------------------
	.section	.nv.info._ZN17fastertransformer19rebuild_padding_ia3I7__half2EEvPKT_S4_S4_PS2_S5_S5_PKiS4_S4_iiiiS7_,"",@"SHT_CUDA_INFO"
	.sectionflags	@""
	.align	4


	//----- nvinfo : EIATTR_CUDA_API_VERSION
	.align		4
        /*0000*/ 	.byte	0x04, 0x37
        /*0002*/ 	.short	(.L_1282 - .L_1281)
.L_1281:
        /*0004*/ 	.word	0x00000082


	//----- nvinfo : EIATTR_SW2861232_WAR
	.align		4
.L_1282:
        /*0008*/ 	.byte	0x01, 0x35
	.zero		2


	//----- nvinfo : EIATTR_PARAM_CBANK
	.align		4
        /*000c*/ 	.byte	0x04, 0x0a
        /*000e*/ 	.short	(.L_1284 - .L_1283)
	.align		4
.L_1283:
        /*0010*/ 	.word	index@(.nv.constant0._ZN17fastertransformer19rebuild_padding_ia3I7__half2EEvPKT_S4_S4_PS2_S5_S5_PKiS4_S4_iiiiS7_)
        /*0014*/ 	.short	0x0160
        /*0016*/ 	.short	0x0060


	//----- nvinfo : EIATTR_CBANK_PARAM_SIZE
	.align		4
.L_1284:
        /*0018*/ 	.byte	0x03, 0x19
        /*001a*/ 	.short	0x0060


	//----- nvinfo : EIATTR_KPARAM_INFO
	.align		4
        /*001c*/ 	.byte	0x04, 0x17
        /*001e*/ 	.short	(.L_1286 - .L_1285)
.L_1285:
        /*0020*/ 	.word	0x00000000
        /*0024*/ 	.short	0x000d
        /*0026*/ 	.short	0x0058
        /*0028*/ 	.byte	0x00, 0xf0, 0x21, 0x00


	//----- nvinfo : EIATTR_KPARAM_INFO
	.align		4
.L_1286:
        /*002c*/ 	.byte	0x04, 0x17
        /*002e*/ 	.short	(.L_1288 - .L_1287)
.L_1287:
        /*0030*/ 	.word	0x00000000
        /*0034*/ 	.short	0x000c
        /*0036*/ 	.short	0x0054
        /*0038*/ 	.byte	0x00, 0xf0, 0x11, 0x00


	//----- nvinfo : EIATTR_KPARAM_INFO
	.align		4
.L_1288:
        /*003c*/ 	.byte	0x04, 0x17
        /*003e*/ 	.short	(.L_1290 - .L_1289)
.L_1289:
        /*0040*/ 	.word	0x00000000
        /*0044*/ 	.short	0x000b
        /*0046*/ 	.short	0x0050
        /*0048*/ 	.byte	0x00, 0xf0, 0x11, 0x00


	//----- nvinfo : EIATTR_KPARAM_INFO
	.align		4
.L_1290:
        /*004c*/ 	.byte	0x04, 0x17
        /*004e*/ 	.short	(.L_1292 - .L_1291)
.L_1291:
        /*0050*/ 	.word	0x00000000
        /*0054*/ 	.short	0x000a
        /*0056*/ 	.short	0x004c
        /*0058*/ 	.byte	0x00, 0xf0, 0x11, 0x00


	//----- nvinfo : EIATTR_KPARAM_INFO
	.align		4
.L_1292:
        /*005c*/ 	.byte	0x04, 0x17
        /*005e*/ 	.short	(.L_1294 - .L_1293)
.L_1293:
        /*0060*/ 	.word	0x00000000
        /*0064*/ 	.short	0x0009
        /*0066*/ 	.short	0x0048
        /*0068*/ 	.byte	0x00, 0xf0, 0x11, 0x00


	//----- nvinfo : EIATTR_KPARAM_INFO
	.align		4
.L_1294:
        /*006c*/ 	.byte	0x04, 0x17
        /*006e*/ 	.short	(.L_1296 - .L_1295)
.L_1295:
        /*0070*/ 	.word	0x00000000
        /*0074*/ 	.short	0x0008
        /*0076*/ 	.short	0x0040
        /*0078*/ 	.byte	0x00, 0xf0, 0x21, 0x00


	//----- nvinfo : EIATTR_KPARAM_INFO
	.align		4
.L_1296:
        /*007c*/ 	.byte	0x04, 0x17
        /*007e*/ 	.short	(.L_1298 - .L_1297)
.L_1297:
        /*0080*/ 	.word	0x00000000
        /*0084*/ 	.short	0x0007
        /*0086*/ 	.short	0x0038
        /*0088*/ 	.byte	0x00, 0xf0, 0x21, 0x00


	//----- nvinfo : EIATTR_KPARAM_INFO
	.align		4
.L_1298:
        /*008c*/ 	.byte	0x04, 0x17
        /*008e*/ 	.short	(.L_1300 - .L_1299)
.L_1299:
        /*0090*/ 	.word	0x00000000
        /*0094*/ 	.short	0x0006
        /*0096*/ 	.short	0x0030
        /*0098*/ 	.byte	0x00, 0xf0, 0x21, 0x00


	//----- nvinfo : EIATTR_KPARAM_INFO
	.align		4
.L_1300:
        /*009c*/ 	.byte	0x04, 0x17
        /*009e*/ 	.short	(.L_1302 - .L_1301)
.L_1301:
        /*00a0*/ 	.word	0x00000000
        /*00a4*/ 	.short	0x0005
        /*00a6*/ 	.short	0x0028
        /*00a8*/ 	.byte	0x00, 0xf0, 0x21, 0x00


	//----- nvinfo : EIATTR_KPARAM_INFO
	.align		4
.L_1302:
        /*00ac*/ 	.byte	0x04, 0x17
        /*00ae*/ 	.short	(.L_1304 - .L_1303)
.L_1303:
        /*00b0*/ 	.word	0x00000000
        /*00b4*/ 	.short	0x0004
        /*00b6*/ 	.short	0x0020
        /*00b8*/ 	.byte	0x00, 0xf0, 0x21, 0x00


	//----- nvinfo : EIATTR_KPARAM_INFO
	.align		4
.L_1304:
        /*00bc*/ 	.byte	0x04, 0x17
        /*00be*/ 	.short	(.L_1306 - .L_1305)
.L_1305:
        /*00c0*/ 	.word	0x00000000
        /*00c4*/ 	.short	0x0003
        /*00c6*/ 	.short	0x0018
        /*00c8*/ 	.byte	0x00, 0xf0, 0x21, 0x00


	//----- nvinfo : EIATTR_KPARAM_INFO
	.align		4
.L_1306:
        /*00cc*/ 	.byte	0x04, 0x17
        /*00ce*/ 	.short	(.L_1308 - .L_1307)
.L_1307:
        /*00d0*/ 	.word	0x00000000
        /*00d4*/ 	.short	0x0002
        /*00d6*/ 	.short	0x0010
        /*00d8*/ 	.byte	0x00, 0xf0, 0x21, 0x00


	//----- nvinfo : EIATTR_KPARAM_INFO
	.align		4
.L_1308:
        /*00dc*/ 	.byte	0x04, 0x17
        /*00de*/ 	.short	(.L_1310 - .L_1309)
.L_1309:
        /*00e0*/ 	.word	0x00000000
        /*00e4*/ 	.short	0x0001
        /*00e6*/ 	.short	0x0008
        /*00e8*/ 	.byte	0x00, 0xf0, 0x21, 0x00


	//----- nvinfo : EIATTR_KPARAM_INFO
	.align		4
.L_1310:
        /*00ec*/ 	.byte	0x04, 0x17
        /*00ee*/ 	.short	(.L_1312 - .L_1311)
.L_1311:
        /*00f0*/ 	.word	0x00000000
        /*00f4*/ 	.short	0x0000
        /*00f6*/ 	.short	0x0000
        /*00f8*/ 	.byte	0x00, 0xf0, 0x21, 0x00


	//----- nvinfo : EIATTR_MAXREG_COUNT
	.align		4
.L_1312:
        /*00fc*/ 	.byte	0x03, 0x1b
        /*00fe*/ 	.short	0x00ff


	//----- nvinfo : EIATTR_MERCURY_ISA_VERSION
	.align		4
        /*0100*/ 	.byte	0x03, 0x5f
        /*0102*/ 	.short	0x0000


	//----- nvinfo : EIATTR_EXIT_INSTR_OFFSETS
	.align		4
        /*0104*/ 	.byte	0x04, 0x1c
        /*0106*/ 	.short	(.L_1314 - .L_1313)


	//   ....[0]....
.L_1313:
        /*0108*/ 	.word	0x00000270


	//   ....[1]....
        /*010c*/ 	.word	0x00000630


	//   ....[2]....
        /*0110*/ 	.word	0x00000970


	//   ....[3]....
        /*0114*/ 	.word	0x00000d50


	//----- nvinfo : EIATTR_CRS_STACK_SIZE
	.align		4
.L_1314:
        /*0118*/ 	.byte	0x04, 0x1e
        /*011a*/ 	.short	(.L_1316 - .L_1315)
.L_1315:
        /*011c*/ 	.word	0x00000000
.L_1316:


//--------------------- .nv.info._ZN17fastertransformer9transposeI6__halfEEvPKT_PS2_iiiiPKfi --------------------------
	.section	.nv.info._ZN17fastertransformer9transposeI6__halfEEvPKT_PS2_iiiiPKfi,"",@"SHT_CUDA_INFO"
	.sectionflags	@""
	.align	4


	//----- nvinfo : EIATTR_CUDA_API_VERSION
	.align		4
        /*0000*/ 	.byte	0x04, 0x37
        /*0002*/ 	.short	(.L_1318 - .L_1317)
.L_1317:
        /*0004*/ 	.word	0x00000082


	//----- nvinfo : EIATTR_SW2861232_WAR
	.align		4
.L_1318:
        /*0008*/ 	.byte	0x01, 0x35
	.zero		2


	//----- nvinfo : EIATTR_PARAM_CBANK
	.align		4
        /*000c*/ 	.byte	0x04, 0x0a
        /*000e*/ 	.short	(.L_1320 - .L_1319)
	.align		4
.L_1319:
        /*0010*/ 	.word	index@(.nv.constant0._ZN17fastertransformer9transposeI6__halfEEvPKT_PS2_iiiiPKfi)
        /*0014*/ 	.short	0x0160
        /*0016*/ 	.short	0x002c


	//----- nvinfo : EIATTR_CBANK_PARAM_SIZE
	.align		4
.L_1320:
        /*0018*/ 	.byte	0x03, 0x19
        /*001a*/ 	.short	0x002c


	//----- nvinfo : EIATTR_KPARAM_INFO
	.align		4
        /*001c*/ 	.byte	0x04, 0x17
        /*001e*/ 	.short	(.L_1322 - .L_1321)
.L_1321:
        /*0020*/ 	.word	0x00000000
        /*0024*/ 	.short	0x0007
        /*0026*/ 	.short	0x0028
        /*0028*/ 	.byte	0x00, 0xf0, 0x11, 0x00


	//----- nvinfo : EIATTR_KPARAM_INFO
	.align		4
.L_1322:
        /*002c*/ 	.byte	0x04, 0x17
        /*002e*/ 	.short	(.L_1324 - .L_1323)
.L_1323:
        /*0030*/ 	.word	0x00000000
        /*0034*/ 	.short	0x0006
        /*0036*/ 	.short	0x0020
        /*0038*/ 	.byte	0x00, 0xf0, 0x21, 0x00


	//----- nvinfo : EIATTR_KPARAM_INFO
	.align		4
.L_1324:
        /*003c*/ 	.byte	0x04, 0x17
        /*003e*/ 	.short	(.L_1326 - .L_1325)
.L_1325:
        /*0040*/ 	.word	0x00000000
        /*0044*/ 	.short	0x0005
        /*0046*/ 	.short	0x001c
        /*0048*/ 	.byte	0x00, 0xf0, 0x11, 0x00


	//----- nvinfo : EIATTR_KPARAM_INFO
	.align		4
.L_1326:
        /*004c*/ 	.byte	0x04, 0x17
        /*004e*/ 	.short	(.L_1328 - .L_1327)
.L_1327:
        /*0050*/ 	.word	0x00000000
        /*0054*/ 	.short	0x0004
        /*0056*/ 	.short	0x0018
        /*0058*/ 	.byte	0x00, 0xf0, 0x11, 0x00


	//----- nvinfo : EIATTR_KPARAM_INFO
	.align		4
.L_1328:
        /*005c*/ 	.byte	0x04, 0x17
        /*005e*/ 	.short	(.L_1330 - .L_1329)
.L_1329:
        /*0060*/ 	.word	0x00000000
        /*0064*/ 	.short	0x0003
        /*0066*/ 	.short	0x0014
        /*0068*/ 	.byte	0x00, 0xf0, 0x11, 0x00


	//----- nvinfo : EIATTR_KPARAM_INFO
	.align		4
.L_1330:
        /*006c*/ 	.byte	0x04, 0x17
        /*006e*/ 	.short	(.L_1332 - .L_1331)
.L_1331:
        /*0070*/ 	.word	0x00000000
        /*0074*/ 	.short	0x0002
        /*0076*/ 	.short	0x0010
        /*0078*/ 	.byte	0x00, 0xf0, 0x11, 0x00


	//----- nvinfo : EIATTR_KPARAM_INFO
	.align		4
.L_1332:
        /*007c*/ 	.byte	0x04, 0x17
        /*007e*/ 	.short	(.L_1334 - .L_1333)
.L_1333:
        /*0080*/ 	.word	0x00000000
        /*0084*/ 	.short	0x0001
        /*0086*/ 	.short	0x0008
        /*0088*/ 	.byte	0x00, 0xf0, 0x21, 0x00


	//----- nvinfo : EIATTR_KPARAM_INFO
	.align		4
.L_1334:
        /*008c*/ 	.byte	0x04, 0x17
        /*008e*/ 	.short	(.L_1336 - .L_1335)
.L_1335:
        /*0090*/ 	.word	0x00000000
        /*0094*/ 	.short	0x0000
        /*0096*/ 	.short	0x0000
        /*0098*/ 	.byte	0x00, 0xf0, 0x21, 0x00


	//----- nvinfo : EIATTR_MAXREG_COUNT
	.align		4
.L_1336:
        /*009c*/ 	.byte	0x03, 0x1b
        /*009e*/ 	.short	0x00ff


	//----- nvinfo : EIATTR_MERCURY_ISA_VERSION
	.align		4
        /*00a0*/ 	.byte	0x03, 0x5f
        /*00a2*/ 	.short	0x0000


	//----- nvinfo : EIATTR_EXIT_INSTR_OFFSETS
	.align		4
        /*00a4*/ 	.byte	0x04, 0x1c
        /*00a6*/ 	.short	(.L_1338 - .L_1337)


	//   ....[0]....
.L_1337:
        /*00a8*/ 	.word	0x00000710


	//   ....[1]....
        /*00ac*/ 	.word	0x000007e0
.L_1338:


//--------------------- .nv.info._ZN17fastertransformer9transposeI7__half2EEvPKT_PS2_iiiiPKfi --------------------------
	.section	.nv.info._ZN17fastertransformer9transposeI7__half2EEvPKT_PS2_iiiiPKfi,"",@"SHT_CUDA_INFO"
	.sectionflags	@""
	.align	4


	//----- nvinfo : EIATTR_CUDA_API_VERSION
	.align		4
        /*0000*/ 	.byte	0x04, 0x37
        /*0002*/ 	.short	(.L_1340 - .L_1339)
.L_1339:
        /*0004*/ 	.word	0x00000082


	//----- nvinfo : EIATTR_SW2861232_WAR
	.align		4
.L_1340:
        /*0008*/ 	.byte	0x01, 0x35
	.zero		2


	//----- nvinfo : EIATTR_PARAM_CBANK
	.align		4
        /*000c*/ 	.byte	0x04, 0x0a
        /*000e*/ 	.short	(.L_1342 - .L_1341)
	.align		4
.L_1341:
        /*0010*/ 	.word	index@(.nv.constant0._ZN17fastertransformer9transposeI7__half2EEvPKT_PS2_iiiiPKfi)
        /*0014*/ 	.short	0x0160
        /*0016*/ 	.short	0x002c


	//----- nvinfo : EIATTR_CBANK_PARAM_SIZE
	.align		4
.L_1342:
        /*0018*/ 	.byte	0x03, 0x19
        /*001a*/ 	.short	0x002c


	//----- nvinfo : EIATTR_KPARAM_INFO
	.align		4
        /*001c*/ 	.byte	0x04, 0x17
        /*001e*/ 	.short	(.L_1344 - .L_1343)
.L_1343:
        /*0020*/ 	.word	0x00000000
        /*0024*/ 	.short	0x0007
        /*0026*/ 	.short	0x0028
        /*0028*/ 	.byte	0x00, 0xf0, 0x11, 0x00


	//----- nvinfo : EIATTR_KPARAM_INFO
	.align		4
.L_1344:
        /*002c*/ 	.byte	0x04, 0x17
        /*002e*/ 	.short	(.L_1346 - .L_1345)
.L_1345:
        /*0030*/ 	.word	0x00000000
        /*0034*/ 	.short	0x0006
        /*0036*/ 	.short	0x0020
        /*0038*/ 	.byte	0x00, 0xf0, 0x21, 0x00


	//----- nvinfo : EIATTR_KPARAM_INFO
	.align		4
.L_1346:
        /*003c*/ 	.byte	0x04, 0x17
        /*003e*/ 	.short	(.L_1348 - .L_1347)
.L_1347:
        /*0040*/ 	.word	0x00000000
        /*0044*/ 	.short	0x0005
        /*0046*/ 	.short	0x001c
        /*0048*/ 	.byte	0x00, 0xf0, 0x11, 0x00


	//----- nvinfo : EIATTR_KPARAM_INFO
	.align		4
.L_1348:
        /*004c*/ 	.byte	0x04, 0x17
        /*004e*/ 	.short	(.L_1350 - .L_1349)
.L_1349:
        /*0050*/ 	.word	0x00000000
        /*0054*/ 	.short	0x0004
        /*0056*/ 	.short	0x0018
        /*0058*/ 	.byte	0x00, 0xf0, 0x11, 0x00


	//----- nvinfo : EIATTR_KPARAM_INFO
	.align		4
.L_1350:
        /*005c*/ 	.byte	0x04, 0x17
        /*005e*/ 	.short	(.L_1352 - .L_1351)
.L_1351:
        /*0060*/ 	.word	0x00000000
        /*0064*/ 	.short	0x0003
        /*0066*/ 	.short	0x0014
        /*0068*/ 	.byte	0x00, 0xf0, 0x11, 0x00


	//----- nvinfo : EIATTR_KPARAM_INFO
	.align		4
.L_1352:
        /*006c*/ 	.byte	0x04, 0x17
        /*006e*/ 	.short	(.L_1354 - .L_1353)
.L_1353:
        /*0070*/ 	.word	0x00000000
        /*0074*/ 	.short	0x0002
        /*0076*/ 	.short	0x0010
        /*0078*/ 	.byte	0x00, 0xf0, 0x11, 0x00


	//----- nvinfo : EIATTR_KPARAM_INFO
	.align		4
.L_1354:
        /*007c*/ 	.byte	0x04, 0x17
        /*007e*/ 	.short	(.L_1356 - .L_1355)
.L_1355:
        /*0080*/ 	.word	0x00000000
        /*0084*/ 	.short	0x0001
        /*0086*/ 	.short	0x0008
        /*0088*/ 	.byte	0x00, 0xf0, 0x21, 0x00


	//----- nvinfo : EIATTR_KPARAM_INFO
	.align		4
.L_1356:
        /*008c*/ 	.byte	0x04, 0x17
        /*008e*/ 	.short	(.L_1358 - .L_1357)
.L_1357:
        /*0090*/ 	.word	0x00000000
        /*0094*/ 	.short	0x0000
        /*0096*/ 	.short	0x0000
        /*0098*/ 	.byte	0x00, 0xf0, 0x21, 0x00


	//----- nvinfo : EIATTR_MAXREG_COUNT
	.align		4
.L_1358:
        /*009c*/ 	.byte	0x03, 0x1b
        /*009e*/ 	.short	0x00ff


	//----- nvinfo : EIATTR_MERCURY_ISA_VERSION
	.align		4
        /*00a0*/ 	.byte	0x03, 0x5f
        /*00a2*/ 	.short	0x0000


	//----- nvinfo : EIATTR_EXIT_INSTR_OFFSETS
	.align		4
        /*00a4*/ 	.byte	0x04, 0x1c
        /*00a6*/ 	.short	(.L_1360 - .L_1359)


	//   ....[0]....
.L_1359:
        /*00a8*/ 	.word	0x00000720


	//   ....[1]....
        /*00ac*/ 	.word	0x00000830
.L_1360:


//--------------------- .nv.info._ZN17fastertransformer14softmax_kernelI6__halfS1_Li1EEEvPT_PKT0_PKS2_S8_iiiif --------------------------
	.section	.nv.info._ZN17fastertransformer14softmax_kernelI6__halfS1_Li1EEEvPT_PKT0_PKS2_S8_iiiif,"",@"SHT_CUDA_INFO"
	.sectionflags	@""
	.align	4


	//----- nvinfo : EIATTR_CUDA_API_VERSION
	.align		4
        /*0000*/ 	.byte	0x04, 0x37
        /*0002*/ 	.short	(.L_1362 - .L_1361)
.L_1361:
        /*0004*/ 	.word	0x00000082


	//----- nvinfo : EIATTR_SW2861232_WAR
	.align		4
.L_1362:
        /*0008*/ 	.byte	0x01, 0x35
	.zero		2


	//----- nvinfo : EIATTR_PARAM_CBANK
	.align		4
        /*000c*/ 	.byte	0x04, 0x0a
        /*000e*/ 	.short	(.L_1364 - .L_1363)
	.align		4
.L_1363:
        /*0010*/ 	.word	index@(.nv.constant0._ZN17fastertransformer14softmax_kernelI6__halfS1_Li1EEEvPT_PKT0_PKS2_S8_iiiif)
        /*0014*/ 	.short	0x0160
        /*0016*/ 	.short	0x0034


	//----- nvinfo : EIATTR_CBANK_PARAM_SIZE
	.align		4
.L_1364:
        /*0018*/ 	.byte	0x03, 0x19
        /*001a*/ 	.short	0x0034


	//----- nvinfo : EIATTR_KPARAM_INFO
	.align		4
        /*001c*/ 	.byte	0x04, 0x17
        /*001e*/ 	.short	(.L_1366 - .L_1365)
.L_1365:
        /*0020*/ 	.word	0x00000000
        /*0024*/ 	.short	0x0008
        /*0026*/ 	.short	0x0030
        /*0028*/ 	.byte	0x00, 0xf0, 0x11, 0x00


	//----- nvinfo : EIATTR_KPARAM_INFO
	.align		4
.L_1366:
        /*002c*/ 	.byte	0x04, 0x17
        /*002e*/ 	.short	(.L_1368 - .L_1367)
.L_1367:
        /*0030*/ 	.word	0x00000000
        /*0034*/ 	.short	0x0007
        /*0036*/ 	.short	0x002c
        /*0038*/ 	.byte	0x00, 0xf0, 0x11, 0x00


	//----- nvinfo : EIATTR_KPARAM_INFO
	.align		4
.L_1368:
        /*003c*/ 	.byte	0x04, 0x17
        /*003e*/ 	.short	(.L_1370 - .L_1369)
.L_1369:
        /*0040*/ 	.word	0x00000000
        /*0044*/ 	.short	0x0006
        /*0046*/ 	.short	0x0028
        /*0048*/ 	.byte	0x00, 0xf0, 0x11, 0x00


	//----- nvinfo : EIATTR_KPARAM_INFO
	.align		4
.L_1370:
        /*004c*/ 	.byte	0x04, 0x17
        /*004e*/ 	.short	(.L_1372 - .L_1371)
.L_1371:
        /*0050*/ 	.word	0x00000000
        /*0054*/ 	.short	0x0005
        /*0056*/ 	.short	0x0024
        /*0058*/ 	.byte	0x00, 0xf0, 0x11, 0x00


	//----- nvinfo : EIATTR_KPARAM_INFO
	.align		4
.L_1372:
        /*005c*/ 	.byte	0x04, 0x17
        /*005e*/ 	.short	(.L_1374 - .L_1373)
.L_1373:
        /*0060*/ 	.word	0x00000000
        /*0064*/ 	.short	0x0004
        /*0066*/ 	.short	0x0020
        /*0068*/ 	.byte	0x00, 0xf0, 0x11, 0x00


	//----- nvinfo : EIATTR_KPARAM_INFO
	.align		4
.L_1374:
        /*006c*/ 	.byte	0x04, 0x17
        /*006e*/ 	.short	(.L_1376 - .L_1375)
.L_1375:
        /*0070*/ 	.word	0x00000000
        /*0074*/ 	.short	0x0003
        /*0076*/ 	.short	0x0018
        /*0078*/ 	.byte	0x00, 0xf0, 0x21, 0x00


	//----- nvinfo : EIATTR_KPARAM_INFO
	.align		4
.L_1376:
        /*007c*/ 	.byte	0x04, 0x17
        /*007e*/ 	.short	(.L_1378 - .L_1377)
.L_1377:
        /*0080*/ 	.word	0x00000000
        /*0084*/ 	.short	0x0002
        /*0086*/ 	.short	0x0010
        /*0088*/ 	.byte	0x00, 0xf0, 0x21, 0x00


	//----- nvinfo : EIATTR_KPARAM_INFO
	.align		4
.L_1378:
        /*008c*/ 	.byte	0x04, 0x17
        /*008e*/ 	.short	(.L_1380 - .L_1379)
.L_1379:
        /*0090*/ 	.word	0x00000000
        /*0094*/ 	.short	0x0001
        /*0096*/ 	.short	0x0008
        /*0098*/ 	.byte	0x00, 0xf0, 0x21, 0x00


	//----- nvinfo : EIATTR_KPARAM_INFO
	.align		4
.L_1380:
        /*009c*/ 	.byte	0x04, 0x17
        /*009e*/ 	.short	(.L_1382 - .L_1381)
.L_1381:
        /*00a0*/ 	.word	0x00000000
        /*00a4*/ 	.short	0x0000
        /*00a6*/ 	.short	0x0000
        /*00a8*/ 	.byte	0x00, 0xf0, 0x21, 0x00


	//----- nvinfo : EIATTR_MAXREG_COUNT
	.align		4
.L_1382:
        /*00ac*/ 	.byte	0x03, 0x1b
        /*00ae*/ 	.short	0x00ff


	//----- nvinfo : EIATTR_NUM_BARRIERS
	.align		4
        /*00b0*/ 	.byte	0x02, 0x4c
        /*00b2*/ 	.byte	0x01
	.zero		1


	//----- nvinfo : EIATTR_MERCURY_ISA_VERSION
	.align		4
        /*00b4*/ 	.byte	0x03, 0x5f
        /*00b6*/ 	.short	0x0000


	//----- nvinfo : EIATTR_COOP_GROUP_MASK_REGIDS
	.align		4
        /*00b8*/ 	.byte	0x04, 0x29
        /*00ba*/ 	.short	(.L_1384 - .L_1383)


	//   ....[0]....
.L_1383:
        /*00bc*/ 	.word	0xffffffff


	//   ....[1]....
        /*00c0*/ 	.word	0xffffffff


	//   ....[2]....
        /*00c4*/ 	.word	0xffffffff


	//   ....[3]....
        /*00c8*/ 	.word	0xffffffff


	//   ....[4]....
        /*00cc*/ 	.word	0xffffffff


	//   ....[5]....
        /*00d0*/ 	.word	0xffffffff


	//   ....[6]....
        /*00d4*/ 	.word	0xffffffff


	//   ....[7]....
        /*00d8*/ 	.word	0xffffffff


	//   ....[8]....
        /*00dc*/ 	.word	0xffffffff


	//   ....[9]....
        /*00e0*/ 	.word	0xffffffff


	//   ....[10]....
        /*00e4*/ 	.word	0xffffffff


	//   ....[11]....
        /*00e8*/ 	.word	0xffffffff


	//   ....[12]....
        /*00ec*/ 	.word	0xffffffff


	//   ....[13]....
        /*00f0*/ 	.word	0xffffffff


	//   ....[14]....
        /*00f4*/ 	.word	0xffffffff


	//   ....[15]....
        /*00f8*/ 	.word	0xffffffff


	//   ....[16]....
        /*00fc*/ 	.word	0xffffffff


	//   ....[17]....
        /*0100*/ 	.word	0xffffffff


	//   ....[18]....
        /*0104*/ 	.word	0xffffffff


	//   ....[19]....
        /*0108*/ 	.word	0xffffffff


	//   ....[20]....
        /*010c*/ 	.word	0xffffffff


	//   ....[21]....
        /*0110*/ 	.word	0xffffffff


	//   ....[22]....
        /*0114*/ 	.word	0xffffffff


	//   ....[23]....
        /*0118*/ 	.word	0xffffffff


	//   ....[24]....
        /*011c*/ 	.word	0xffffffff


	//   ....[25]....
        /*0120*/ 	.word	0xffffffff


	//   ....[26]....
        /*0124*/ 	.word	0xffffffff


	//   ....[27]....
        /*0128*/ 	.word	0xffffffff


	//   ....[28]....
        /*012c*/ 	.word	0xffffffff


	//   ....[29]....
        /*0130*/ 	.word	0xffffffff


	//----- nvinfo : EIATTR_COOP_GROUP_INSTR_OFFSETS
	.align		4
.L_1384:
        /*0134*/ 	.byte	0x04, 0x28
        /*0136*/ 	.short	(.L_1386 - .L_1385)


	//   ....[0]....
.L_1385:
        /*0138*/ 	.word	0x00000910


	//   ....[1]....
        /*013c*/ 	.word	0x00000960


	//   ....[2]....
        /*0140*/ 	.word	0x00000990


	//   ....[3]....
        /*0144*/ 	.word	0x000009b0


	//   ....[4]....
        /*0148*/ 	.word	0x000009d0


	//   ....[5]....
        /*014c*/ 	.word	0x00000a20


	//   ....[6]....
        /*0150*/ 	.word	0x00000a40


	//   ....[7]....
        /*0154*/ 	.word	0x00000a60


	//   ....[8]....
        /*0158*/ 	.word	0x00000a80


	//   ....[9]....
        /*015c*/ 	.word	0x00000aa0


	//   ....[10]....
        /*0160*/ 	.word	0x00000ad0


	//   ....[11]....
        /*0164*/ 	.word	0x00000af0


	//   ....[12]....
        /*0168*/ 	.word	0x00000b10


	//   ....[13]....
        /*016c*/ 	.word	0x00000b30


	//   ....[14]....
        /*0170*/ 	.word	0x00000b50


	//   ....[15]....
        /*0174*/ 	.word	0x00000cf0


	//   ....[16]....
        /*0178*/ 	.word	0x00000d40


	//   ....[17]....
        /*017c*/ 	.word	0x00000d70


	//   ....[18]....
        /*0180*/ 	.word	0x00000d90


	//   ....[19]....
        /*0184*/ 	.word	0x00000db0


	//   ....[20]....
        /*0188*/ 	.word	0x00000e00


	//   ....[21]....
        /*018c*/ 	.word	0x00000e20


	//   ....[22]....
        /*0190*/ 	.word	0x00000e40


	//   ....[23]....
        /*0194*/ 	.word	0x00000e60


	//   ....[24]....
        /*0198*/ 	.word	0x00000e80


	//   ....[25]....
        /*019c*/ 	.word	0x00000eb0


	//   ....[26]....
        /*01a0*/ 	.word	0x00000ed0


	//   ....[27]....
        /*01a4*/ 	.word	0x00000ef0


	//   ....[28]....
        /*01a8*/ 	.word	0x00000f10


	//   ....[29]....
        /*01ac*/ 	.word	0x00000f30


	//----- nvinfo : EIATTR_EXIT_INSTR_OFFSETS
	.align		4
.L_1386:
        /*01b0*/ 	.byte	0x04, 0x1c
        /*01b2*/ 	.short	(.L_1388 - .L_1387)


	//   ....[0]....
.L_1387:
        /*01b4*/ 	.word	0x00000120


	//   ....[1]....
        /*01b8*/ 	.word	0x00001240


	//----- nvinfo : EIATTR_CTAIDZ_USED
	.align		4
.L_1388:
        /*01bc*/ 	.byte	0x01, 0x04
	.zero		2


	//----- nvinfo : EIATTR_CRS_STACK_SIZE
	.align		4
        /*01c0*/ 	.byte	0x04, 0x1e
        /*01c2*/ 	.short	(.L_1390 - .L_1389)
.L_1389:
        /*01c4*/ 	.word	0x00000000
.L_1390:


//--------------------- .nv.info._ZN17fastertransformer14softmax_kernelI6__halfS1_Li2EEEvPT_PKT0_PKS2_S8_iiiif --------------------------
	.section	.nv.info._ZN17fastertransformer14softmax_kernelI6__halfS1_Li2EEEvPT_PKT0_PKS2_S8_iiiif,"",@"SHT_CUDA_INFO"
	.sectionflags	@""
	.align	4


	//----- nvinfo : EIATTR_CUDA_API_VERSION
	.align		4
        /*0000*/ 	.byte	0x04, 0x37
        /*0002*/ 	.short	(.L_1392 - .L_1391)
.L_1391:
        /*0004*/ 	.word	0x00000082


	//----- nvinfo : EIATTR_SW2861232_WAR
	.align		4
.L_1392:
        /*0008*/ 	.byte	0x01, 0x35
	.zero		2


	//----- nvinfo : EIATTR_PARAM_CBANK
	.align		4
        /*000c*/ 	.byte	0x04, 0x0a
        /*000e*/ 	.short	(.L_1394 - .L_1393)
	.align		4
.L_1393:
        /*0010*/ 	.word	index@(.nv.constant0._ZN17fastertransformer14softmax_kernelI6__halfS1_Li2EEEvPT_PKT0_PKS2_S8_iiiif)
        /*0014*/ 	.short	0x0160
        /*0016*/ 	.short	0x0034


	//----- nvinfo : EIATTR_CBANK_PARAM_SIZE
	.align		4
.L_1394:
        /*0018*/ 	.byte	0x03, 0x19
        /*001a*/ 	.short	0x0034


	//----- nvinfo : EIATTR_KPARAM_INFO
	.align		4
        /*001c*/ 	.byte	0x04, 0x17
        /*001e*/ 	.short	(.L_1396 - .L_1395)
.L_1395:
        /*0020*/ 	.word	0x00000000
        /*0024*/ 	.short	0x0008
        /*0026*/ 	.short	0x0030
        /*0028*/ 	.byte	0x00, 0xf0, 0x11, 0x00


	//----- nvinfo : EIATTR_KPARAM_INFO
	.align		4
.L_1396:
        /*002c*/ 	.byte	0x04, 0x17
        /*002e*/ 	.short	(.L_1398 - .L_1397)
.L_1397:
        /*0030*/ 	.word	0x00000000
        /*0034*/ 	.short	0x0007
        /*0036*/ 	.short	0x002c
        /*0038*/ 	.byte	0x00, 0xf0, 0x11, 0x00


	//----- nvinfo : EIATTR_KPARAM_INFO
	.align		4
.L_1398:
        /*003c*/ 	.byte	0x04, 0x17
        /*003e*/ 	.short	(.L_1400 - .L_1399)
.L_1399:
        /*0040*/ 	.word	0x00000000
        /*0044*/ 	.short	0x0006
        /*0046*/ 	.short	0x0028
        /*0048*/ 	.byte	0x00, 0xf0, 0x11, 0x00


	//----- nvinfo : EIATTR_KPARAM_INFO
	.align		4
.L_1400:
        /*004c*/ 	.byte	0x04, 0x17
        /*004e*/ 	.short	(.L_1402 - .L_1401)
.L_1401:
        /*0050*/ 	.word	0x00000000
        /*0054*/ 	.short	0x0005
        /*0056*/ 	.short	0x0024
        /*0058*/ 	.byte	0x00, 0xf0, 0x11, 0x00


	//----- nvinfo : EIATTR_KPARAM_INFO
	.align		4
.L_1402:
        /*005c*/ 	.byte	0x04, 0x17
        /*005e*/ 	.short	(.L_1404 - .L_1403)
.L_1403:
        /*0060*/ 	.word	0x00000000
        /*0064*/ 	.short	0x0004
        /*0066*/ 	.short	0x0020
        /*0068*/ 	.byte	0x00, 0xf0, 0x11, 0x00


	//----- nvinfo : EIATTR_KPARAM_INFO
	.align		4
.L_1404:
        /*006c*/ 	.byte	0x04, 0x17
        /*006e*/ 	.short	(.L_1406 - .L_1405)
.L_1405:
        /*0070*/ 	.word	0x00000000
        /*0074*/ 	.short	0x0003
        /*0076*/ 	.short	0x0018
        /*0078*/ 	.byte	0x00, 0xf0, 0x21, 0x00


	//----- nvinfo : EIATTR_KPARAM_INFO
	.align		4
.L_1406:
        /*007c*/ 	.byte	0x04, 0x17
        /*007e*/ 	.short	(.L_1408 - .L_1407)
.L_1407:
        /*0080*/ 	.word	0x00000000
        /*0084*/ 	.short	0x0002
        /*0086*/ 	.short	0x0010
        /*0088*/ 	.byte	0x00, 0xf0, 0x21, 0x00


	//----- nvinfo : EIATTR_KPARAM_INFO
	.align		4
.L_1408:
        /*008c*/ 	.byte	0x04, 0x17
        /*008e*/ 	.short	(.L_1410 - .L_1409)
.L_1409:
        /*0090*/ 	.word	0x00000000
        /*0094*/ 	.short	0x0001
        /*0096*/ 	.short	0x0008
        /*0098*/ 	.byte	0x00, 0xf0, 0x21, 0x00


	//----- nvinfo : EIATTR_KPARAM_INFO
	.align		4
.L_1410:
        /*009c*/ 	.byte	0x04, 0x17
        /*009e*/ 	.short	(.L_1412 - .L_1411)
.L_1411:
        /*00a0*/ 	.word	0x00000000
        /*00a4*/ 	.short	0x0000
        /*00a6*/ 	.short	0x0000
        /*00a8*/ 	.byte	0x00, 0xf0, 0x21, 0x00


	//----- nvinfo : EIATTR_MAXREG_COUNT
	.align		4
.L_1412:
        /*00ac*/ 	.byte	0x03, 0x1b
        /*00ae*/ 	.short	0x00ff


	//----- nvinfo : EIATTR_NUM_BARRIERS
	.align		4
        /*00b0*/ 	.byte	0x02, 0x4c
        /*00b2*/ 	.byte	0x01
	.zero		1


	//----- nvinfo : EIATTR_MERCURY_ISA_VERSION
	.align		4
        /*00b4*/ 	.byte	0x03, 0x5f
        /*00b6*/ 	.short	0x0000


	//----- nvinfo : EIATTR_COOP_GROUP_MASK_REGIDS
	.align		4
        /*00b8*/ 	.byte	0x04, 0x29
        /*00ba*/ 	.short	(.L_1414 - .L_1413)


	//   ....[0]....
.L_1413:
        /*00bc*/ 	.word	0xffffffff


	//   ....[1]....
        /*00c0*/ 	.word	0xffffffff


	//   ....[2]....
        /*00c4*/ 	.word	0xffffffff


	//   ....[3]....
        /*00c8*/ 	.word	0xffffffff


	//   ....[4]....
        /*00cc*/ 	.word	0xffffffff


	//   ....[5]....
        /*00d0*/ 	.word	0xffffffff


	//   ....[6]....
        /*00d4*/ 	.word	0xffffffff


	//   ....[7]....
        /*00d8*/ 	.word	0xffffffff


	//   ....[8]....
        /*00dc*/ 	.word	0xffffffff


	//   ....[9]....
        /*00e0*/ 	.word	0xffffffff


	//   ....[10]....
        /*00e4*/ 	.word	0xffffffff


	//   ....[11]....
        /*00e8*/ 	.word	0xffffffff


	//   ....[12]....
        /*00ec*/ 	.word	0xffffffff


	//   ....[13]....
        /*00f0*/ 	.word	0xffffffff


	//   ....[14]....
        /*00f4*/ 	.word	0xffffffff


	//   ....[15]....
        /*00f8*/ 	.word	0xffffffff


	//   ....[16]....
        /*00fc*/ 	.word	0xffffffff


	//   ....[17]....
        /*0100*/ 	.word	0xffffffff


	//   ....[18]....
        /*0104*/ 	.word	0xffffffff


	//   ....[19]....
        /*0108*/ 	.word	0xffffffff


	//   ....[20]....
        /*010c*/ 	.word	0xffffffff


	//   ....[21]....
        /*0110*/ 	.word	0xffffffff


	//   ....[22]....
        /*0114*/ 	.word	0xffffffff


	//   ....[23]....
        /*0118*/ 	.word	0xffffffff


	//   ....[24]....
        /*011c*/ 	.word	0xffffffff


	//   ....[25]....
        /*0120*/ 	.word	0xffffffff


	//   ....[26]....
        /*0124*/ 	.word	0xffffffff


	//   ....[27]....
        /*0128*/ 	.word	0xffffffff


	//   ....[28]....
        /*012c*/ 	.word	0xffffffff


	//   ....[29]....
        /*0130*/ 	.word	0xffffffff


	//----- nvinfo : EIATTR_COOP_GROUP_INSTR_OFFSETS
	.align		4
.L_1414:
        /*0134*/ 	.byte	0x04, 0x28
        /*0136*/ 	.short	(.L_1416 - .L_1415)


	//   ....[0]....
.L_1415:
        /*0138*/ 	.word	0x00000940


	//   ....[1]....
        /*013c*/ 	.word	0x00000990


	//   ....[2]....
        /*0140*/ 	.word	0x000009c0


	//   ....[3]....
        /*0144*/ 	.word	0x000009e0


	//   ....[4]....
        /*0148*/ 	.word	0x00000a00


	//   ....[5]....
        /*014c*/ 	.word	0x00000a50


	//   ....[6]....
        /*0150*/ 	.word	0x00000a70


	//   ....[7]....
        /*0154*/ 	.word	0x00000a90


	//   ....[8]....
        /*0158*/ 	.word	0x00000ab0


	//   ....[9]....
        /*015c*/ 	.word	0x00000ad0


	//   ....[10]....
        /*0160*/ 	.word	0x00000b00


	//   ....[11]....
        /*0164*/ 	.word	0x00000b20


	//   ....[12]....
        /*0168*/ 	.word	0x00000b40


	//   ....[13]....
        /*016c*/ 	.word	0x00000b60


	//   ....[14]....
        /*0170*/ 	.word	0x00000b80


	//   ....[15]....
        /*0174*/ 	.word	0x00000d60


	//   ....[16]....
        /*0178*/ 	.word	0x00000db0


	//   ....[17]....
        /*017c*/ 	.word	0x00000de0


	//   ....[18]....
        /*0180*/ 	.word	0x00000e00


	//   ....[19]....
        /*0184*/ 	.word	0x00000e20


	//   ....[20]....
        /*0188*/ 	.word	0x00000e70


	//   ....[21]....
        /*018c*/ 	.word	0x00000e90


	//   ....[22]....
        /*0190*/ 	.word	0x00000eb0


	//   ....[23]....
        /*0194*/ 	.word	0x00000ed0


	//   ....[24]....
        /*0198*/ 	.word	0x00000ef0


	//   ....[25]....
        /*019c*/ 	.word	0x00000f20


	//   ....[26]....
        /*01a0*/ 	.word	0x00000f40


	//   ....[27]....
        /*01a4*/ 	.word	0x00000f60


	//   ....[28]....
        /*01a8*/ 	.word	0x00000f80


	//   ....[29]....
        /*01ac*/ 	.word	0x00000fa0


	//----- nvinfo : EIATTR_EXIT_INSTR_OFFSETS
	.align		4
.L_1416:
        /*01b0*/ 	.byte	0x04, 0x1c
        /*01b2*/ 	.short	(.L_1418 - .L_1417)


	//   ....[0]....
.L_1417:
        /*01b4*/ 	.word	0x00000130


	//   ....[1]....
        /*01b8*/ 	.word	0x000012e0


	//----- nvinfo : EIATTR_CTAIDZ_USED
	.align		4
.L_1418:
        /*01bc*/ 	.byte	0x01, 0x04
	.zero		2


	//----- nvinfo : EIATTR_CRS_STACK_SIZE
	.align		4
        /*01c0*/ 	.byte	0x04, 0x1e
        /*01c2*/ 	.short	(.L_1420 - .L_1419)
.L_1419:
        /*01c4*/ 	.word	0x00000000
.L_1420:


//--------------------- .nv.info._ZN17fastertransformer14softmax_kernelI6__halfS1_Li4EEEvPT_PKT0_PKS2_S8_iiiif --------------------------
	.section	.nv.info._ZN17fastertransformer14softmax_kernelI6__halfS1_Li4EEEvPT_PKT0_PKS2_S8_iiiif,"",@"SHT_CUDA_INFO"
	.sectionflags	@""
	.align	4


	//----- nvinfo : EIATTR_CUDA_API_VERSION
	.align		4
        /*0000*/ 	.byte	0x04, 0x37
        /*0002*/ 	.short	(.L_1422 - .L_1421)
.L_1421:
        /*0004*/ 	.word	0x00000082


	//----- nvinfo : EIATTR_SW2861232_WAR
	.align		4
.L_1422:
        /*0008*/ 	.byte	0x01, 0x35
	.zero		2


	//----- nvinfo : EIATTR_PARAM_CBANK
	.align		4
        /*000c*/ 	.byte	0x04, 0x0a
        /*000e*/ 	.short	(.L_1424 - .L_1423)
	.align		4
.L_1423:
        /*0010*/ 	.word	index@(.nv.constant0._ZN17fastertransformer14softmax_kernelI6__halfS1_Li4EEEvPT_PKT0_PKS2_S8_iiiif)
        /*0014*/ 	.short	0x0160
        /*0016*/ 	.short	0x0034


	//----- nvinfo : EIATTR_CBANK_PARAM_SIZE
	.align		4
.L_1424:
        /*0018*/ 	.byte	0x03, 0x19
        /*001a*/ 	.short	0x0034


	//----- nvinfo : EIATTR_KPARAM_INFO
	.align		4
        /*001c*/ 	.byte	0x04, 0x17
        /*001e*/ 	.short	(.L_1426 - .L_1425)
.L_1425:
        /*0020*/ 	.word	0x00000000
        /*0024*/ 	.short	0x0008
        /*0026*/ 	.short	0x0030
        /*0028*/ 	.byte	0x00, 0xf0, 0x11, 0x00


	//----- nvinfo : EIATTR_KPARAM_INFO
	.align		4
.L_1426:
        /*002c*/ 	.byte	0x04, 0x17
        /*002e*/ 	.short	(.L_1428 - .L_1427)
.L_1427:
        /*0030*/ 	.word	0x00000000
        /*0034*/ 	.short	0x0007
        /*0036*/ 	.short	0x002c
        /*0038*/ 	.byte	0x00, 0xf0, 0x11, 0x00


	//----- nvinfo : EIATTR_KPARAM_INFO
	.align		4
.L_1428:
        /*003c*/ 	.byte	0x04, 0x17
        /*003e*/ 	.short	(.L_1430 - .L_1429)
.L_1429:
        /*0040*/ 	.word	0x00000000
        /*0044*/ 	.short	0x0006
        /*0046*/ 	.short	0x0028
        /*0048*/ 	.byte	0x00, 0xf0, 0x11, 0x00


	//----- nvinfo : EIATTR_KPARAM_INFO
	.align		4
.L_1430:
        /*004c*/ 	.byte	0x04, 0x17
        /*004e*/ 	.short	(.L_1432 - .L_1431)
.L_1431:
        /*0050*/ 	.word	0x00000000
        /*0054*/ 	.short	0x0005
        /*0056*/ 	.short	0x0024
        /*0058*/ 	.byte	0x00, 0xf0, 0x11, 0x00


	//----- nvinfo : EIATTR_KPARAM_INFO
	.align		4
.L_1432:
        /*005c*/ 	.byte	0x04, 0x17
        /*005e*/ 	.short	(.L_1434 - .L_1433)
.L_1433:
        /*0060*/ 	.word	0x00000000
        /*0064*/ 	.short	0x0004
        /*0066*/ 	.short	0x0020
        /*0068*/ 	.byte	0x00, 0xf0, 0x11, 0x00


	//----- nvinfo : EIATTR_KPARAM_INFO
	.align		4
.L_1434:
        /*006c*/ 	.byte	0x04, 0x17
        /*006e*/ 	.short	(.L_1436 - .L_1435)
.L_1435:
        /*0070*/ 	.word	0x00000000
        /*0074*/ 	.short	0x0003
        /*0076*/ 	.short	0x0018
        /*0078*/ 	.byte	0x00, 0xf0, 0x21, 0x00


	//----- nvinfo : EIATTR_KPARAM_INFO
	.align		4
.L_1436:
        /*007c*/ 	.byte	0x04, 0x17
        /*007e*/ 	.short	(.L_1438 - .L_1437)
.L_1437:
        /*0080*/ 	.word	0x00000000
        /*0084*/ 	.short	0x0002
        /*0086*/ 	.short	0x0010
        /*0088*/ 	.byte	0x00, 0xf0, 0x21, 0x00


	//----- nvinfo : EIATTR_KPARAM_INFO
	.align		4
.L_1438:
        /*008c*/ 	.byte	0x04, 0x17
        /*008e*/ 	.short	(.L_1440 - .L_1439)
.L_1439:
        /*0090*/ 	.word	0x00000000
        /*0094*/ 	.short	0x0001
        /*0096*/ 	.short	0x0008
        /*0098*/ 	.byte	0x00, 0xf0, 0x21, 0x00


	//----- nvinfo : EIATTR_KPARAM_INFO
	.align		4
.L_1440:
        /*009c*/ 	.byte	0x04, 0x17
        /*009e*/ 	.short	(.L_1442 - .L_1441)
.L_1441:
        /*00a0*/ 	.word	0x00000000
        /*00a4*/ 	.short	0x0000
        /*00a6*/ 	.short	0x0000
        /*00a8*/ 	.byte	0x00, 0xf0, 0x21, 0x00


	//----- nvinfo : EIATTR_MAXREG_COUNT
	.align		4
.L_1442:
        /*00ac*/ 	.byte	0x03, 0x1b
        /*00ae*/ 	.short	0x00ff


	//----- nvinfo : EIATTR_NUM_BARRIERS
	.align		4
        /*00b0*/ 	.byte	0x02, 0x4c
        /*00b2*/ 	.byte	0x01
	.zero		1


	//----- nvinfo : EIATTR_MERCURY_ISA_VERSION
	.align		4
        /*00b4*/ 	.byte	0x03, 0x5f
        /*00b6*/ 	.short	0x0000


	//----- nvinfo : EIATTR_COOP_GROUP_MASK_REGIDS
	.align		4
        /*00b8*/ 	.byte	0x04, 0x29
        /*00ba*/ 	.short	(.L_1444 - .L_1443)


	//   ....[0]....
.L_1443:
        /*00bc*/ 	.word	0xffffffff


	//   ....[1]....
        /*00c0*/ 	.word	0xffffffff


	//   ....[2]....
        /*00c4*/ 	.word	0xffffffff


	//   ....[3]....
        /*00c8*/ 	.word	0xffffffff


	//   ....[4]....
        /*00cc*/ 	.word	0xffffffff


	//   ....[5]....
        /*00d0*/ 	.word	0xffffffff


	//   ....[6]....
        /*00d4*/ 	.word	0xffffffff


	//   ....[7]....
        /*00d8*/ 	.word	0xffffffff


	//   ....[8]....
        /*00dc*/ 	.word	0xffffffff


	//   ....[9]....
        /*00e0*/ 	.word	0xffffffff


	//   ....[10]....
        /*00e4*/ 	.word	0xffffffff


	//   ....[11]....
        /*00e8*/ 	.word	0xffffffff


	//   ....[12]....
        /*00ec*/ 	.word	0xffffffff


	//   ....[13]....
        /*00f0*/ 	.word	0xffffffff


	//   ....[14]....
        /*00f4*/ 	.word	0xffffffff


	//   ....[15]....
        /*00f8*/ 	.word	0xffffffff


	//   ....[16]....
        /*00fc*/ 	.word	0xffffffff


	//   ....[17]....
        /*0100*/ 	.word	0xffffffff


	//   ....[18]....
        /*0104*/ 	.word	0xffffffff


	//   ....[19]....
        /*0108*/ 	.word	0xffffffff


	//   ....[20]....
        /*010c*/ 	.word	0xffffffff


	//   ....[21]....
        /*0110*/ 	.word	0xffffffff


	//   ....[22]....
        /*0114*/ 	.word	0xffffffff


	//   ....[23]....
        /*0118*/ 	.word	0xffffffff


	//   ....[24]....
        /*011c*/ 	.word	0xffffffff


	//   ....[25]....
        /*0120*/ 	.word	0xffffffff


	//   ....[26]....
        /*0124*/ 	.word	0xffffffff


	//   ....[27]....
        /*0128*/ 	.word	0xffffffff


	//   ....[28]....
        /*012c*/ 	.word	0xffffffff


	//   ....[29]....
        /*0130*/ 	.word	0xffffffff


	//----- nvinfo : EIATTR_COOP_GROUP_INSTR_OFFSETS
	.align		4
.L_1444:
        /*0134*/ 	.byte	0x04, 0x28
        /*0136*/ 	.short	(.L_1446 - .L_1445)


	//   ....[0]....
.L_1445:
        /*0138*/ 	.word	0x00000940


	//   ....[1]....
        /*013c*/ 	.word	0x00000990


	//   ....[2]....
        /*0140*/ 	.word	0x000009c0


	//   ....[3]....
        /*0144*/ 	.word	0x000009e0


	//   ....[4]....
        /*0148*/ 	.word	0x00000a00


	//   ....[5]....
        /*014c*/ 	.word	0x00000a50


	//   ....[6]....
        /*0150*/ 	.word	0x00000a70


	//   ....[7]....
        /*0154*/ 	.word	0x00000a90


	//   ....[8]....
        /*0158*/ 	.word	0x00000ab0


	//   ....[9]....
        /*015c*/ 	.word	0x00000ad0


	//   ....[10]....
        /*0160*/ 	.word	0x00000b00


	//   ....[11]....
        /*0164*/ 	.word	0x00000b20


	//   ....[12]....
        /*0168*/ 	.word	0x00000b40


	//   ....[13]....
        /*016c*/ 	.word	0x00000b60


	//   ....[14]....
        /*0170*/ 	.word	0x00000b80


	//   ....[15]....
        /*0174*/ 	.word	0x00000d60


	//   ....[16]....
        /*0178*/ 	.word	0x00000db0


	//   ....[17]....
        /*017c*/ 	.word	0x00000de0


	//   ....[18]....
        /*0180*/ 	.word	0x00000e00


	//   ....[19]....
        /*0184*/ 	.word	0x00000e20


	//   ....[20]....
        /*0188*/ 	.word	0x00000e70


	//   ....[21]....
        /*018c*/ 	.word	0x00000e90


	//   ....[22]....
        /*0190*/ 	.word	0x00000eb0


	//   ....[23]....
        /*0194*/ 	.word	0x00000ed0


	//   ....[24]....
        /*0198*/ 	.word	0x00000ef0


	//   ....[25]....
        /*019c*/ 	.word	0x00000f20


	//   ....[26]....
        /*01a0*/ 	.word	0x00000f40


	//   ....[27]....
        /*01a4*/ 	.word	0x00000f60


	//   ....[28]....
        /*01a8*/ 	.word	0x00000f80


	//   ....[29]....
        /*01ac*/ 	.word	0x00000fa0


	//----- nvinfo : EIATTR_EXIT_INSTR_OFFSETS
	.align		4
.L_1446:
        /*01b0*/ 	.byte	0x04, 0x1c
        /*01b2*/ 	.short	(.L_1448 - .L_1447)


	//   ....[0]....
.L_1447:
        /*01b4*/ 	.word	0x00000130


	//   ....[1]....
        /*01b8*/ 	.word	0x000012e0


	//----- nvinfo : EIATTR_CTAIDZ_USED
	.align		4
.L_1448:
        /*01bc*/ 	.byte	0x01, 0x04
	.zero		2


	//----- nvinfo : EIATTR_CRS_STACK_SIZE
	.align		4
        /*01c0*/ 	.byte	0x04, 0x1e
        /*01c2*/ 	.short	(.L_1450 - .L_1449)
.L_1449:
        /*01c4*/ 	.word	0x00000000
.L_1450:


//--------------------- .nv.info._ZN17fastertransformer14softmax_kernelI6__halffLi1EEEvPT_PKT0_PKS2_S8_iiiif --------------------------
	.section	.nv.info._ZN17fastertransformer14softmax_kernelI6__halffLi1EEEvPT_PKT0_PKS2_S8_iiiif,"",@"SHT_CUDA_INFO"
	.sectionflags	@""
	.align	4


	//----- nvinfo : EIATTR_CUDA_API_VERSION
	.align		4
        /*0000*/ 	.byte	0x04, 0x37
        /*0002*/ 	.short	(.L_1452 - .L_1451)
.L_1451:
        /*0004*/ 	.word	0x00000082


	//----- nvinfo : EIATTR_SW2861232_WAR
	.align		4
.L_1452:
        /*0008*/ 	.byte	0x01, 0x35
	.zero		2


	//----- nvinfo : EIATTR_PARAM_CBANK
	.align		4
        /*000c*/ 	.byte	0x04, 0x0a
        /*000e*/ 	.short	(.L_1454 - .L_1453)
	.align		4
.L_1453:
        /*0010*/ 	.word	index@(.nv.constant0._ZN17fastertransformer14softmax_kernelI6__halffLi1EEEvPT_PKT0_PKS2_S8_iiiif)
        /*0014*/ 	.short	0x0160
        /*0016*/ 	.short	0x0034


	//----- nvinfo : EIATTR_CBANK_PARAM_SIZE
	.align		4
.L_1454:
        /*0018*/ 	.byte	0x03, 0x19
        /*001a*/ 	.short	0x0034


	//----- nvinfo : EIATTR_KPARAM_INFO
	.align		4
        /*001c*/ 	.byte	0x04, 0x17
        /*001e*/ 	.short	(.L_1456 - .L_1455)
.L_1455:
        /*0020*/ 	.word	0x00000000
        /*0024*/ 	.short	0x0008
        /*0026*/ 	.short	0x0030
        /*0028*/ 	.byte	0x00, 0xf0, 0x11, 0x00


	//----- nvinfo : EIATTR_KPARAM_INFO
	.align		4
.L_1456:
        /*002c*/ 	.byte	0x04, 0x17
        /*002e*/ 	.short	(.L_1458 - .L_1457)
.L_1457:
        /*0030*/ 	.word	0x00000000
        /*0034*/ 	.short	0x0007
        /*0036*/ 	.short	0x002c
        /*0038*/ 	.byte	0x00, 0xf0, 0x11, 0x00


	//----- nvinfo : EIATTR_KPARAM_INFO
	.align		4
.L_1458:
        /*003c*/ 	.byte	0x04, 0x17
        /*003e*/ 	.short	(.L_1460 - .L_1459)
.L_1459:
        /*0040*/ 	.word	0x00000000
        /*0044*/ 	.short	0x0006
        /*0046*/ 	.short	0x0028
        /*0048*/ 	.byte	0x00, 0xf0, 0x11, 0x00


	//----- nvinfo : EIATTR_KPARAM_INFO
	.align		4
.L_1460:
        /*004c*/ 	.byte	0x04, 0x17
        /*004e*/ 	.short	(.L_1462 - .L_1461)
.L_1461:
        /*0050*/ 	.word	0x00000000
        /*0054*/ 	.short	0x0005
        /*0056*/ 	.short	0x0024
        /*0058*/ 	.byte	0x00, 0xf0, 0x11, 0x00


	//----- nvinfo : EIATTR_KPARAM_INFO
	.align		4
.L_1462:
        /*005c*/ 	.byte	0x04, 0x17
        /*005e*/ 	.short	(.L_1464 - .L_1463)
.L_1463:
        /*0060*/ 	.word	0x00000000
        /*0064*/ 	.short	0x0004
        /*0066*/ 	.short	0x0020
        /*0068*/ 	.byte	0x00, 0xf0, 0x11, 0x00


	//----- nvinfo : EIATTR_KPARAM_INFO
	.align		4
.L_1464:
        /*006c*/ 	.byte	0x04, 0x17
        /*006e*/ 	.short	(.L_1466 - .L_1465)
.L_1465:
        /*0070*/ 	.word	0x00000000
        /*0074*/ 	.short	0x0003
        /*0076*/ 	.short	0x0018
        /*0078*/ 	.byte	0x00, 0xf0, 0x21, 0x00


	//----- nvinfo : EIATTR_KPARAM_INFO
	.align		4
.L_1466:
        /*007c*/ 	.byte	0x04, 0x17
        /*007e*/ 	.short	(.L_1468 - .L_1467)
.L_1467:
        /*0080*/ 	.word	0x00000000
        /*0084*/ 	.short	0x0002
        /*0086*/ 	.short	0x0010
        /*0088*/ 	.byte	0x00, 0xf0, 0x21, 0x00


	//----- nvinfo : EIATTR_KPARAM_INFO
	.align		4
.L_1468:
        /*008c*/ 	.byte	0x04, 0x17
        /*008e*/ 	.short	(.L_1470 - .L_1469)
.L_1469:
        /*0090*/ 	.word	0x00000000
        /*0094*/ 	.short	0x0001
        /*0096*/ 	.short	0x0008
        /*0098*/ 	.byte	0x00, 0xf0, 0x21, 0x00


	//----- nvinfo : EIATTR_KPARAM_INFO
	.align		4
.L_1470:
        /*009c*/ 	.byte	0x04, 0x17
        /*009e*/ 	.short	(.L_1472 - .L_1471)
.L_1471:
        /*00a0*/ 	.word	0x00000000
        /*00a4*/ 	.short	0x0000
        /*00a6*/ 	.short	0x0000
        /*00a8*/ 	.byte	0x00, 0xf0, 0x21, 0x00


	//----- nvinfo : EIATTR_MAXREG_COUNT
	.align		4
.L_1472:
        /*00ac*/ 	.byte	0x03, 0x1b
        /*00ae*/ 	.short	0x00ff


	//----- nvinfo : EIATTR_NUM_BARRIERS
	.align		4
        /*00b0*/ 	.byte	0x02, 0x4c
        /*00b2*/ 	.byte	0x01
	.zero		1


	//----- nvinfo : EIATTR_MERCURY_ISA_VERSION
	.align		4
        /*00b4*/ 	.byte	0x03, 0x5f
        /*00b6*/ 	.short	0x0000


	//----- nvinfo : EIATTR_COOP_GROUP_MASK_REGIDS
	.align		4
        /*00b8*/ 	.byte	0x04, 0x29
        /*00ba*/ 	.short	(.L_1474 - .L_1473)


	//   ....[0]....
.L_1473:
        /*00bc*/ 	.word	0xffffffff


	//   ....[1]....
        /*00c0*/ 	.word	0xffffffff


	//   ....[2]....
        /*00c4*/ 	.word	0xffffffff


	//   ....[3]....
        /*00c8*/ 	.word	0xffffffff


	//   ....[4]....
        /*00cc*/ 	.word	0xffffffff


	//   ....[5]....
        /*00d0*/ 	.word	0xffffffff


	//   ....[6]....
        /*00d4*/ 	.word	0xffffffff


	//   ....[7]....
        /*00d8*/ 	.word	0xffffffff


	//   ....[8]....
        /*00dc*/ 	.word	0xffffffff


	//   ....[9]....
        /*00e0*/ 	.word	0xffffffff


	//   ....[10]....
        /*00e4*/ 	.word	0xffffffff


	//   ....[11]....
        /*00e8*/ 	.word	0xffffffff


	//   ....[12]....
        /*00ec*/ 	.word	0xffffffff


	//   ....[13]....
        /*00f0*/ 	.word	0xffffffff


	//   ....[14]....
        /*00f4*/ 	.word	0xffffffff


	//   ....[15]....
        /*00f8*/ 	.word	0xffffffff


	//   ....[16]....
        /*00fc*/ 	.word	0xffffffff


	//   ....[17]....
        /*0100*/ 	.word	0xffffffff


	//   ....[18]....
        /*0104*/ 	.word	0xffffffff


	//   ....[19]....
        /*0108*/ 	.word	0xffffffff


	//   ....[20]....
        /*010c*/ 	.word	0xffffffff


	//   ....[21]....
        /*0110*/ 	.word	0xffffffff


	//   ....[22]....
        /*0114*/ 	.word	0xffffffff


	//   ....[23]....
        /*0118*/ 	.word	0xffffffff


	//   ....[24]....
        /*011c*/ 	.word	0xffffffff


	//   ....[25]....
        /*0120*/ 	.word	0xffffffff


	//   ....[26]....
        /*0124*/ 	.word	0xffffffff


	//   ....[27]....
        /*0128*/ 	.word	0xffffffff


	//   ....[28]....
        /*012c*/ 	.word	0xffffffff


	//   ....[29]....
        /*0130*/ 	.word	0xffffffff


	//----- nvinfo : EIATTR_COOP_GROUP_INSTR_OFFSETS
	.align		4
.L_1474:
        /*0134*/ 	.byte	0x04, 0x28
        /*0136*/ 	.short	(.L_1476 - .L_1475)


	//   ....[0]....
.L_1475:
        /*0138*/ 	.word	0x00000910


	//   ....[1]....
        /*013c*/ 	.word	0x00000960


	//   ....[2]....
        /*0140*/ 	.word	0x00000990


	//   ....[3]....
        /*0144*/ 	.word	0x000009b0


	//   ....[4]....
        /*0148*/ 	.word	0x000009d0


	//   ....[5]....
        /*014c*/ 	.word	0x00000a20


	//   ....[6]....
        /*0150*/ 	.word	0x00000a40


	//   ....[7]....
        /*0154*/ 	.word	0x00000a60


	//   ....[8]....
        /*0158*/ 	.word	0x00000a80


	//   ....[9]....
        /*015c*/ 	.word	0x00000aa0


	//   ....[10]....
        /*0160*/ 	.word	0x00000ad0


	//   ....[11]....
        /*0164*/ 	.word	0x00000af0


	//   ....[12]....
        /*0168*/ 	.word	0x00000b10


	//   ....[13]....
        /*016c*/ 	.word	0x00000b30


	//   ....[14]....
        /*0170*/ 	.word	0x00000b50


	//   ....[15]....
        /*0174*/ 	.word	0x00000d10


	//   ....[16]....
        /*0178*/ 	.word	0x00000d60


	//   ....[17]....
        /*017c*/ 	.word	0x00000d90


	//   ....[18]....
        /*0180*/ 	.word	0x00000db0


	//   ....[19]....
        /*0184*/ 	.word	0x00000dd0


	//   ....[20]....
        /*0188*/ 	.word	0x00000e20


	//   ....[21]....
        /*018c*/ 	.word	0x00000e40


	//   ....[22]....
        /*0190*/ 	.word	0x00000e60


	//   ....[23]....
        /*0194*/ 	.word	0x00000e80


	//   ....[24]....
        /*0198*/ 	.word	0x00000ea0


	//   ....[25]....
        /*019c*/ 	.word	0x00000ed0


	//   ....[26]....
        /*01a0*/ 	.word	0x00000ef0


	//   ....[27]....
        /*01a4*/ 	.word	0x00000f10


	//   ....[28]....
        /*01a8*/ 	.word	0x00000f30


	//   ....[29]....
        /*01ac*/ 	.word	0x00000f50


	//----- nvinfo : EIATTR_EXIT_INSTR_OFFSETS
	.align		4
.L_1476:
        /*01b0*/ 	.byte	0x04, 0x1c
        /*01b2*/ 	.short	(.L_1478 - .L_1477)


	//   ....[0]....
.L_1477:
        /*01b4*/ 	.word	0x00000120


	//   ....[1]....
        /*01b8*/ 	.word	0x00001260


	//----- nvinfo : EIATTR_CTAIDZ_USED
	.align		4
.L_1478:
        /*01bc*/ 	.byte	0x01, 0x04
	.zero		2


	//----- nvinfo : EIATTR_CRS_STACK_SIZE
	.align		4
        /*01c0*/ 	.byte	0x04, 0x1e
        /*01c2*/ 	.short	(.L_1480 - .L_1479)
.L_1479:
        /*01c4*/ 	.word	0x00000000
.L_1480:


//--------------------- .nv.info._ZN17fastertransformer14softmax_kernelI6__halffLi2EEEvPT_PKT0_PKS2_S8_iiiif --------------------------
	.section	.nv.info._ZN17fastertransformer14softmax_kernelI6__halffLi2EEEvPT_PKT0_PKS2_S8_iiiif,"",@"SHT_CUDA_INFO"
	.sectionflags	@""
	.align	4


	//----- nvinfo : EIATTR_CUDA_API_VERSION
	.align		4
        /*0000*/ 	.byte	0x04, 0x37
        /*0002*/ 	.short	(.L_1482 - .L_1481)
.L_1481:
        /*0004*/ 	.word	0x00000082


	//----- nvinfo : EIATTR_SW2861232_WAR
	.align		4
.L_1482:
        /*0008*/ 	.byte	0x01, 0x35
	.zero		2


	//----- nvinfo : EIATTR_PARAM_CBANK
	.align		4
        /*000c*/ 	.byte	0x04, 0x0a
        /*000e*/ 	.short	(.L_1484 - .L_1483)
	.align		4
.L_1483:
        /*0010*/ 	.word	index@(.nv.constant0._ZN17fastertransformer14softmax_kernelI6__halffLi2EEEvPT_PKT0_PKS2_S8_iiiif)
        /*0014*/ 	.short	0x0160
        /*0016*/ 	.short	0x0034


	//----- nvinfo : EIATTR_CBANK_PARAM_SIZE
	.align		4
.L_1484:
        /*0018*/ 	.byte	0x03, 0x19
        /*001a*/ 	.short	0x0034


	//----- nvinfo : EIATTR_KPARAM_INFO
	.align		4
        /*001c*/ 	.byte	0x04, 0x17
        /*001e*/ 	.short	(.L_1486 - .L_1485)
.L_1485:
        /*0020*/ 	.word	0x00000000
        /*0024*/ 	.short	0x0008
        /*0026*/ 	.short	0x0030
        /*0028*/ 	.byte	0x00, 0xf0, 0x11, 0x00


	//----- nvinfo : EIATTR_KPARAM_INFO
	.align		4
.L_1486:
        /*002c*/ 	.byte	0x04, 0x17
        /*002e*/ 	.short	(.L_1488 - .L_1487)
.L_1487:
        /*0030*/ 	.word	0x00000000
        /*0034*/ 	.short	0x0007
        /*0036*/ 	.short	0x002c
        /*0038*/ 	.byte	0x00, 0xf0, 0x11, 0x00


	//----- nvinfo : EIATTR_KPARAM_INFO
	.align		4
.L_1488:
        /*003c*/ 	.byte	0x04, 0x17
        /*003e*/ 	.short	(.L_1490 - .L_1489)
.L_1489:
        /*0040*/ 	.word	0x00000000
        /*0044*/ 	.short	0x0006
        /*0046*/ 	.short	0x0028
        /*0048*/ 	.byte	0x00, 0xf0, 0x11, 0x00


	//----- nvinfo : EIATTR_KPARAM_INFO
	.align		4
.L_1490:
        /*004c*/ 	.byte	0x04, 0x17
        /*004e*/ 	.short	(.L_1492 - .L_1491)
.L_1491:
        /*0050*/ 	.word	0x00000000
        /*0054*/ 	.short	0x0005
        /*0056*/ 	.short	0x0024
        /*0058*/ 	.byte	0x00, 0xf0, 0x11, 0x00


	//----- nvinfo : EIATTR_KPARAM_INFO
	.align		4
.L_1492:
        /*005c*/ 	.byte	0x04, 0x17
        /*005e*/ 	.short	(.L_1494 - .L_1493)
.L_1493:
        /*0060*/ 	.word	0x00000000
        /*0064*/ 	.short	0x0004
        /*0066*/ 	.short	0x0020
        /*0068*/ 	.byte	0x00, 0xf0, 0x11, 0x00


	//----- nvinfo : EIATTR_KPARAM_INFO
	.align		4
.L_1494:
        /*006c*/ 	.byte	0x04, 0x17
        /*006e*/ 	.short	(.L_1496 - .L_1495)
.L_1495:
        /*0070*/ 	.word	0x00000000
        /*0074*/ 	.short	0x0003
        /*0076*/ 	.short	0x0018
        /*0078*/ 	.byte	0x00, 0xf0, 0x21, 0x00


	//----- nvinfo : EIATTR_KPARAM_INFO
	.align		4
.L_1496:
        /*007c*/ 	.byte	0x04, 0x17
        /*007e*/ 	.short	(.L_1498 - .L_1497)
.L_1497:
        /*0080*/ 	.word	0x00000000
        /*0084*/ 	.short	0x0002
        /*0086*/ 	.short	0x0010
        /*0088*/ 	.byte	0x00, 0xf0, 0x21, 0x00


	//----- nvinfo : EIATTR_KPARAM_INFO
	.align		4
.L_1498:
        /*008c*/ 	.byte	0x04, 0x17
        /*008e*/ 	.short	(.L_1500 - .L_1499)
.L_1499:
        /*0090*/ 	.word	0x00000000
        /*0094*/ 	.short	0x0001
        /*0096*/ 	.short	0x0008
        /*0098*/ 	.byte	0x00, 0xf0, 0x21, 0x00


	//----- nvinfo : EIATTR_KPARAM_INFO
	.align		4
.L_1500:
        /*009c*/ 	.byte	0x04, 0x17
        /*009e*/ 	.short	(.L_1502 - .L_1501)
.L_1501:
        /*00a0*/ 	.word	0x00000000
        /*00a4*/ 	.short	0x0000
        /*00a6*/ 	.short	0x0000
        /*00a8*/ 	.byte	0x00, 0xf0, 0x21, 0x00


	//----- nvinfo : EIATTR_MAXREG_COUNT
	.align		4
.L_1502:
        /*00ac*/ 	.byte	0x03, 0x1b
        /*00ae*/ 	.short	0x00ff


	//----- nvinfo : EIATTR_NUM_BARRIERS
	.align		4
        /*00b0*/ 	.byte	0x02, 0x4c
        /*00b2*/ 	.byte	0x01
	.zero		1


	//----- nvinfo : EIATTR_MERCURY_ISA_VERSION
	.align		4
        /*00b4*/ 	.byte	0x03, 0x5f
        /*00b6*/ 	.short	0x0000


	//----- nvinfo : EIATTR_COOP_GROUP_MASK_REGIDS
	.align		4
        /*00b8*/ 	.byte	0x04, 0x29
        /*00ba*/ 	.short	(.L_1504 - .L_1503)


	//   ....[0]....
.L_1503:
        /*00bc*/ 	.word	0xffffffff


	//   ....[1]....
        /*00c0*/ 	.word	0xffffffff


	//   ....[2]....
        /*00c4*/ 	.word	0xffffffff


	//   ....[3]....
        /*00c8*/ 	.word	0xffffffff


	//   ....[4]....
        /*00cc*/ 	.word	0xffffffff


	//   ....[5]....
        /*00d0*/ 	.word	0xffffffff


	//   ....[6]....
        /*00d4*/ 	.word	0xffffffff


	//   ....[7]....
        /*00d8*/ 	.word	0xffffffff


	//   ....[8]....
        /*00dc*/ 	.word	0xffffffff


	//   ....[9]....
        /*00e0*/ 	.word	0xffffffff


	//   ....[10]....
        /*00e4*/ 	.word	0xffffffff


	//   ....[11]....
        /*00e8*/ 	.word	0xffffffff


	//   ....[12]....
        /*00ec*/ 	.word	0xffffffff


	//   ....[13]....
        /*00f0*/ 	.word	0xffffffff


	//   ....[14]....
        /*00f4*/ 	.word	0xffffffff


	//   ....[15]....
        /*00f8*/ 	.word	0xffffffff


	//   ....[16]....
        /*00fc*/ 	.word	0xffffffff


	//   ....[17]....
        /*0100*/ 	.word	0xffffffff


	//   ....[18]....
        /*0104*/ 	.word	0xffffffff


	//   ....[19]....
        /*0108*/ 	.word	0xffffffff


	//   ....[20]....
        /*010c*/ 	.word	0xffffffff


	//   ....[21]....
        /*0110*/ 	.word	0xffffffff


	//   ....[22]....
        /*0114*/ 	.word	0xffffffff


	//   ....[23]....
        /*0118*/ 	.word	0xffffffff


	//   ....[24]....
        /*011c*/ 	.word	0xffffffff


	//   ....[25]....
        /*0120*/ 	.word	0xffffffff


	//   ....[26]....
        /*0124*/ 	.word	0xffffffff


	//   ....[27]....
        /*0128*/ 	.word	0xffffffff


	//   ....[28]....
        /*012c*/ 	.word	0xffffffff


	//   ....[29]....
        /*0130*/ 	.word	0xffffffff


	//----- nvinfo : EIATTR_COOP_GROUP_INSTR_OFFSETS
	.align		4
.L_1504:
        /*0134*/ 	.byte	0x04, 0x28
        /*0136*/ 	.short	(.L_1506 - .L_1505)


	//   ....[0]....
.L_1505:
        /*0138*/ 	.word	0x00000920


	//   ....[1]....
        /*013c*/ 	.word	0x00000970


	//   ....[2]....
        /*0140*/ 	.word	0x000009a0


	//   ....[3]....
        /*0144*/ 	.word	0x000009c0


	//   ....[4]....
        /*0148*/ 	.word	0x000009e0


	//   ....[5]....
        /*014c*/ 	.word	0x00000a30


	//   ....[6]....
        /*0150*/ 	.word	0x00000a50


	//   ....[7]....
        /*0154*/ 	.word	0x00000a70


	//   ....[8]....
        /*0158*/ 	.word	0x00000a90


	//   ....[9]....
        /*015c*/ 	.word	0x00000ab0


	//   ....[10]....
        /*0160*/ 	.word	0x00000ae0


	//   ....[11]....
        /*0164*/ 	.word	0x00000b00


	//   ....[12]....
        /*0168*/ 	.word	0x00000b20


	//   ....[13]....
        /*016c*/ 	.word	0x00000b40


	//   ....[14]....
        /*0170*/ 	.word	0x00000b60


	//   ....[15]....
        /*0174*/ 	.word	0x00000d50


	//   ....[16]....
        /*0178*/ 	.word	0x00000da0


	//   ....[17]....
        /*017c*/ 	.word	0x00000dd0


	//   ....[18]....
        /*0180*/ 	.word	0x00000df0


	//   ....[19]....
        /*0184*/ 	.word	0x00000e10


	//   ....[20]....
        /*0188*/ 	.word	0x00000e60


	//   ....[21]....
        /*018c*/ 	.word	0x00000e80


	//   ....[22]....
        /*0190*/ 	.word	0x00000ea0


	//   ....[23]....
        /*0194*/ 	.word	0x00000ec0


	//   ....[24]....
        /*0198*/ 	.word	0x00000ee0


	//   ....[25]....
        /*019c*/ 	.word	0x00000f10


	//   ....[26]....
        /*01a0*/ 	.word	0x00000f30


	//   ....[27]....
        /*01a4*/ 	.word	0x00000f50


	//   ....[28]....
        /*01a8*/ 	.word	0x00000f70


	//   ....[29]....
        /*01ac*/ 	.word	0x00000f90


	//----- nvinfo : EIATTR_EXIT_INSTR_OFFSETS
	.align		4
.L_1506:
        /*01b0*/ 	.byte	0x04, 0x1c
        /*01b2*/ 	.short	(.L_1508 - .L_1507)


	//   ....[0]....
.L_1507:
        /*01b4*/ 	.word	0x00000130


	//   ....[1]....
        /*01b8*/ 	.word	0x000012e0


	//----- nvinfo : EIATTR_CTAIDZ_USED
	.align		4
.L_1508:
        /*01bc*/ 	.byte	0x01, 0x04
	.zero		2


	//----- nvinfo : EIATTR_CRS_STACK_SIZE
	.align		4
        /*01c0*/ 	.byte	0x04, 0x1e
        /*01c2*/ 	.short	(.L_1510 - .L_1509)
.L_1509:
        /*01c4*/ 	.word	0x00000000
.L_1510:


//--------------------- .nv.info._ZN17fastertransformer14softmax_kernelI6__halffLi4EEEvPT_PKT0_PKS2_S8_iiiif --------------------------
	.section	.nv.info._ZN17fastertransformer14softmax_kernelI6__halffLi4EEEvPT_PKT0_PKS2_S8_iiiif,"",@"SHT_CUDA_INFO"
	.sectionflags	@""
	.align	4


	//----- nvinfo : EIATTR_CUDA_API_VERSION
	.align		4
        /*0000*/ 	.byte	0x04, 0x37
        /*0002*/ 	.short	(.L_1512 - .L_1511)
.L_1511:
        /*0004*/ 	.word	0x00000082


	//----- nvinfo : EIATTR_SW2861232_WAR
	.align		4
.L_1512:
        /*0008*/ 	.byte	0x01, 0x35
	.zero		2


	//----- nvinfo : EIATTR_PARAM_CBANK
	.align		4
        /*000c*/ 	.byte	0x04, 0x0a
        /*000e*/ 	.short	(.L_1514 - .L_1513)
	.align		4
.L_1513:
        /*0010*/ 	.word	index@(.nv.constant0._ZN17fastertransformer14softmax_kernelI6__halffLi4EEEvPT_PKT0_PKS2_S8_iiiif)
        /*0014*/ 	.short	0x0160
        /*0016*/ 	.short	0x0034


	//----- nvinfo : EIATTR_CBANK_PARAM_SIZE
	.align		4
.L_1514:
        /*0018*/ 	.byte	0x03, 0x19
        /*001a*/ 	.short	0x0034


	//----- nvinfo : EIATTR_KPARAM_INFO
	.align		4
        /*001c*/ 	.byte	0x04, 0x17
        /*001e*/ 	.short	(.L_1516 - .L_1515)
.L_1515:
        /*0020*/ 	.word	0x00000000
        /*0024*/ 	.short	0x0008
        /*0026*/ 	.short	0x0030
        /*0028*/ 	.byte	0x00, 0xf0, 0x11, 0x00


	//----- nvinfo : EIATTR_KPARAM_INFO
	.align		4
.L_1516:
        /*002c*/ 	.byte	0x04, 0x17
        /*002e*/ 	.short	(.L_1518 - .L_1517)
.L_1517:
        /*0030*/ 	.word	0x00000000
        /*0034*/ 	.short	0x0007
        /*0036*/ 	.short	0x002c
        /*0038*/ 	.byte	0x00, 0xf0, 0x11, 0x00


	//----- nvinfo : EIATTR_KPARAM_INFO
	.align		4
.L_1518:
        /*003c*/ 	.byte	0x04, 0x17
        /*003e*/ 	.short	(.L_1520 - .L_1519)
.L_1519:
        /*0040*/ 	.word	0x00000000
        /*0044*/ 	.short	0x0006
        /*0046*/ 	.short	0x0028
        /*0048*/ 	.byte	0x00, 0xf0, 0x11, 0x00


	//----- nvinfo : EIATTR_KPARAM_INFO
	.align		4
.L_1520:
        /*004c*/ 	.byte	0x04, 0x17
        /*004e*/ 	.short	(.L_1522 - .L_1521)
.L_1521:
        /*0050*/ 	.word	0x00000000
        /*0054*/ 	.short	0x0005
        /*0056*/ 	.short	0x0024
        /*0058*/ 	.byte	0x00, 0xf0, 0x11, 0x00


	//----- nvinfo : EIATTR_KPARAM_INFO
	.align		4
.L_1522:
        /*005c*/ 	.byte	0x04, 0x17
        /*005e*/ 	.short	(.L_1524 - .L_1523)
.L_1523:
        /*0060*/ 	.word	0x00000000
        /*0064*/ 	.short	0x0004
        /*0066*/ 	.short	0x0020
        /*0068*/ 	.byte	0x00, 0xf0, 0x11, 0x00


	//----- nvinfo : EIATTR_KPARAM_INFO
	.align		4
.L_1524:
        /*006c*/ 	.byte	0x04, 0x17
        /*006e*/ 	.short	(.L_1526 - .L_1525)
.L_1525:
        /*0070*/ 	.word	0x00000000
        /*0074*/ 	.short	0x0003
        /*0076*/ 	.short	0x0018
        /*0078*/ 	.byte	0x00, 0xf0, 0x21, 0x00


	//----- nvinfo : EIATTR_KPARAM_INFO
	.align		4
.L_1526:
        /*007c*/ 	.byte	0x04, 0x17
        /*007e*/ 	.short	(.L_1528 - .L_1527)
.L_1527:
        /*0080*/ 	.word	0x00000000
        /*0084*/ 	.short	0x0002
        /*0086*/ 	.short	0x0010
        /*0088*/ 	.byte	0x00, 0xf0, 0x21, 0x00


	//----- nvinfo : EIATTR_KPARAM_INFO
	.align		4
.L_1528:
        /*008c*/ 	.byte	0x04, 0x17
        /*008e*/ 	.short	(.L_1530 - .L_1529)
.L_1529:
        /*0090*/ 	.word	0x00000000
        /*0094*/ 	.short	0x0001
        /*0096*/ 	.short	0x0008
        /*0098*/ 	.byte	0x00, 0xf0, 0x21, 0x00


	//----- nvinfo : EIATTR_KPARAM_INFO
	.align		4
.L_1530:
        /*009c*/ 	.byte	0x04, 0x17
        /*009e*/ 	.short	(.L_1532 - .L_1531)
.L_1531:
        /*00a0*/ 	.word	0x00000000
        /*00a4*/ 	.short	0x0000
        /*00a6*/ 	.short	0x0000
        /*00a8*/ 	.byte	0x00, 0xf0, 0x21, 0x00


	//----- nvinfo : EIATTR_MAXREG_COUNT
	.align		4
.L_1532:
        /*00ac*/ 	.byte	0x03, 0x1b
        /*00ae*/ 	.short	0x00ff


	//----- nvinfo : EIATTR_NUM_BARRIERS
	.align		4
        /*00b0*/ 	.byte	0x02, 0x4c
        /*00b2*/ 	.byte	0x01
	.zero		1


	//----- nvinfo : EIATTR_MERCURY_ISA_VERSION
	.align		4
        /*00b4*/ 	.byte	0x03, 0x5f
        /*00b6*/ 	.short	0x0000


	//----- nvinfo : EIATTR_COOP_GROUP_MASK_REGIDS
	.align		4
        /*00b8*/ 	.byte	0x04, 0x29
        /*00ba*/ 	.short	(.L_1534 - .L_1533)


	//   ....[0]....
.L_1533:
        /*00bc*/ 	.word	0xffffffff


	//   ....[1]....
        /*00c0*/ 	.word	0xffffffff


	//   ....[2]....
        /*00c4*/ 	.word	0xffffffff


	//   ....[3]....
        /*00c8*/ 	.word	0xffffffff


	//   ....[4]....
        /*00cc*/ 	.word	0xffffffff


	//   ....[5]....
        /*00d0*/ 	.word	0xffffffff


	//   ....[6]....
        /*00d4*/ 	.word	0xffffffff


	//   ....[7]....
        /*00d8*/ 	.word	0xffffffff


	//   ....[8]....
        /*00dc*/ 	.word	0xffffffff


	//   ....[9]....
        /*00e0*/ 	.word	0xffffffff


	//   ....[10]....
        /*00e4*/ 	.word	0xffffffff


	//   ....[11]....
        /*00e8*/ 	.word	0xffffffff


	//   ....[12]....
        /*00ec*/ 	.word	0xffffffff


	//   ....[13]....
        /*00f0*/ 	.word	0xffffffff


	//   ....[14]....
        /*00f4*/ 	.word	0xffffffff


	//   ....[15]....
        /*00f8*/ 	.word	0xffffffff


	//   ....[16]....
        /*00fc*/ 	.word	0xffffffff


	//   ....[17]....
        /*0100*/ 	.word	0xffffffff


	//   ....[18]....
        /*0104*/ 	.word	0xffffffff


	//   ....[19]....
        /*0108*/ 	.word	0xffffffff


	//   ....[20]....
        /*010c*/ 	.word	0xffffffff


	//   ....[21]....
        /*0110*/ 	.word	0xffffffff


	//   ....[22]....
        /*0114*/ 	.word	0xffffffff


	//   ....[23]....
        /*0118*/ 	.word	0xffffffff


	//   ....[24]....
        /*011c*/ 	.word	0xffffffff


	//   ....[25]....
        /*0120*/ 	.word	0xffffffff


	//   ....[26]....
        /*0124*/ 	.word	0xffffffff


	//   ....[27]....
        /*0128*/ 	.word	0xffffffff


	//   ....[28]....
        /*012c*/ 	.word	0xffffffff


	//   ....[29]....
        /*0130*/ 	.word	0xffffffff


	//----- nvinfo : EIATTR_COOP_GROUP_INSTR_OFFSETS
	.align		4
.L_1534:
        /*0134*/ 	.byte	0x04, 0x28
        /*0136*/ 	.short	(.L_1536 - .L_1535)


	//   ....[0]....
.L_1535:
        /*0138*/ 	.word	0x00000920


	//   ....[1]....
        /*013c*/ 	.word	0x00000970


	//   ....[2]....
        /*0140*/ 	.word	0x000009a0


	//   ....[3]....
        /*0144*/ 	.word	0x000009c0


	//   ....[4]....
        /*0148*/ 	.word	0x000009e0


	//   ....[5]....
        /*014c*/ 	.word	0x00000a30


	//   ....[6]....
        /*0150*/ 	.word	0x00000a50


	//   ....[7]....
        /*0154*/ 	.word	0x00000a70


	//   ....[8]....
        /*0158*/ 	.word	0x00000a90


	//   ....[9]....
        /*015c*/ 	.word	0x00000ab0


	//   ....[10]....
        /*0160*/ 	.word	0x00000ae0


	//   ....[11]....
        /*0164*/ 	.word	0x00000b00


	//   ....[12]....
        /*0168*/ 	.word	0x00000b20


	//   ....[13]....
        /*016c*/ 	.word	0x00000b40


	//   ....[14]....
        /*0170*/ 	.word	0x00000b60


	//   ....[15]....
        /*0174*/ 	.word	0x00000d50


	//   ....[16]....
        /*0178*/ 	.word	0x00000da0


	//   ....[17]....
        /*017c*/ 	.word	0x00000dd0


	//   ....[18]....
        /*0180*/ 	.word	0x00000df0


	//   ....[19]....
        /*0184*/ 	.word	0x00000e10


	//   ....[20]....
        /*0188*/ 	.word	0x00000e60


	//   ....[21]....
        /*018c*/ 	.word	0x00000e80


	//   ....[22]....
        /*0190*/ 	.word	0x00000ea0


	//   ....[23]....
        /*0194*/ 	.word	0x00000ec0


	//   ....[24]....
        /*0198*/ 	.word	0x00000ee0


	//   ....[25]....
        /*019c*/ 	.word	0x00000f10


	//   ....[26]....
        /*01a0*/ 	.word	0x00000f30


	//   ....[27]....
        /*01a4*/ 	.word	0x00000f50


	//   ....[28]....
        /*01a8*/ 	.word	0x00000f70


	//   ....[29]....
        /*01ac*/ 	.word	0x00000f90


	//----- nvinfo : EIATTR_EXIT_INSTR_OFFSETS
	.align		4
.L_1536:
        /*01b0*/ 	.byte	0x04, 0x1c
        /*01b2*/ 	.short	(.L_1538 - .L_1537)


	//   ....[0]....
.L_1537:
        /*01b4*/ 	.word	0x00000130


	//   ....[1]....
        /*01b8*/ 	.word	0x000012e0


	//----- nvinfo : EIATTR_CTAIDZ_USED
	.align		4
.L_1538:
        /*01bc*/ 	.byte	0x01, 0x04
	.zero		2


	//----- nvinfo : EIATTR_CRS_STACK_SIZE
	.align		4
        /*01c0*/ 	.byte	0x04, 0x1e
        /*01c2*/ 	.short	(.L_1540 - .L_1539)
.L_1539:
        /*01c4*/ 	.word	0x00000000
.L_1540:


//--------------------- .nv.info._ZN17fastertransformer14softmax_kernelIffLi1EEEvPT_PKT0_PKS1_S7_iiiif --------------------------
	.section	.nv.info._ZN17fastertransformer14softmax_kernelIffLi1EEEvPT_PKT0_PKS1_S7_iiiif,"",@"SHT_CUDA_INFO"
	.sectionflags	@""
	.align	4


	//----- nvinfo : EIATTR_CUDA_API_VERSION
	.align		4
        /*0000*/ 	.byte	0x04, 0x37
        /*0002*/ 	.short	(.L_1542 - .L_1541)
.L_1541:
        /*0004*/ 	.word	0x00000082


	//----- nvinfo : EIATTR_SW2861232_WAR
	.align		4
.L_1542:
        /*0008*/ 	.byte	0x01, 0x35
	.zero		2


	//----- nvinfo : EIATTR_PARAM_CBANK
	.align		4
        /*000c*/ 	.byte	0x04, 0x0a
        /*000e*/ 	.short	(.L_1544 - .L_1543)
	.align		4
.L_1543:
        /*0010*/ 	.word	index@(.nv.constant0._ZN17fastertransformer14softmax_kernelIffLi1EEEvPT_PKT0_PKS1_S7_iiiif)
        /*0014*/ 	.short	0x0160
        /*0016*/ 	.short	0x0034


	//----- nvinfo : EIATTR_CBANK_PARAM_SIZE
	.align		4
.L_1544:
        /*0018*/ 	.byte	0x03, 0x19
        /*001a*/ 	.short	0x0034


	//----- nvinfo : EIATTR_KPARAM_INFO
	.align		4
        /*001c*/ 	.byte	0x04, 0x17
        /*001e*/ 	.short	(.L_1546 - .L_1545)
.L_1545:
        /*0020*/ 	.word	0x00000000
        /*0024*/ 	.short	0x0008
        /*0026*/ 	.short	0x0030
        /*0028*/ 	.byte	0x00, 0xf0, 0x11, 0x00


	//----- nvinfo : EIATTR_KPARAM_INFO
	.align		4
.L_1546:
        /*002c*/ 	.byte	0x04, 0x17
        /*002e*/ 	.short	(.L_1548 - .L_1547)
.L_1547:
        /*0030*/ 	.word	0x00000000
        /*0034*/ 	.short	0x0007
        /*0036*/ 	.short	0x002c
        /*0038*/ 	.byte	0x00, 0xf0, 0x11, 0x00


	//----- nvinfo : EIATTR_KPARAM_INFO
	.align		4
.L_1548:
        /*003c*/ 	.byte	0x04, 0x17
        /*003e*/ 	.short	(.L_1550 - .L_1549)
.L_1549:
        /*0040*/ 	.word	0x00000000
        /*0044*/ 	.short	0x0006
        /*0046*/ 	.short	0x0028
        /*0048*/ 	.byte	0x00, 0xf0, 0x11, 0x00


	//----- nvinfo : EIATTR_KPARAM_INFO
	.align		4
.L_1550:
        /*004c*/ 	.byte	0x04, 0x17
        /*004e*/ 	.short	(.L_1552 - .L_1551)
.L_1551:
        /*0050*/ 	.word	0x00000000
        /*0054*/ 	.short	0x0005
        /*0056*/ 	.short	0x0024
        /*0058*/ 	.byte	0x00, 0xf0, 0x11, 0x00


	//----- nvinfo : EIATTR_KPARAM_INFO
	.align		4
.L_1552:
        /*005c*/ 	.byte	0x04, 0x17
        /*005e*/ 	.short	(.L_1554 - .L_1553)
.L_1553:
        /*0060*/ 	.word	0x00000000
        /*0064*/ 	.short	0x0004
        /*0066*/ 	.short	0x0020
        /*0068*/ 	.byte	0x00, 0xf0, 0x11, 0x00


	//----- nvinfo : EIATTR_KPARAM_INFO
	.align		4
.L_1554:
        /*006c*/ 	.byte	0x04, 0x17
        /*006e*/ 	.short	(.L_1556 - .L_1555)
.L_1555:
        /*0070*/ 	.word	0x00000000
        /*0074*/ 	.short	0x0003
        /*0076*/ 	.short	0x0018
        /*0078*/ 	.byte	0x00, 0xf0, 0x21, 0x00


	//----- nvinfo : EIATTR_KPARAM_INFO
	.align		4
.L_1556:
        /*007c*/ 	.byte	0x04, 0x17
        /*007e*/ 	.short	(.L_1558 - .L_1557)
.L_1557:
        /*0080*/ 	.word	0x00000000
        /*0084*/ 	.short	0x0002
        /*0086*/ 	.short	0x0010
        /*0088*/ 	.byte	0x00, 0xf0, 0x21, 0x00


	//----- nvinfo : EIATTR_KPARAM_INFO
	.align		4
.L_1558:
        /*008c*/ 	.byte	0x04, 0x17
        /*008e*/ 	.short	(.L_1560 - .L_1559)
.L_1559:
        /*0090*/ 	.word	0x00000000
        /*0094*/ 	.short	0x0001
        /*0096*/ 	.short	0x0008
        /*0098*/ 	.byte	0x00, 0xf0, 0x21, 0x00


	//----- nvinfo : EIATTR_KPARAM_INFO
	.align		4
.L_1560:
        /*009c*/ 	.byte	0x04, 0x17
        /*009e*/ 	.short	(.L_1562 - .L_1561)
.L_1561:
        /*00a0*/ 	.word	0x00000000
        /*00a4*/ 	.short	0x0000
        /*00a6*/ 	.short	0x0000
        /*00a8*/ 	.byte	0x00, 0xf0, 0x21, 0x00


	//----- nvinfo : EIATTR_MAXREG_COUNT
	.align		4
.L_1562:
        /*00ac*/ 	.byte	0x03, 0x1b
        /*00ae*/ 	.short	0x00ff


	//----- nvinfo : EIATTR_NUM_BARRIERS
	.align		4
        /*00b0*/ 	.byte	0x02, 0x4c
        /*00b2*/ 	.byte	0x01
	.zero		1


	//----- nvinfo : EIATTR_MERCURY_ISA_VERSION
	.align		4
        /*00b4*/ 	.byte	0x03, 0x5f
        /*00b6*/ 	.short	0x0000


	//----- nvinfo : EIATTR_COOP_GROUP_MASK_REGIDS
	.align		4
        /*00b8*/ 	.byte	0x04, 0x29
        /*00ba*/ 	.short	(.L_1564 - .L_1563)


	//   ....[0]....
.L_1563:
        /*00bc*/ 	.word	0xffffffff


	//   ....[1]....
        /*00c0*/ 	.word	0xffffffff


	//   ....[2]....
        /*00c4*/ 	.word	0xffffffff


	//   ....[3]....
        /*00c8*/ 	.word	0xffffffff


	//   ....[4]....
        /*00cc*/ 	.word	0xffffffff


	//   ....[5]....
        /*00d0*/ 	.word	0xffffffff


	//   ....[6]....
        /*00d4*/ 	.word	0xffffffff


	//   ....[7]....
        /*00d8*/ 	.word	0xffffffff


	//   ....[8]....
        /*00dc*/ 	.word	0xffffffff


	//   ....[9]....
        /*00e0*/ 	.word	0xffffffff


	//   ....[10]....
        /*00e4*/ 	.word	0xffffffff


	//   ....[11]....
        /*00e8*/ 	.word	0xffffffff


	//   ....[12]....
        /*00ec*/ 	.word	0xffffffff


	//   ....[13]....
        /*00f0*/ 	.word	0xffffffff


	//   ....[14]....
        /*00f4*/ 	.word	0xffffffff


	//   ....[15]....
        /*00f8*/ 	.word	0xffffffff


	//   ....[16]....
        /*00fc*/ 	.word	0xffffffff


	//   ....[17]....
        /*0100*/ 	.word	0xffffffff


	//   ....[18]....
        /*0104*/ 	.word	0xffffffff


	//   ....[19]....
        /*0108*/ 	.word	0xffffffff


	//   ....[20]....
        /*010c*/ 	.word	0xffffffff


	//   ....[21]....
        /*0110*/ 	.word	0xffffffff


	//   ....[22]....
        /*0114*/ 	.word	0xffffffff


	//   ....[23]....
        /*0118*/ 	.word	0xffffffff


	//   ....[24]....
        /*011c*/ 	.word	0xffffffff


	//   ....[25]....
        /*0120*/ 	.word	0xffffffff


	//   ....[26]....
        /*0124*/ 	.word	0xffffffff


	//   ....[27]....
        /*0128*/ 	.word	0xffffffff


	//   ....[28]....
        /*012c*/ 	.word	0xffffffff


	//   ....[29]....
        /*0130*/ 	.word	0xffffffff


	//----- nvinfo : EIATTR_COOP_GROUP_INSTR_OFFSETS
	.align		4
.L_1564:
        /*0134*/ 	.byte	0x04, 0x28
        /*0136*/ 	.short	(.L_1566 - .L_1565)


	//   ....[0]....
.L_1565:
        /*0138*/ 	.word	0x000006b0


	//   ....[1]....
        /*013c*/ 	.word	0x00000710


	//   ....[2]....
        /*0140*/ 	.word	0x00000730


	//   ....[3]....
        /*0144*/ 	.word	0x00000750


	//   ....[4]....
        /*0148*/ 	.word	0x00000770


	//   ....[5]....
        /*014c*/ 	.word	0x000007c0


	//   ....[6]....
        /*0150*/ 	.word	0x000007e0


	//   ....[7]....
        /*0154*/ 	.word	0x00000800


	//   ....[8]....
        /*0158*/ 	.word	0x00000820


	//   ....[9]....
        /*015c*/ 	.word	0x00000840


	//   ....[10]....
        /*0160*/ 	.word	0x00000870


	//   ....[11]....
        /*0164*/ 	.word	0x00000890


	//   ....[12]....
        /*0168*/ 	.word	0x000008b0


	//   ....[13]....
        /*016c*/ 	.word	0x000008d0


	//   ....[14]....
        /*0170*/ 	.word	0x000008f0


	//   ....[15]....
        /*0174*/ 	.word	0x00000ab0


	//   ....[16]....
        /*0178*/ 	.word	0x00000b00


	//   ....[17]....
        /*017c*/ 	.word	0x00000b30


	//   ....[18]....
        /*0180*/ 	.word	0x00000b50


	//   ....[19]....
        /*0184*/ 	.word	0x00000b70


	//   ....[20]....
        /*0188*/ 	.word	0x00000bc0


	//   ....[21]....
        /*018c*/ 	.word	0x00000be0


	//   ....[22]....
        /*0190*/ 	.word	0x00000c00


	//   ....[23]....
        /*0194*/ 	.word	0x00000c20


	//   ....[24]....
        /*0198*/ 	.word	0x00000c40


	//   ....[25]....
        /*019c*/ 	.word	0x00000c70


	//   ....[26]....
        /*01a0*/ 	.word	0x00000c90


	//   ....[27]....
        /*01a4*/ 	.word	0x00000cb0


	//   ....[28]....
        /*01a8*/ 	.word	0x00000cd0


	//   ....[29]....
        /*01ac*/ 	.word	0x00000cf0


	//----- nvinfo : EIATTR_EXIT_INSTR_OFFSETS
	.align		4
.L_1566:
        /*01b0*/ 	.byte	0x04, 0x1c
        /*01b2*/ 	.short	(.L_1568 - .L_1567)


	//   ....[0]....
.L_1567:
        /*01b4*/ 	.word	0x00000130


	//   ....[1]....
        /*01b8*/ 	.word	0x00000fe0


	//----- nvinfo : EIATTR_CTAIDZ_USED
	.align		4
.L_1568:
        /*01bc*/ 	.byte	0x01, 0x04
	.zero		2


	//----- nvinfo : EIATTR_CRS_STACK_SIZE
	.align		4
        /*01c0*/ 	.byte	0x04, 0x1e
        /*01c2*/ 	.short	(.L_1570 - .L_1569)
.L_1569:
        /*01c4*/ 	.word	0x00000000
.L_1570:


//--------------------- .nv.info._ZN17fastertransformer17softmax_kernel_h2I6__halfLi1EEEvPT_PKS2_S5_S5_iiiiS2_ --------------------------
	.section	.nv.info._ZN17fastertransformer17softmax_kernel_h2I6__halfLi1EEEvPT_PKS2_S5_S5_iiiiS2_,"",@"SHT_CUDA_INFO"
	.sectionflags	@""
	.align	4


	//----- nvinfo : EIATTR_CUDA_API_VERSION
	.align		4
        /*0000*/ 	.byte	0x04, 0x37
        /*0002*/ 	.short	(.L_1572 - .L_1571)
.L_1571:
        /*0004*/ 	.word	0x00000082


	//----- nvinfo : EIATTR_SW2861232_WAR
	.align		4
.L_1572:
        /*0008*/ 	.byte	0x01, 0x35
	.zero		2


	//----- nvinfo : EIATTR_PARAM_CBANK
	.align		4
        /*000c*/ 	.byte	0x04, 0x0a
        /*000e*/ 	.short	(.L_1574 - .L_1573)
	.align		4
.L_1573:
        /*0010*/ 	.word	index@(.nv.constant0._ZN17fastertransformer17softmax_kernel_h2I6__halfLi1EEEvPT_PKS2_S5_S5_iiiiS2_)
        /*0014*/ 	.short	0x0160
        /*0016*/ 	.short	0x0032


	//----- nvinfo : EIATTR_CBANK_PARAM_SIZE
	.align		4
.L_1574:
        /*0018*/ 	.byte	0x03, 0x19
        /*001a*/ 	.short	0x0032


	//----- nvinfo : EIATTR_KPARAM_INFO
	.align		4
        /*001c*/ 	.byte	0x04, 0x17
        /*001e*/ 	.short	(.L_1576 - .L_1575)
.L_1575:
        /*0020*/ 	.word	0x00000000
        /*0024*/ 	.short	0x0008
        /*0026*/ 	.short	0x0030
        /*0028*/ 	.byte	0x00, 0xf0, 0x09, 0x00


	//----- nvinfo : EIATTR_KPARAM_INFO
	.align		4
.L_1576:
        /*002c*/ 	.byte	0x04, 0x17
        /*002e*/ 	.short	(.L_1578 - .L_1577)
.L_1577:
        /*0030*/ 	.word	0x00000000
        /*0034*/ 	.short	0x0007
        /*0036*/ 	.short	0x002c
        /*0038*/ 	.byte	0x00, 0xf0, 0x11, 0x00


	//----- nvinfo : EIATTR_KPARAM_INFO
	.align		4
.L_1578:
        /*003c*/ 	.byte	0x04, 0x17
        /*003e*/ 	.short	(.L_1580 - .L_1579)
.L_1579:
        /*0040*/ 	.word	0x00000000
        /*0044*/ 	.short	0x0006
        /*0046*/ 	.short	0x0028
        /*0048*/ 	.byte	0x00, 0xf0, 0x11, 0x00


	//----- nvinfo : EIATTR_KPARAM_INFO
	.align		4
.L_1580:
        /*004c*/ 	.byte	0x04, 0x17
        /*004e*/ 	.short	(.L_1582 - .L_1581)
.L_1581:
        /*0050*/ 	.word	0x00000000
        /*0054*/ 	.short	0x0005
        /*0056*/ 	.short	0x0024
        /*0058*/ 	.byte	0x00, 0xf0, 0x11, 0x00


	//----- nvinfo : EIATTR_KPARAM_INFO
	.align		4
.L_1582:
        /*005c*/ 	.byte	0x04, 0x17
        /*005e*/ 	.short	(.L_1584 - .L_1583)
.L_1583:
        /*0060*/ 	.word	0x00000000
        /*0064*/ 	.short	0x0004
        /*0066*/ 	.short	0x0020
        /*0068*/ 	.byte	0x00, 0xf0, 0x11, 0x00


	//----- nvinfo : EIATTR_KPARAM_INFO
	.align		4
.L_1584:
        /*006c*/ 	.byte	0x04, 0x17
        /*006e*/ 	.short	(.L_1586 - .L_1585)
.L_1585:
        /*0070*/ 	.word	0x00000000
        /*0074*/ 	.short	0x0003
        /*0076*/ 	.short	0x0018
        /*0078*/ 	.byte	0x00, 0xf0, 0x21, 0x00


	//----- nvinfo : EIATTR_KPARAM_INFO
	.align		4
.L_1586:
        /*007c*/ 	.byte	0x04, 0x17
        /*007e*/ 	.short	(.L_1588 - .L_1587)
.L_1587:
        /*0080*/ 	.word	0x00000000
        /*0084*/ 	.short	0x0002
        /*0086*/ 	.short	0x0010
        /*0088*/ 	.byte	0x00, 0xf0, 0x21, 0x00


	//----- nvinfo : EIATTR_KPARAM_INFO
	.align		4
.L_1588:
        /*008c*/ 	.byte	0x04, 0x17
        /*008e*/ 	.short	(.L_1590 - .L_1589)
.L_1589:
        /*0090*/ 	.word	0x00000000
        /*0094*/ 	.short	0x0001
        /*0096*/ 	.short	0x0008
        /*0098*/ 	.byte	0x00, 0xf0, 0x21, 0x00


	//----- nvinfo : EIATTR_KPARAM_INFO
	.align		4
.L_1590:
        /*009c*/ 	.byte	0x04, 0x17
        /*009e*/ 	.short	(.L_1592 - .L_1591)
.L_1591:
        /*00a0*/ 	.word	0x00000000
        /*00a4*/ 	.short	0x0000
        /*00a6*/ 	.short	0x0000
        /*00a8*/ 	.byte	0x00, 0xf0, 0x21, 0x00


	//----- nvinfo : EIATTR_MAXREG_COUNT
	.align		4
.L_1592:
        /*00ac*/ 	.byte	0x03, 0x1b
        /*00ae*/ 	.short	0x00ff


	//----- nvinfo : EIATTR_NUM_BARRIERS
	.align		4
        /*00b0*/ 	.byte	0x02, 0x4c
        /*00b2*/ 	.byte	0x01
	.zero		1


	//----- nvinfo : EIATTR_MERCURY_ISA_VERSION
	.align		4
        /*00b4*/ 	.byte	0x03, 0x5f
        /*00b6*/ 	.short	0x0000


	//----- nvinfo : EIATTR_COOP_GROUP_MASK_REGIDS
	.align		4
        /*00b8*/ 	.byte	0x04, 0x29
        /*00ba*/ 	.short	(.L_1594 - .L_1593)


	//   ....[0]....
.L_1593:
        /*00bc*/ 	.word	0xffffffff


	//   ....[1]....
        /*00c0*/ 	.word	0xffffffff


	//   ....[2]....
        /*00c4*/ 	.word	0xffffffff


	//   ....[3]....
        /*00c8*/ 	.word	0xffffffff


	//   ....[4]....
        /*00cc*/ 	.word	0xffffffff


	//   ....[5]....
        /*00d0*/ 	.word	0xffffffff


	//   ....[6]....
        /*00d4*/ 	.word	0xffffffff


	//   ....[7]....
        /*00d8*/ 	.word	0xffffffff


	//   ....[8]....
        /*00dc*/ 	.word	0xffffffff


	//   ....[9]....
        /*00e0*/ 	.word	0xffffffff


	//   ....[10]....
        /*00e4*/ 	.word	0xffffffff


	//   ....[11]....
        /*00e8*/ 	.word	0xffffffff


	//   ....[12]....
        /*00ec*/ 	.word	0xffffffff


	//   ....[13]....
        /*00f0*/ 	.word	0xffffffff


	//   ....[14]....
        /*00f4*/ 	.word	0xffffffff


	//   ....[15]....
        /*00f8*/ 	.word	0xffffffff


	//   ....[16]....
        /*00fc*/ 	.word	0xffffffff


	//   ....[17]....
        /*0100*/ 	.word	0xffffffff


	//   ....[18]....
        /*0104*/ 	.word	0xffffffff


	//   ....[19]....
        /*0108*/ 	.word	0xffffffff


	//   ....[20]....
        /*010c*/ 	.word	0xffffffff


	//   ....[21]....
        /*0110*/ 	.word	0xffffffff


	//   ....[22]....
        /*0114*/ 	.word	0xffffffff


	//   ....[23]....
        /*0118*/ 	.word	0xffffffff


	//   ....[24]....
        /*011c*/ 	.word	0xffffffff


	//   ....[25]....
        /*0120*/ 	.word	0xffffffff


	//   ....[26]....
        /*0124*/ 	.word	0xffffffff


	//   ....[27]....
        /*0128*/ 	.word	0xffffffff


	//   ....[28]....
        /*012c*/ 	.word	0xffffffff


	//   ....[29]....
        /*0130*/ 	.word	0xffffffff


	//----- nvinfo : EIATTR_COOP_GROUP_INSTR_OFFSETS
	.align		4
.L_1594:
        /*0134*/ 	.byte	0x04, 0x28
        /*0136*/ 	.short	(.L_1596 - .L_1595)


	//   ....[0]....
.L_1595:
        /*0138*/ 	.word	0x000003e0


	//   ....[1]....
        /*013c*/ 	.word	0x00000440


	//   ....[2]....
        /*0140*/ 	.word	0x00000460


	//   ....[3]....
        /*0144*/ 	.word	0x00000480


	//   ....[4]....
        /*0148*/ 	.word	0x000004a0


	//   ....[5]....
        /*014c*/ 	.word	0x000004f0


	//   ....[6]....
        /*0150*/ 	.word	0x00000510


	//   ....[7]....
        /*0154*/ 	.word	0x00000530


	//   ....[8]....
        /*0158*/ 	.word	0x00000550


	//   ....[9]....
        /*015c*/ 	.word	0x00000570


	//   ....[10]....
        /*0160*/ 	.word	0x000005a0


	//   ....[11]....
        /*0164*/ 	.word	0x000005c0


	//   ....[12]....
        /*0168*/ 	.word	0x000005e0


	//   ....[13]....
        /*016c*/ 	.word	0x00000600


	//   ....[14]....
        /*0170*/ 	.word	0x00000620


	//   ....[15]....
        /*0174*/ 	.word	0x00000810


	//   ....[16]....
        /*0178*/ 	.word	0x00000870


	//   ....[17]....
        /*017c*/ 	.word	0x00000890


	//   ....[18]....
        /*0180*/ 	.word	0x000008b0


	//   ....[19]....
        /*0184*/ 	.word	0x000008d0


	//   ....[20]....
        /*0188*/ 	.word	0x00000920


	//   ....[21]....
        /*018c*/ 	.word	0x00000940


	//   ....[22]....
        /*0190*/ 	.word	0x00000960


	//   ....[23]....
        /*0194*/ 	.word	0x00000980


	//   ....[24]....
        /*0198*/ 	.word	0x000009a0


	//   ....[25]....
        /*019c*/ 	.word	0x000009d0


	//   ....[26]....
        /*01a0*/ 	.word	0x000009f0


	//   ....[27]....
        /*01a4*/ 	.word	0x00000a10


	//   ....[28]....
        /*01a8*/ 	.word	0x00000a30


	//   ....[29]....
        /*01ac*/ 	.word	0x00000a50


	//----- nvinfo : EIATTR_EXIT_INSTR_OFFSETS
	.align		4
.L_1596:
        /*01b0*/ 	.byte	0x04, 0x1c
        /*01b2*/ 	.short	(.L_1598 - .L_1597)


	//   ....[0]....
.L_1597:
        /*01b4*/ 	.word	0x000000d0


	//   ....[1]....
        /*01b8*/ 	.word	0x00000ba0


	//----- nvinfo : EIATTR_CTAIDZ_USED
	.align		4
.L_1598:
        /*01bc*/ 	.byte	0x01, 0x04
	.zero		2


	//----- nvinfo : EIATTR_CRS_STACK_SIZE
	.align		4
        /*01c0*/ 	.byte	0x04, 0x1e
        /*01c2*/ 	.short	(.L_1600 - .L_1599)
.L_1599:
        /*01c4*/ 	.word	0x00000000
.L_1600:


//--------------------- .nv.info._ZN17fastertransformer20softmax_kernel_h2_v2I6__halfLi1ELi4EEEvPT_PKS2_S5_S5_iiiiS2_ --------------------------
	.section	.nv.info._ZN17fastertransformer20softmax_kernel_h2_v2I6__halfLi1ELi4EEEvPT_PKS2_S5_S5_iiiiS2_,"",@"SHT_CUDA_INFO"
	.sectionflags	@""
	.align	4


	//----- nvinfo : EIATTR_CUDA_API_VERSION
	.align		4
        /*0000*/ 	.byte	0x04, 0x37
        /*0002*/ 	.short	(.L_1602 - .L_1601)
.L_1601:
        /*0004*/ 	.word	0x00000082


	//----- nvinfo : EIATTR_SW2861232_WAR
	.align		4
.L_1602:
        /*0008*/ 	.byte	0x01, 0x35
	.zero		2


	//----- nvinfo : EIATTR_PARAM_CBANK
	.align		4
        /*000c*/ 	.byte	0x04, 0x0a
        /*000e*/ 	.short	(.L_1604 - .L_1603)
	.align		4
.L_1603:
        /*0010*/ 	.word	index@(.nv.constant0._ZN17fastertransformer20softmax_kernel_h2_v2I6__halfLi1ELi4EEEvPT_PKS2_S5_S5_iiiiS2_)
        /*0014*/ 	.short	0x0160
        /*0016*/ 	.short	0x0032


	//----- nvinfo : EIATTR_CBANK_PARAM_SIZE
	.align		4
.L_1604:
        /*0018*/ 	.byte	0x03, 0x19
        /*001a*/ 	.short	0x0032


	//----- nvinfo : EIATTR_KPARAM_INFO
	.align		4
        /*001c*/ 	.byte	0x04, 0x17
        /*001e*/ 	.short	(.L_1606 - .L_1605)
.L_1605:
        /*0020*/ 	.word	0x00000000
        /*0024*/ 	.short	0x0008
        /*0026*/ 	.short	0x0030
        /*0028*/ 	.byte	0x00, 0xf0, 0x09, 0x00


	//----- nvinfo : EIATTR_KPARAM_INFO
	.align		4
.L_1606:
        /*002c*/ 	.byte	0x04, 0x17
        /*002e*/ 	.short	(.L_1608 - .L_1607)
.L_1607:
        /*0030*/ 	.word	0x00000000
        /*0034*/ 	.short	0x0007
        /*0036*/ 	.short	0x002c
        /*0038*/ 	.byte	0x00, 0xf0, 0x11, 0x00


	//----- nvinfo : EIATTR_KPARAM_INFO
	.align		4
.L_1608:
        /*003c*/ 	.byte	0x04, 0x17
        /*003e*/ 	.short	(.L_1610 - .L_1609)
.L_1609:
        /*0040*/ 	.word	0x00000000
        /*0044*/ 	.short	0x0006
        /*0046*/ 	.short	0x0028
        /*0048*/ 	.byte	0x00, 0xf0, 0x11, 0x00


	//----- nvinfo : EIATTR_KPARAM_INFO
	.align		4
.L_1610:
        /*004c*/ 	.byte	0x04, 0x17
        /*004e*/ 	.short	(.L_1612 - .L_1611)
.L_1611:
        /*0050*/ 	.word	0x00000000
        /*0054*/ 	.short	0x0005
        /*0056*/ 	.short	0x0024
        /*0058*/ 	.byte	0x00, 0xf0, 0x11, 0x00


	//----- nvinfo : EIATTR_KPARAM_INFO
	.align		4
.L_1612:
        /*005c*/ 	.byte	0x04, 0x17
        /*005e*/ 	.short	(.L_1614 - .L_1613)
.L_1613:
        /*0060*/ 	.word	0x00000000
        /*0064*/ 	.short	0x0004
        /*0066*/ 	.short	0x0020
        /*0068*/ 	.byte	0x00, 0xf0, 0x11, 0x00


	//----- nvinfo : EIATTR_KPARAM_INFO
	.align		4
.L_1614:
        /*006c*/ 	.byte	0x04, 0x17
        /*006e*/ 	.short	(.L_1616 - .L_1615)
.L_1615:
        /*0070*/ 	.word	0x00000000
        /*0074*/ 	.short	0x0003
        /*0076*/ 	.short	0x0018
        /*0078*/ 	.byte	0x00, 0xf0, 0x21, 0x00


	//----- nvinfo : EIATTR_KPARAM_INFO
	.align		4
.L_1616:
        /*007c*/ 	.byte	0x04, 0x17
        /*007e*/ 	.short	(.L_1618 - .L_1617)
.L_1617:
        /*0080*/ 	.word	0x00000000
        /*0084*/ 	.short	0x0002
        /*0086*/ 	.short	0x0010
        /*0088*/ 	.byte	0x00, 0xf0, 0x21, 0x00


	//----- nvinfo : EIATTR_KPARAM_INFO
	.align		4
.L_1618:
        /*008c*/ 	.byte	0x04, 0x17
        /*008e*/ 	.short	(.L_1620 - .L_1619)
.L_1619:
        /*0090*/ 	.word	0x00000000
        /*0094*/ 	.short	0x0001
        /*0096*/ 	.short	0x0008
        /*0098*/ 	.byte	0x00, 0xf0, 0x21, 0x00


	//----- nvinfo : EIATTR_KPARAM_INFO
	.align		4
.L_1620:
        /*009c*/ 	.byte	0x04, 0x17
        /*009e*/ 	.short	(.L_1622 - .L_1621)
.L_1621:
        /*00a0*/ 	.word	0x00000000
        /*00a4*/ 	.short	0x0000
        /*00a6*/ 	.short	0x0000
        /*00a8*/ 	.byte	0x00, 0xf0, 0x21, 0x00


	//----- nvinfo : EIATTR_MAXREG_COUNT
	.align		4
.L_1622:
        /*00ac*/ 	.byte	0x03, 0x1b
        /*00ae*/ 	.short	0x00ff


	//----- nvinfo : EIATTR_NUM_BARRIERS
	.align		4
        /*00b0*/ 	.byte	0x02, 0x4c
        /*00b2*/ 	.byte	0x01
	.zero		1


	//----- nvinfo : EIATTR_MERCURY_ISA_VERSION
	.align		4
        /*00b4*/ 	.byte	0x03, 0x5f
        /*00b6*/ 	.short	0x0000


	//----- nvinfo : EIATTR_COOP_GROUP_MASK_REGIDS
	.align		4
        /*00b8*/ 	.byte	0x04, 0x29
        /*00ba*/ 	.short	(.L_1624 - .L_1623)


	//   ....[0]....
.L_1623:
        /*00bc*/ 	.word	0xffffffff


	//   ....[1]....
        /*00c0*/ 	.word	0xffffffff


	//   ....[2]....
        /*00c4*/ 	.word	0xffffffff


	//   ....[3]....
        /*00c8*/ 	.word	0xffffffff


	//   ....[4]....
        /*00cc*/ 	.word	0xffffffff


	//   ....[5]....
        /*00d0*/ 	.word	0xffffffff


	//   ....[6]....
        /*00d4*/ 	.word	0xffffffff


	//   ....[7]....
        /*00d8*/ 	.word	0xffffffff


	//   ....[8]....
        /*00dc*/ 	.word	0xffffffff


	//   ....[9]....
        /*00e0*/ 	.word	0xffffffff


	//   ....[10]....
        /*00e4*/ 	.word	0xffffffff


	//   ....[11]....
        /*00e8*/ 	.word	0xffffffff


	//   ....[12]....
        /*00ec*/ 	.word	0xffffffff


	//   ....[13]....
        /*00f0*/ 	.word	0xffffffff


	//   ....[14]....
        /*00f4*/ 	.word	0xffffffff


	//   ....[15]....
        /*00f8*/ 	.word	0xffffffff


	//   ....[16]....
        /*00fc*/ 	.word	0xffffffff


	//   ....[17]....
        /*0100*/ 	.word	0xffffffff


	//   ....[18]....
        /*0104*/ 	.word	0xffffffff


	//   ....[19]....
        /*0108*/ 	.word	0xffffffff


	//   ....[20]....
        /*010c*/ 	.word	0xffffffff


	//   ....[21]....
        /*0110*/ 	.word	0xffffffff


	//   ....[22]....
        /*0114*/ 	.word	0xffffffff


	//   ....[23]....
        /*0118*/ 	.word	0xffffffff


	//   ....[24]....
        /*011c*/ 	.word	0xffffffff


	//   ....[25]....
        /*0120*/ 	.word	0xffffffff


	//   ....[26]....
        /*0124*/ 	.word	0xffffffff


	//   ....[27]....
        /*0128*/ 	.word	0xffffffff


	//   ....[28]....
        /*012c*/ 	.word	0xffffffff


	//   ....[29]....
        /*0130*/ 	.word	0xffffffff


	//   ....[30]....
        /*0134*/ 	.word	0xffffffff


	//   ....[31]....
        /*0138*/ 	.word	0xffffffff


	//   ....[32]....
        /*013c*/ 	.word	0xffffffff


	//   ....[33]....
        /*0140*/ 	.word	0xffffffff


	//   ....[34]....
        /*0144*/ 	.word	0xffffffff


	//   ....[35]....
        /*0148*/ 	.word	0xffffffff


	//   ....[36]....
        /*014c*/ 	.word	0xffffffff


	//   ....[37]....
        /*0150*/ 	.word	0xffffffff


	//   ....[38]....
        /*0154*/ 	.word	0xffffffff


	//   ....[39]....
        /*0158*/ 	.word	0xffffffff


	//   ....[40]....
        /*015c*/ 	.word	0xffffffff


	//   ....[41]....
        /*0160*/ 	.word	0xffffffff


	//   ....[42]....
        /*0164*/ 	.word	0xffffffff


	//   ....[43]....
        /*0168*/ 	.word	0xffffffff


	//   ....[44]....
        /*016c*/ 	.word	0xffffffff


	//   ....[45]....
        /*0170*/ 	.word	0xffffffff


	//   ....[46]....
        /*0174*/ 	.word	0xffffffff


	//   ....[47]....
        /*0178*/ 	.word	0xffffffff


	//   ....[48]....
        /*017c*/ 	.word	0xffffffff


	//   ....[49]....
        /*0180*/ 	.word	0xffffffff


	//   ....[50]....
        /*0184*/ 	.word	0xffffffff


	//   ....[51]....
        /*0188*/ 	.word	0xffffffff


	//   ....[52]....
        /*018c*/ 	.word	0xffffffff


	//   ....[53]....
        /*0190*/ 	.word	0xffffffff


	//   ....[54]....
        /*0194*/ 	.word	0xffffffff


	//   ....[55]....
        /*0198*/ 	.word	0xffffffff


	//   ....[56]....
        /*019c*/ 	.word	0xffffffff


	//   ....[57]....
        /*01a0*/ 	.word	0xffffffff


	//   ....[58]....
        /*01a4*/ 	.word	0xffffffff


	//   ....[59]....
        /*01a8*/ 	.word	0xffffffff


	//   ....[60]....
        /*01ac*/ 	.word	0xffffffff


	//   ....[61]....
        /*01b0*/ 	.word	0xffffffff


	//   ....[62]....
        /*01b4*/ 	.word	0xffffffff


	//   ....[63]....
        /*01b8*/ 	.word	0xffffffff


	//   ....[64]....
        /*01bc*/ 	.word	0xffffffff


	//   ....[65]....
        /*01c0*/ 	.word	0xffffffff


	//   ....[66]....
        /*01c4*/ 	.word	0xffffffff


	//   ....[67]....
        /*01c8*/ 	.word	0xffffffff


	//   ....[68]....
        /*01cc*/ 	.word	0xffffffff


	//   ....[69]....
        /*01d0*/ 	.word	0xffffffff


	//   ....[70]....
        /*01d4*/ 	.word	0xffffffff


	//   ....[71]....
        /*01d8*/ 	.word	0xffffffff


	//   ....[72]....
        /*01dc*/ 	.word	0xffffffff


	//   ....[73]....
        /*01e0*/ 	.word	0xffffffff


	//   ....[74]....
        /*01e4*/ 	.word	0xffffffff


	//   ....[75]....
        /*01e8*/ 	.word	0xffffffff


	//   ....[76]....
        /*01ec*/ 	.word	0xffffffff


	//   ....[77]....
        /*01f0*/ 	.word	0xffffffff


	//   ....[78]....
        /*01f4*/ 	.word	0xffffffff


	//   ....[79]....
        /*01f8*/ 	.word	0xffffffff


	//   ....[80]....
        /*01fc*/ 	.word	0xffffffff


	//   ....[81]....
        /*0200*/ 	.word	0xffffffff


	//   ....[82]....
        /*0204*/ 	.word	0xffffffff


	//   ....[83]....
        /*0208*/ 	.word	0xffffffff


	//   ....[84]....
        /*020c*/ 	.word	0xffffffff


	//   ....[85]....
        /*0210*/ 	.word	0xffffffff


	//   ....[86]....
        /*0214*/ 	.word	0xffffffff


	//   ....[87]....
        /*0218*/ 	.word	0xffffffff


	//   ....[88]....
        /*021c*/ 	.word	0xffffffff


	//   ....[89]....
        /*0220*/ 	.word	0xffffffff


	//   ....[90]....
        /*0224*/ 	.word	0xffffffff


	//   ....[91]....
        /*0228*/ 	.word	0xffffffff


	//   ....[92]....
        /*022c*/ 	.word	0xffffffff


	//   ....[93]....
        /*0230*/ 	.word	0xffffffff


	//   ....[94]....
        /*0234*/ 	.word	0xffffffff


	//   ....[95]....
        /*0238*/ 	.word	0xffffffff


	//   ....[96]....
        /*023c*/ 	.word	0xffffffff


	//   ....[97]....
        /*0240*/ 	.word	0xffffffff


	//   ....[98]....
        /*0244*/ 	.word	0xffffffff


	//   ....[99]....
        /*0248*/ 	.word	0xffffffff


	//   ....[100]....
        /*024c*/ 	.word	0xffffffff


	//   ....[101]....
        /*0250*/ 	.word	0xffffffff


	//   ....[102]....
        /*0254*/ 	.word	0xffffffff


	//   ....[103]....
        /*0258*/ 	.word	0xffffffff


	//   ....[104]....
        /*025c*/ 	.word	0xffffffff


	//   ....[105]....
        /*0260*/ 	.word	0xffffffff


	//   ....[106]....
        /*0264*/ 	.word	0xffffffff


	//   ....[107]....
        /*0268*/ 	.word	0xffffffff


	//   ....[108]....
        /*026c*/ 	.word	0xffffffff


	//   ....[109]....
        /*0270*/ 	.word	0xffffffff


	//   ....[110]....
        /*0274*/ 	.word	0xffffffff


	//   ....[111]....
        /*0278*/ 	.word	0xffffffff


	//   ....[112]....
        /*027c*/ 	.word	0xffffffff


	//   ....[113]....
        /*0280*/ 	.word	0xffffffff


	//   ....[114]....
        /*0284*/ 	.word	0xffffffff


	//   ....[115]....
        /*0288*/ 	.word	0xffffffff


	//   ....[116]....
        /*028c*/ 	.word	0xffffffff


	//   ....[117]....
        /*0290*/ 	.word	0xffffffff


	//   ....[118]....
        /*0294*/ 	.word	0xffffffff


	//   ....[119]....
        /*0298*/ 	.word	0xffffffff


	//----- nvinfo : EIATTR_COOP_GROUP_INSTR_OFFSETS
	.align		4
.L_1624:
        /*029c*/ 	.byte	0x04, 0x28
        /*029e*/ 	.short	(.L_1626 - .L_1625)


	//   ....[0]....
.L_1625:
        /*02a0*/ 	.word	0x00000ee0


	//   ....[1]....
        /*02a4*/ 	.word	0x00000f00


	//   ....[2]....
        /*02a8*/ 	.word	0x00000f10


	//   ....[3]....
        /*02ac*/ 	.word	0x00000f20


	//   ....[4]....
        /*02b0*/ 	.word	0x00000f60


	//   ....[5]....
        /*02b4*/ 	.word	0x00000f80


	//   ....[6]....
        /*02b8*/ 	.word	0x00000f90


	//   ....[7]....
        /*02bc*/ 	.word	0x00000fa0


	//   ....[8]....
        /*02c0*/ 	.word	0x00000fe0


	//   ....[9]....
        /*02c4*/ 	.word	0x00001000


	//   ....[10]....
        /*02c8*/ 	.word	0x00001010


	//   ....[11]....
        /*02cc*/ 	.word	0x00001020


	//   ....[12]....
        /*02d0*/ 	.word	0x00001050


	//   ....[13]....
        /*02d4*/ 	.word	0x00001070


	//   ....[14]....
        /*02d8*/ 	.word	0x00001090


	//   ....[15]....
        /*02dc*/ 	.word	0x000010a0


	//   ....[16]....
        /*02e0*/ 	.word	0x00001100


	//   ....[17]....
        /*02e4*/ 	.word	0x00001130


	//   ....[18]....
        /*02e8*/ 	.word	0x00001140


	//   ....[19]....
        /*02ec*/ 	.word	0x00001150


	//   ....[20]....
        /*02f0*/ 	.word	0x00001230


	//   ....[21]....
        /*02f4*/ 	.word	0x00001240


	//   ....[22]....
        /*02f8*/ 	.word	0x00001250


	//   ....[23]....
        /*02fc*/ 	.word	0x00001260


	//   ....[24]....
        /*0300*/ 	.word	0x000012a0


	//   ....[25]....
        /*0304*/ 	.word	0x000012c0


	//   ....[26]....
        /*0308*/ 	.word	0x000012d0


	//   ....[27]....
        /*030c*/ 	.word	0x000012e0


	//   ....[28]....
        /*0310*/ 	.word	0x00001310


	//   ....[29]....
        /*0314*/ 	.word	0x00001330


	//   ....[30]....
        /*0318*/ 	.word	0x00001350


	//   ....[31]....
        /*031c*/ 	.word	0x00001360


	//   ....[32]....
        /*0320*/ 	.word	0x00001390


	//   ....[33]....
        /*0324*/ 	.word	0x000013b0


	//   ....[34]....
        /*0328*/ 	.word	0x000013d0


	//   ....[35]....
        /*032c*/ 	.word	0x000013e0


	//   ....[36]....
        /*0330*/ 	.word	0x00001410


	//   ....[37]....
        /*0334*/ 	.word	0x00001430


	//   ....[38]....
        /*0338*/ 	.word	0x00001450


	//   ....[39]....
        /*033c*/ 	.word	0x00001460


	//   ....[40]....
        /*0340*/ 	.word	0x000014c0


	//   ....[41]....
        /*0344*/ 	.word	0x000014d0


	//   ....[42]....
        /*0348*/ 	.word	0x000014e0


	//   ....[43]....
        /*034c*/ 	.word	0x000014f0


	//   ....[44]....
        /*0350*/ 	.word	0x00001530


	//   ....[45]....
        /*0354*/ 	.word	0x00001550


	//   ....[46]....
        /*0358*/ 	.word	0x00001560


	//   ....[47]....
        /*035c*/ 	.word	0x00001570


	//   ....[48]....
        /*0360*/ 	.word	0x000015b0


	//   ....[49]....
        /*0364*/ 	.word	0x000015d0


	//   ....[50]....
        /*0368*/ 	.word	0x000015e0


	//   ....[51]....
        /*036c*/ 	.word	0x000015f0


	//   ....[52]....
        /*0370*/ 	.word	0x00001630


	//   ....[53]....
        /*0374*/ 	.word	0x00001650


	//   ....[54]....
        /*0378*/ 	.word	0x00001660


	//   ....[55]....
        /*037c*/ 	.word	0x00001670


	//   ....[56]....
        /*0380*/ 	.word	0x000016a0


	//   ....[57]....
        /*0384*/ 	.word	0x000016c0


	//   ....[58]....
        /*0388*/ 	.word	0x000016e0


	//   ....[59]....
        /*038c*/ 	.word	0x000016f0


	//   ....[60]....
        /*0390*/ 	.word	0x00001e10


	//   ....[61]....
        /*0394*/ 	.word	0x00001e30


	//   ....[62]....
        /*0398*/ 	.word	0x00001e40


	//   ....[63]....
        /*039c*/ 	.word	0x00001e50


	//   ....[64]....
        /*03a0*/ 	.word	0x00001e80


	//   ....[65]....
        /*03a4*/ 	.word	0x00001eb0


	//   ....[66]....
        /*03a8*/ 	.word	0x00001ec0


	//   ....[67]....
        /*03ac*/ 	.word	0x00001ed0


	//   ....[68]....
        /*03b0*/ 	.word	0x00001f10


	//   ....[69]....
        /*03b4*/ 	.word	0x00001f30


	//   ....[70]....
        /*03b8*/ 	.word	0x00001f40


	//   ....[71]....
        /*03bc*/ 	.word	0x00001f50


	//   ....[72]....
        /*03c0*/ 	.word	0x00001f80


	//   ....[73]....
        /*03c4*/ 	.word	0x00001fa0


	//   ....[74]....
        /*03c8*/ 	.word	0x00001fc0


	//   ....[75]....
        /*03cc*/ 	.word	0x00001fd0


	//   ....[76]....
        /*03d0*/ 	.word	0x00002000


	//   ....[77]....
        /*03d4*/ 	.word	0x00002030


	//   ....[78]....
        /*03d8*/ 	.word	0x00002060


	//   ....[79]....
        /*03dc*/ 	.word	0x00002070


	//   ....[80]....
        /*03e0*/ 	.word	0x00002170


	//   ....[81]....
        /*03e4*/ 	.word	0x00002180


	//   ....[82]....
        /*03e8*/ 	.word	0x00002190


	//   ....[83]....
        /*03ec*/ 	.word	0x000021a0


	//   ....[84]....
        /*03f0*/ 	.word	0x000021d0


	//   ....[85]....
        /*03f4*/ 	.word	0x00002200


	//   ....[86]....
        /*03f8*/ 	.word	0x00002210


	//   ....[87]....
        /*03fc*/ 	.word	0x00002220


	//   ....[88]....
        /*0400*/ 	.word	0x00002240


	//   ....[89]....
        /*0404*/ 	.word	0x00002280


	//   ....[90]....
        /*0408*/ 	.word	0x00002290


	//   ....[91]....
        /*040c*/ 	.word	0x000022a0


	//   ....[92]....
        /*0410*/ 	.word	0x000022e0


	//   ....[93]....
        /*0414*/ 	.word	0x00002300


	//   ....[94]....
        /*0418*/ 	.word	0x00002310


	//   ....[95]....
        /*041c*/ 	.word	0x00002320


	//   ....[96]....
        /*0420*/ 	.word	0x00002350


	//   ....[97]....
        /*0424*/ 	.word	0x00002370


	//   ....[98]....
        /*0428*/ 	.word	0x00002390


	//   ....[99]....
        /*042c*/ 	.word	0x000023a0


	//   ....[100]....
        /*0430*/ 	.word	0x00002400


	//   ....[101]....
        /*0434*/ 	.word	0x00002410


	//   ....[102]....
        /*0438*/ 	.word	0x00002420


	//   ....[103]....
        /*043c*/ 	.word	0x00002430


	//   ....[104]....
        /*0440*/ 	.word	0x00002460


	//   ....[105]....
        /*0444*/ 	.word	0x00002490


	//   ....[106]....
        /*0448*/ 	.word	0x000024a0


	//   ....[107]....
        /*044c*/ 	.word	0x000024b0


	//   ....[108]....
        /*0450*/ 	.word	0x000024f0


	//   ....[109]....
        /*0454*/ 	.word	0x00002510


	//   ....[110]....
        /*0458*/ 	.word	0x00002520


	//   ....[111]....
        /*045c*/ 	.word	0x00002530


	//   ....[112]....
        /*0460*/ 	.word	0x00002560


	//   ....[113]....
        /*0464*/ 	.word	0x00002580


	//   ....[114]....
        /*0468*/ 	.word	0x000025a0


	//   ....[115]....
        /*046c*/ 	.word	0x000025b0


	//   ....[116]....
        /*0470*/ 	.word	0x000025e0


	//   ....[117]....
        /*0474*/ 	.word	0x00002600


	//   ....[118]....
        /*0478*/ 	.word	0x00002620


	//   ....[119]....
        /*047c*/ 	.word	0x00002630


	//----- nvinfo : EIATTR_EXIT_INSTR_OFFSETS
	.align		4
.L_1626:
        /*0480*/ 	.byte	0x04, 0x1c
        /*0482*/ 	.short	(.L_1628 - .L_1627)


	//   ....[0]....
.L_1627:
        /*0484*/ 	.word	0x000000d0


	//   ....[1]....
        /*0488*/ 	.word	0x00002a80


	//----- nvinfo : EIATTR_CTAIDZ_USED
	.align		4
.L_1628:
        /*048c*/ 	.byte	0x01, 0x04
	.zero		2


	//----- nvinfo : EIATTR_CRS_STACK_SIZE
	.align		4
        /*0490*/ 	.byte	0x04, 0x1e
        /*0492*/ 	.short	(.L_1630 - .L_1629)
.L_1629:
        /*0494*/ 	.word	0x00000000
.L_1630:


//--------------------- .nv.info._ZN17fastertransformer14softmax_kernelIffLi2EEEvPT_PKT0_PKS1_S7_iiiif --------------------------
	.section	.nv.info._ZN17fastertransformer14softmax_kernelIffLi2EEEvPT_PKT0_PKS1_S7_iiiif,"",@"SHT_CUDA_INFO"
	.sectionflags	@""
	.align	4


	//----- nvinfo : EIATTR_CUDA_API_VERSION
	.align		4
        /*0000*/ 	.byte	0x04, 0x37
        /*0002*/ 	.short	(.L_1632 - .L_1631)
.L_1631:
        /*0004*/ 	.word	0x00000082


	//----- nvinfo : EIATTR_SW2861232_WAR
	.align		4
.L_1632:
        /*0008*/ 	.byte	0x01, 0x35
	.zero		2


	//----- nvinfo : EIATTR_PARAM_CBANK
	.align		4
        /*000c*/ 	.byte	0x04, 0x0a
        /*000e*/ 	.short	(.L_1634 - .L_1633)
	.align		4
.L_1633:
        /*0010*/ 	.word	index@(.nv.constant0._ZN17fastertransformer14softmax_kernelIffLi2EEEvPT_PKT0_PKS1_S7_iiiif)
        /*0014*/ 	.short	0x0160
        /*0016*/ 	.short	0x0034


	//----- nvinfo : EIATTR_CBANK_PARAM_SIZE
	.align		4
.L_1634:
        /*0018*/ 	.byte	0x03, 0x19
        /*001a*/ 	.short	0x0034


	//----- nvinfo : EIATTR_KPARAM_INFO
	.align		4
        /*001c*/ 	.byte	0x04, 0x17
        /*001e*/ 	.short	(.L_1636 - .L_1635)
.L_1635:
        /*0020*/ 	.word	0x00000000
        /*0024*/ 	.short	0x0008
        /*0026*/ 	.short	0x0030
        /*0028*/ 	.byte	0x00, 0xf0, 0x11, 0x00


	//----- nvinfo : EIATTR_KPARAM_INFO
	.align		4
.L_1636:
        /*002c*/ 	.byte	0x04, 0x17
        /*002e*/ 	.short	(.L_1638 - .L_1637)
.L_1637:
        /*0030*/ 	.word	0x00000000
        /*0034*/ 	.short	0x0007
        /*0036*/ 	.short	0x002c
        /*0038*/ 	.byte	0x00, 0xf0, 0x11, 0x00


	//----- nvinfo : EIATTR_KPARAM_INFO
	.align		4
.L_1638:
        /*003c*/ 	.byte	0x04, 0x17
        /*003e*/ 	.short	(.L_1640 - .L_1639)
.L_1639:
        /*0040*/ 	.word	0x00000000
        /*0044*/ 	.short	0x0006
        /*0046*/ 	.short	0x0028
        /*0048*/ 	.byte	0x00, 0xf0, 0x11, 0x00


	//----- nvinfo : EIATTR_KPARAM_INFO
	.align		4
.L_1640:
        /*004c*/ 	.byte	0x04, 0x17
        /*004e*/ 	.short	(.L_1642 - .L_1641)
.L_1641:
        /*0050*/ 	.word	0x00000000
        /*0054*/ 	.short	0x0005
        /*0056*/ 	.short	0x0024
        /*0058*/ 	.byte	0x00, 0xf0, 0x11, 0x00


	//----- nvinfo : EIATTR_KPARAM_INFO
	.align		4
.L_1642:
        /*005c*/ 	.byte	0x04, 0x17
        /*005e*/ 	.short	(.L_1644 - .L_1643)
.L_1643:
        /*0060*/ 	.word	0x00000000
        /*0064*/ 	.short	0x0004
        /*0066*/ 	.short	0x0020
        /*0068*/ 	.byte	0x00, 0xf0, 0x11, 0x00


	//----- nvinfo : EIATTR_KPARAM_INFO
	.align		4
.L_1644:
        /*006c*/ 	.byte	0x04, 0x17
        /*006e*/ 	.short	(.L_1646 - .L_1645)
.L_1645:
        /*0070*/ 	.word	0x00000000
        /*0074*/ 	.short	0x0003
        /*0076*/ 	.short	0x0018
        /*0078*/ 	.byte	0x00, 0xf0, 0x21, 0x00


	//----- nvinfo : EIATTR_KPARAM_INFO
	.align		4
.L_1646:
        /*007c*/ 	.byte	0x04, 0x17
        /*007e*/ 	.short	(.L_1648 - .L_1647)
.L_1647:
        /*0080*/ 	.word	0x00000000
        /*0084*/ 	.short	0x0002
        /*0086*/ 	.short	0x0010
        /*0088*/ 	.byte	0x00, 0xf0, 0x21, 0x00


	//----- nvinfo : EIATTR_KPARAM_INFO
	.align		4
.L_1648:
        /*008c*/ 	.byte	0x04, 0x17
        /*008e*/ 	.short	(.L_1650 - .L_1649)
.L_1649:
        /*0090*/ 	.word	0x00000000
        /*0094*/ 	.short	0x0001
        /*0096*/ 	.short	0x0008
        /*0098*/ 	.byte	0x00, 0xf0, 0x21, 0x00


	//----- nvinfo : EIATTR_KPARAM_INFO
	.align		4
.L_1650:
        /*009c*/ 	.byte	0x04, 0x17
        /*009e*/ 	.short	(.L_1652 - .L_1651)
.L_1651:
        /*00a0*/ 	.word	0x00000000
        /*00a4*/ 	.short	0x0000
        /*00a6*/ 	.short	0x0000
        /*00a8*/ 	.byte	0x00, 0xf0, 0x21, 0x00


	//----- nvinfo : EIATTR_MAXREG_COUNT
	.align		4
.L_1652:
        /*00ac*/ 	.byte	0x03, 0x1b
        /*00ae*/ 	.short	0x00ff


	//----- nvinfo : EIATTR_NUM_BARRIERS
	.align		4
        /*00b0*/ 	.byte	0x02, 0x4c
        /*00b2*/ 	.byte	0x01
	.zero		1


	//----- nvinfo : EIATTR_MERCURY_ISA_VERSION
	.align		4
        /*00b4*/ 	.byte	0x03, 0x5f
        /*00b6*/ 	.short	0x0000


	//----- nvinfo : EIATTR_COOP_GROUP_MASK_REGIDS
	.align		4
        /*00b8*/ 	.byte	0x04, 0x29
        /*00ba*/ 	.short	(.L_1654 - .L_1653)


	//   ....[0]....
.L_1653:
        /*00bc*/ 	.word	0xffffffff


	//   ....[1]....
        /*00c0*/ 	.word	0xffffffff


	//   ....[2]....
        /*00c4*/ 	.word	0xffffffff


	//   ....[3]....
        /*00c8*/ 	.word	0xffffffff


	//   ....[4]....
        /*00cc*/ 	.word	0xffffffff


	//   ....[5]....
        /*00d0*/ 	.word	0xffffffff


	//   ....[6]....
        /*00d4*/ 	.word	0xffffffff


	//   ....[7]....
        /*00d8*/ 	.word	0xffffffff


	//   ....[8]....
        /*00dc*/ 	.word	0xffffffff


	//   ....[9]....
        /*00e0*/ 	.word	0xffffffff


	//   ....[10]....
        /*00e4*/ 	.word	0xffffffff


	//   ....[11]....
        /*00e8*/ 	.word	0xffffffff


	//   ....[12]....
        /*00ec*/ 	.word	0xffffffff


	//   ....[13]....
        /*00f0*/ 	.word	0xffffffff


	//   ....[14]....
        /*00f4*/ 	.word	0xffffffff


	//   ....[15]....
        /*00f8*/ 	.word	0xffffffff


	//   ....[16]....
        /*00fc*/ 	.word	0xffffffff


	//   ....[17]....
        /*0100*/ 	.word	0xffffffff


	//   ....[18]....
        /*0104*/ 	.word	0xffffffff


	//   ....[19]....
        /*0108*/ 	.word	0xffffffff


	//   ....[20]....
        /*010c*/ 	.word	0xffffffff


	//   ....[21]....
        /*0110*/ 	.word	0xffffffff


	//   ....[22]....
        /*0114*/ 	.word	0xffffffff


	//   ....[23]....
        /*0118*/ 	.word	0xffffffff


	//   ....[24]....
        /*011c*/ 	.word	0xffffffff


	//   ....[25]....
        /*0120*/ 	.word	0xffffffff


	//   ....[26]....
        /*0124*/ 	.word	0xffffffff


	//   ....[27]....
        /*0128*/ 	.word	0xffffffff


	//   ....[28]....
        /*012c*/ 	.word	0xffffffff


	//   ....[29]....
        /*0130*/ 	.word	0xffffffff


	//----- nvinfo : EIATTR_COOP_GROUP_INSTR_OFFSETS
	.align		4
.L_1654:
        /*0134*/ 	.byte	0x04, 0x28
        /*0136*/ 	.short	(.L_1656 - .L_1655)


	//   ....[0]....
.L_1655:
        /*0138*/ 	.word	0x000006d0


	//   ....[1]....
        /*013c*/ 	.word	0x00000720


	//   ....[2]....
        /*0140*/ 	.word	0x00000750


	//   ....[3]....
        /*0144*/ 	.word	0x00000770


	//   ....[4]....
        /*0148*/ 	.word	0x00000790


	//   ....[5]....
        /*014c*/ 	.word	0x000007e0


	//   ....[6]....
        /*0150*/ 	.word	0x00000800


	//   ....[7]....
        /*0154*/ 	.word	0x00000820


	//   ....[8]....
        /*0158*/ 	.word	0x00000840


	//   ....[9]....
        /*015c*/ 	.word	0x00000860


	//   ....[10]....
        /*0160*/ 	.word	0x00000890


	//   ....[11]....
        /*0164*/ 	.word	0x000008b0


	//   ....[12]....
        /*0168*/ 	.word	0x000008d0


	//   ....[13]....
        /*016c*/ 	.word	0x000008f0


	//   ....[14]....
        /*0170*/ 	.word	0x00000910


	//   ....[15]....
        /*0174*/ 	.word	0x00000b00


	//   ....[16]....
        /*0178*/ 	.word	0x00000b50


	//   ....[17]....
        /*017c*/ 	.word	0x00000b80


	//   ....[18]....
        /*0180*/ 	.word	0x00000ba0


	//   ....[19]....
        /*0184*/ 	.word	0x00000bc0


	//   ....[20]....
        /*0188*/ 	.word	0x00000c10


	//   ....[21]....
        /*018c*/ 	.word	0x00000c30


	//   ....[22]....
        /*0190*/ 	.word	0x00000c50


	//   ....[23]....
        /*0194*/ 	.word	0x00000c70


	//   ....[24]....
        /*0198*/ 	.word	0x00000c90


	//   ....[25]....
        /*019c*/ 	.word	0x00000cc0


	//   ....[26]....
        /*01a0*/ 	.word	0x00000ce0


	//   ....[27]....
        /*01a4*/ 	.word	0x00000d00


	//   ....[28]....
        /*01a8*/ 	.word	0x00000d20


	//   ....[29]....
        /*01ac*/ 	.word	0x00000d40


	//----- nvinfo : EIATTR_EXIT_INSTR_OFFSETS
	.align		4
.L_1656:
        /*01b0*/ 	.byte	0x04, 0x1c
        /*01b2*/ 	.short	(.L_1658 - .L_1657)


	//   ....[0]....
.L_1657:
        /*01b4*/ 	.word	0x00000140


	//   ....[1]....
        /*01b8*/ 	.word	0x00001070


	//----- nvinfo : EIATTR_CTAIDZ_USED
	.align		4
.L_1658:
        /*01bc*/ 	.byte	0x01, 0x04
	.zero		2


	//----- nvinfo : EIATTR_CRS_STACK_SIZE
	.align		4
        /*01c0*/ 	.byte	0x04, 0x1e
        /*01c2*/ 	.short	(.L_1660 - .L_1659)
.L_1659:
        /*01c4*/ 	.word	0x00000000
.L_1660:


//--------------------- .nv.info._ZN17fastertransformer17softmax_kernel_h2I6__halfLi2EEEvPT_PKS2_S5_S5_iiiiS2_ --------------------------
	.section	.nv.info._ZN17fastertransformer17softmax_kernel_h2I6__halfLi2EEEvPT_PKS2_S5_S5_iiiiS2_,"",@"SHT_CUDA_INFO"
	.sectionflags	@""
	.align	4


	//----- nvinfo : EIATTR_CUDA_API_VERSION
	.align		4
        /*0000*/ 	.byte	0x04, 0x37
        /*0002*/ 	.short	(.L_1662 - .L_1661)
.L_1661:
        /*0004*/ 	.word	0x00000082


	//----- nvinfo : EIATTR_SW2861232_WAR
	.align		4
.L_1662:
        /*0008*/ 	.byte	0x01, 0x35
	.zero		2


	//----- nvinfo : EIATTR_PARAM_CBANK
	.align		4
        /*000c*/ 	.byte	0x04, 0x0a
        /*000e*/ 	.short	(.L_1664 - .L_1663)
	.align		4
.L_1663:
        /*0010*/ 	.word	index@(.nv.constant0._ZN17fastertransformer17softmax_kernel_h2I6__halfLi2EEEvPT_PKS2_S5_S5_iiiiS2_)
        /*0014*/ 	.short	0x0160
        /*0016*/ 	.short	0x0032


	//----- nvinfo : EIATTR_CBANK_PARAM_SIZE
	.align		4
.L_1664:
        /*0018*/ 	.byte	0x03, 0x19
        /*001a*/ 	.short	0x0032


	//----- nvinfo : EIATTR_KPARAM_INFO
	.align		4
        /*001c*/ 	.byte	0x04, 0x17
        /*001e*/ 	.short	(.L_1666 - .L_1665)
.L_1665:
        /*0020*/ 	.word	0x00000000
        /*0024*/ 	.short	0x0008
        /*0026*/ 	.short	0x0030
        /*0028*/ 	.byte	0x00, 0xf0, 0x09, 0x00


	//----- nvinfo : EIATTR_KPARAM_INFO
	.align		4
.L_1666:
        /*002c*/ 	.byte	0x04, 0x17
        /*002e*/ 	.short	(.L_1668 - .L_1667)
.L_1667:
        /*0030*/ 	.word	0x00000000
        /*0034*/ 	.short	0x0007
        /*0036*/ 	.short	0x002c
        /*0038*/ 	.byte	0x00, 0xf0, 0x11, 0x00


	//----- nvinfo : EIATTR_KPARAM_INFO
	.align		4
.L_1668:
        /*003c*/ 	.byte	0x04, 0x17
        /*003e*/ 	.short	(.L_1670 - .L_1669)
.L_1669:
        /*0040*/ 	.word	0x00000000
        /*0044*/ 	.short	0x0006
        /*0046*/ 	.short	0x0028
        /*0048*/ 	.byte	0x00, 0xf0, 0x11, 0x00


	//----- nvinfo : EIATTR_KPARAM_INFO
	.align		4
.L_1670:
        /*004c*/ 	.byte	0x04, 0x17
        /*004e*/ 	.short	(.L_1672 - .L_1671)
.L_1671:
        /*0050*/ 	.word	0x00000000
        /*0054*/ 	.short	0x0005
        /*0056*/ 	.short	0x0024
        /*0058*/ 	.byte	0x00, 0xf0, 0x11, 0x00


	//----- nvinfo : EIATTR_KPARAM_INFO
	.align		4
.L_1672:
        /*005c*/ 	.byte	0x04, 0x17
        /*005e*/ 	.short	(.L_1674 - .L_1673)
.L_1673:
        /*0060*/ 	.word	0x00000000
        /*0064*/ 	.short	0x0004
        /*0066*/ 	.short	0x0020
        /*0068*/ 	.byte	0x00, 0xf0, 0x11, 0x00


	//----- nvinfo : EIATTR_KPARAM_INFO
	.align		4
.L_1674:
        /*006c*/ 	.byte	0x04, 0x17
        /*006e*/ 	.short	(.L_1676 - .L_1675)
.L_1675:
        /*0070*/ 	.word	0x00000000
        /*0074*/ 	.short	0x0003
        /*0076*/ 	.short	0x0018
        /*0078*/ 	.byte	0x00, 0xf0, 0x21, 0x00


	//----- nvinfo : EIATTR_KPARAM_INFO
	.align		4
.L_1676:
        /*007c*/ 	.byte	0x04, 0x17
        /*007e*/ 	.short	(.L_1678 - .L_1677)
.L_1677:
        /*0080*/ 	.word	0x00000000
        /*0084*/ 	.short	0x0002
        /*0086*/ 	.short	0x0010
        /*0088*/ 	.byte	0x00, 0xf0, 0x21, 0x00


	//----- nvinfo : EIATTR_KPARAM_INFO
	.align		4
.L_1678:
        /*008c*/ 	.byte	0x04, 0x17
        /*008e*/ 	.short	(.L_1680 - .L_1679)
.L_1679:
        /*0090*/ 	.word	0x00000000
        /*0094*/ 	.short	0x0001
        /*0096*/ 	.short	0x0008
        /*0098*/ 	.byte	0x00, 0xf0, 0x21, 0x00


	//----- nvinfo : EIATTR_KPARAM_INFO
	.align		4
.L_1680:
        /*009c*/ 	.byte	0x04, 0x17
        /*009e*/ 	.short	(.L_1682 - .L_1681)
.L_1681:
        /*00a0*/ 	.word	0x00000000
        /*00a4*/ 	.short	0x0000
        /*00a6*/ 	.short	0x0000
        /*00a8*/ 	.byte	0x00, 0xf0, 0x21, 0x00


	//----- nvinfo : EIATTR_MAXREG_COUNT
	.align		4
.L_1682:
        /*00ac*/ 	.byte	0x03, 0x1b
        /*00ae*/ 	.short	0x00ff


	//----- nvinfo : EIATTR_NUM_BARRIERS
	.align		4
        /*00b0*/ 	.byte	0x02, 0x4c
        /*00b2*/ 	.byte	0x01
	.zero		1


	//----- nvinfo : EIATTR_MERCURY_ISA_VERSION
	.align		4
        /*00b4*/ 	.byte	0x03, 0x5f
        /*00b6*/ 	.short	0x0000


	//----- nvinfo : EIATTR_COOP_GROUP_MASK_REGIDS
	.align		4
        /*00b8*/ 	.byte	0x04, 0x29
        /*00ba*/ 	.short	(.L_1684 - .L_1683)


	//   ....[0]....
.L_1683:
        /*00bc*/ 	.word	0xffffffff


	//   ....[1]....
        /*00c0*/ 	.word	0xffffffff


	//   ....[2]....
        /*00c4*/ 	.word	0xffffffff


	//   ....[3]....
        /*00c8*/ 	.word	0xffffffff


	//   ....[4]....
        /*00cc*/ 	.word	0xffffffff


	//   ....[5]....
        /*00d0*/ 	.word	0xffffffff


	//   ....[6]....
        /*00d4*/ 	.word	0xffffffff


	//   ....[7]....
        /*00d8*/ 	.word	0xffffffff


	//   ....[8]....
        /*00dc*/ 	.word	0xffffffff


	//   ....[9]....
        /*00e0*/ 	.word	0xffffffff


	//   ....[10]....
        /*00e4*/ 	.word	0xffffffff


	//   ....[11]....
        /*00e8*/ 	.word	0xffffffff


	//   ....[12]....
        /*00ec*/ 	.word	0xffffffff


	//   ....[13]....
        /*00f0*/ 	.word	0xffffffff


	//   ....[14]....
        /*00f4*/ 	.word	0xffffffff


	//   ....[15]....
        /*00f8*/ 	.word	0xffffffff


	//   ....[16]....
        /*00fc*/ 	.word	0xffffffff


	//   ....[17]....
        /*0100*/ 	.word	0xffffffff


	//   ....[18]....
        /*0104*/ 	.word	0xffffffff


	//   ....[19]....
        /*0108*/ 	.word	0xffffffff


	//   ....[20]....
        /*010c*/ 	.word	0xffffffff


	//   ....[21]....
        /*0110*/ 	.word	0xffffffff


	//   ....[22]....
        /*0114*/ 	.word	0xffffffff


	//   ....[23]....
        /*0118*/ 	.word	0xffffffff


	//   ....[24]....
        /*011c*/ 	.word	0xffffffff


	//   ....[25]....
        /*0120*/ 	.word	0xffffffff


	//   ....[26]....
        /*0124*/ 	.word	0xffffffff


	//   ....[27]....
        /*0128*/ 	.word	0xffffffff


	//   ....[28]....
        /*012c*/ 	.word	0xffffffff


	//   ....[29]....
        /*0130*/ 	.word	0xffffffff


	//----- nvinfo : EIATTR_COOP_GROUP_INSTR_OFFSETS
	.align		4
.L_1684:
        /*0134*/ 	.byte	0x04, 0x28
        /*0136*/ 	.short	(.L_1686 - .L_1685)


	//   ....[0]....
.L_1685:
        /*0138*/ 	.word	0x000006d0


	//   ....[1]....
        /*013c*/ 	.word	0x00000720


	//   ....[2]....
        /*0140*/ 	.word	0x00000750


	//   ....[3]....
        /*0144*/ 	.word	0x00000770


	//   ....[4]....
        /*0148*/ 	.word	0x00000790


	//   ....[5]....
        /*014c*/ 	.word	0x000007e0


	//   ....[6]....
        /*0150*/ 	.word	0x00000800


	//   ....[7]....
        /*0154*/ 	.word	0x00000820


	//   ....[8]....
        /*0158*/ 	.word	0x00000840


	//   ....[9]....
        /*015c*/ 	.word	0x00000860


	//   ....[10]....
        /*0160*/ 	.word	0x00000890


	//   ....[11]....
        /*0164*/ 	.word	0x000008b0


	//   ....[12]....
        /*0168*/ 	.word	0x000008d0


	//   ....[13]....
        /*016c*/ 	.word	0x000008f0


	//   ....[14]....
        /*0170*/ 	.word	0x00000910


	//   ....[15]....
        /*0174*/ 	.word	0x00000c50


	//   ....[16]....
        /*0178*/ 	.word	0x00000ca0


	//   ....[17]....
        /*017c*/ 	.word	0x00000cd0


	//   ....[18]....
        /*0180*/ 	.word	0x00000cf0


	//   ....[19]....
        /*0184*/ 	.word	0x00000d10


	//   ....[20]....
        /*0188*/ 	.word	0x00000d60


	//   ....[21]....
        /*018c*/ 	.word	0x00000d80


	//   ....[22]....
        /*0190*/ 	.word	0x00000da0


	//   ....[23]....
        /*0194*/ 	.word	0x00000dc0


	//   ....[24]....
        /*0198*/ 	.word	0x00000de0


	//   ....[25]....
        /*019c*/ 	.word	0x00000e10


	//   ....[26]....
        /*01a0*/ 	.word	0x00000e30


	//   ....[27]....
        /*01a4*/ 	.word	0x00000e50


	//   ....[28]....
        /*01a8*/ 	.word	0x00000e70


	//   ....[29]....
        /*01ac*/ 	.word	0x00000e90


	//----- nvinfo : EIATTR_EXIT_INSTR_OFFSETS
	.align		4
.L_1686:
        /*01b0*/ 	.byte	0x04, 0x1c
        /*01b2*/ 	.short	(.L_1688 - .L_1687)


	//   ....[0]....
.L_1687:
        /*01b4*/ 	.word	0x000000d0


	//   ....[1]....
        /*01b8*/ 	.word	0x00001040


	//----- nvinfo : EIATTR_CTAIDZ_USED
	.align		4
.L_1688:
        /*01bc*/ 	.byte	0x01, 0x04
	.zero		2


	//----- nvinfo : EIATTR_CRS_STACK_SIZE
	.align		4
        /*01c0*/ 	.byte	0x04, 0x1e
        /*01c2*/ 	.short	(.L_1690 - .L_1689)
.L_1689:
        /*01c4*/ 	.word	0x00000000
.L_1690:


//--------------------- .nv.info._ZN17fastertransformer20softmax_kernel_h2_v2I6__halfLi2ELi4EEEvPT_PKS2_S5_S5_iiiiS2_ --------------------------
	.section	.nv.info._ZN17fastertransformer20softmax_kernel_h2_v2I6__halfLi2ELi4EEEvPT_PKS2_S5_S5_iiiiS2_,"",@"SHT_CUDA_INFO"
	.sectionflags	@""
	.align	4


	//----- nvinfo : EIATTR_CUDA_API_VERSION
	.align		4
        /*0000*/ 	.byte	0x04, 0x37
        /*0002*/ 	.short	(.L_1692 - .L_1691)
.L_1691:
        /*0004*/ 	.word	0x00000082


	//----- nvinfo : EIATTR_SW2861232_WAR
	.align		4
.L_1692:
        /*0008*/ 	.byte	0x01, 0x35
	.zero		2


	//----- nvinfo : EIATTR_PARAM_CBANK
	.align		4
        /*000c*/ 	.byte	0x04, 0x0a
        /*000e*/ 	.short	(.L_1694 - .L_1693)
	.align		4
.L_1693:
        /*0010*/ 	.word	index@(.nv.constant0._ZN17fastertransformer20softmax_kernel_h2_v2I6__halfLi2ELi4EEEvPT_PKS2_S5_S5_iiiiS2_)
        /*0014*/ 	.short	0x0160
        /*0016*/ 	.short	0x0032


	//----- nvinfo : EIATTR_CBANK_PARAM_SIZE
	.align		4
.L_1694:
        /*0018*/ 	.byte	0x03, 0x19
        /*001a*/ 	.short	0x0032


	//----- nvinfo : EIATTR_KPARAM_INFO
	.align		4
        /*001c*/ 	.byte	0x04, 0x17
        /*001e*/ 	.short	(.L_1696 - .L_1695)
.L_1695:
        /*0020*/ 	.word	0x00000000
        /*0024*/ 	.short	0x0008
        /*0026*/ 	.short	0x0030
        /*0028*/ 	.byte	0x00, 0xf0, 0x09, 0x00


	//----- nvinfo : EIATTR_KPARAM_INFO
	.align		4
.L_1696:
        /*002c*/ 	.byte	0x04, 0x17
        /*002e*/ 	.short	(.L_1698 - .L_1697)
.L_1697:
        /*0030*/ 	.word	0x00000000
        /*0034*/ 	.short	0x0007
        /*0036*/ 	.short	0x002c
        /*0038*/ 	.byte	0x00, 0xf0, 0x11, 0x00


	//----- nvinfo : EIATTR_KPARAM_INFO
	.align		4
.L_1698:
        /*003c*/ 	.byte	0x04, 0x17
        /*003e*/ 	.short	(.L_1700 - .L_1699)
.L_1699:
        /*0040*/ 	.word	0x00000000
        /*0044*/ 	.short	0x0006
        /*0046*/ 	.short	0x0028
        /*0048*/ 	.byte	0x00, 0xf0, 0x11, 0x00


	//----- nvinfo : EIATTR_KPARAM_INFO
	.align		4
.L_1700:
        /*004c*/ 	.byte	0x04, 0x17
        /*004e*/ 	.short	(.L_1702 - .L_1701)
.L_1701:
        /*0050*/ 	.word	0x00000000
        /*0054*/ 	.short	0x0005
        /*0056*/ 	.short	0x0024
        /*0058*/ 	.byte	0x00, 0xf0, 0x11, 0x00


	//----- nvinfo : EIATTR_KPARAM_INFO
	.align		4
.L_1702:
        /*005c*/ 	.byte	0x04, 0x17
        /*005e*/ 	.short	(.L_1704 - .L_1703)
.L_1703:
        /*0060*/ 	.word	0x00000000
        /*0064*/ 	.short	0x0004
        /*0066*/ 	.short	0x0020
        /*0068*/ 	.byte	0x00, 0xf0, 0x11, 0x00


	//----- nvinfo : EIATTR_KPARAM_INFO
	.align		4
.L_1704:
        /*006c*/ 	.byte	0x04, 0x17
        /*006e*/ 	.short	(.L_1706 - .L_1705)
.L_1705:
        /*0070*/ 	.word	0x00000000
        /*0074*/ 	.short	0x0003
        /*0076*/ 	.short	0x0018
        /*0078*/ 	.byte	0x00, 0xf0, 0x21, 0x00


	//----- nvinfo : EIATTR_KPARAM_INFO
	.align		4
.L_1706:
        /*007c*/ 	.byte	0x04, 0x17
        /*007e*/ 	.short	(.L_1708 - .L_1707)
.L_1707:
        /*0080*/ 	.word	0x00000000
        /*0084*/ 	.short	0x0002
        /*0086*/ 	.short	0x0010
        /*0088*/ 	.byte	0x00, 0xf0, 0x21, 0x00


	//----- nvinfo : EIATTR_KPARAM_INFO
	.align		4
.L_1708:
        /*008c*/ 	.byte	0x04, 0x17
        /*008e*/ 	.short	(.L_1710 - .L_1709)
.L_1709:
        /*0090*/ 	.word	0x00000000
        /*0094*/ 	.short	0x0001
        /*0096*/ 	.short	0x0008
        /*0098*/ 	.byte	0x00, 0xf0, 0x21, 0x00


	//----- nvinfo : EIATTR_KPARAM_INFO
	.align		4
.L_1710:
        /*009c*/ 	.byte	0x04, 0x17
        /*009e*/ 	.short	(.L_1712 - .L_1711)
.L_1711:
        /*00a0*/ 	.word	0x00000000
        /*00a4*/ 	.short	0x0000
        /*00a6*/ 	.short	0x0000
        /*00a8*/ 	.byte	0x00, 0xf0, 0x21, 0x00


	//----- nvinfo : EIATTR_MAXREG_COUNT
	.align		4
.L_1712:
        /*00ac*/ 	.byte	0x03, 0x1b
        /*00ae*/ 	.short	0x00ff


	//----- nvinfo : EIATTR_NUM_BARRIERS
	.align		4
        /*00b0*/ 	.byte	0x02, 0x4c
        /*00b2*/ 	.byte	0x01
	.zero		1


	//----- nvinfo : EIATTR_MERCURY_ISA_VERSION
	.align		4
        /*00b4*/ 	.byte	0x03, 0x5f
        /*00b6*/ 	.short	0x0000


	//----- nvinfo : EIATTR_COOP_GROUP_MASK_REGIDS
	.align		4
        /*00b8*/ 	.byte	0x04, 0x29
        /*00ba*/ 	.short	(.L_1714 - .L_1713)


	//   ....[0]....
.L_1713:
        /*00bc*/ 	.word	0xffffffff


	//   ....[1]....
        /*00c0*/ 	.word	0xffffffff


	//   ....[2]....
        /*00c4*/ 	.word	0xffffffff


	//   ....[3]....
        /*00c8*/ 	.word	0xffffffff


	//   ....[4]....
        /*00cc*/ 	.word	0xffffffff


	//   ....[5]....
        /*00d0*/ 	.word	0xffffffff


	//   ....[6]....
        /*00d4*/ 	.word	0xffffffff


	//   ....[7]....
        /*00d8*/ 	.word	0xffffffff


	//   ....[8]....
        /*00dc*/ 	.word	0xffffffff


	//   ....[9]....
        /*00e0*/ 	.word	0xffffffff


	//   ....[10]....
        /*00e4*/ 	.word	0xffffffff


	//   ....[11]....
        /*00e8*/ 	.word	0xffffffff


	//   ....[12]....
        /*00ec*/ 	.word	0xffffffff


	//   ....[13]....
        /*00f0*/ 	.word	0xffffffff


	//   ....[14]....
        /*00f4*/ 	.word	0xffffffff


	//   ....[15]....
        /*00f8*/ 	.word	0xffffffff


	//   ....[16]....
        /*00fc*/ 	.word	0xffffffff


	//   ....[17]....
        /*0100*/ 	.word	0xffffffff


	//   ....[18]....
        /*0104*/ 	.word	0xffffffff


	//   ....[19]....
        /*0108*/ 	.word	0xffffffff


	//   ....[20]....
        /*010c*/ 	.word	0xffffffff


	//   ....[21]....
        /*0110*/ 	.word	0xffffffff


	//   ....[22]....
        /*0114*/ 	.word	0xffffffff


	//   ....[23]....
        /*0118*/ 	.word	0xffffffff


	//   ....[24]....
        /*011c*/ 	.word	0xffffffff


	//   ....[25]....
        /*0120*/ 	.word	0xffffffff


	//   ....[26]....
        /*0124*/ 	.word	0xffffffff


	//   ....[27]....
        /*0128*/ 	.word	0xffffffff


	//   ....[28]....
        /*012c*/ 	.word	0xffffffff


	//   ....[29]....
        /*0130*/ 	.word	0xffffffff


	//   ....[30]....
        /*0134*/ 	.word	0xffffffff


	//   ....[31]....
        /*0138*/ 	.word	0xffffffff


	//   ....[32]....
        /*013c*/ 	.word	0xffffffff


	//   ....[33]....
        /*0140*/ 	.word	0xffffffff


	//   ....[34]....
        /*0144*/ 	.word	0xffffffff


	//   ....[35]....
        /*0148*/ 	.word	0xffffffff


	//   ....[36]....
        /*014c*/ 	.word	0xffffffff


	//   ....[37]....
        /*0150*/ 	.word	0xffffffff


	//   ....[38]....
        /*0154*/ 	.word	0xffffffff


	//   ....[39]....
        /*0158*/ 	.word	0xffffffff


	//   ....[40]....
        /*015c*/ 	.word	0xffffffff


	//   ....[41]....
        /*0160*/ 	.word	0xffffffff


	//   ....[42]....
        /*0164*/ 	.word	0xffffffff


	//   ....[43]....
        /*0168*/ 	.word	0xffffffff


	//   ....[44]....
        /*016c*/ 	.word	0xffffffff


	//   ....[45]....
        /*0170*/ 	.word	0xffffffff


	//   ....[46]....
        /*0174*/ 	.word	0xffffffff


	//   ....[47]....
        /*0178*/ 	.word	0xffffffff


	//   ....[48]....
        /*017c*/ 	.word	0xffffffff


	//   ....[49]....
        /*0180*/ 	.word	0xffffffff


	//   ....[50]....
        /*0184*/ 	.word	0xffffffff


	//   ....[51]....
        /*0188*/ 	.word	0xffffffff


	//   ....[52]....
        /*018c*/ 	.word	0xffffffff


	//   ....[53]....
        /*0190*/ 	.word	0xffffffff


	//   ....[54]....
        /*0194*/ 	.word	0xffffffff


	//   ....[55]....
        /*0198*/ 	.word	0xffffffff


	//   ....[56]....
        /*019c*/ 	.word	0xffffffff


	//   ....[57]....
        /*01a0*/ 	.word	0xffffffff


	//   ....[58]....
        /*01a4*/ 	.word	0xffffffff


	//   ....[59]....
        /*01a8*/ 	.word	0xffffffff


	//   ....[60]....
        /*01ac*/ 	.word	0xffffffff


	//   ....[61]....
        /*01b0*/ 	.word	0xffffffff


	//   ....[62]....
        /*01b4*/ 	.word	0xffffffff


	//   ....[63]....
        /*01b8*/ 	.word	0xffffffff


	//   ....[64]....
        /*01bc*/ 	.word	0xffffffff


	//   ....[65]....
        /*01c0*/ 	.word	0xffffffff


	//   ....[66]....
        /*01c4*/ 	.word	0xffffffff


	//   ....[67]....
        /*01c8*/ 	.word	0xffffffff


	//   ....[68]....
        /*01cc*/ 	.word	0xffffffff


	//   ....[69]....
        /*01d0*/ 	.word	0xffffffff


	//   ....[70]....
        /*01d4*/ 	.word	0xffffffff


	//   ....[71]....
        /*01d8*/ 	.word	0xffffffff


	//   ....[72]....
        /*01dc*/ 	.word	0xffffffff


	//   ....[73]....
        /*01e0*/ 	.word	0xffffffff


	//   ....[74]....
        /*01e4*/ 	.word	0xffffffff


	//   ....[75]....
        /*01e8*/ 	.word	0xffffffff


	//   ....[76]....
        /*01ec*/ 	.word	0xffffffff


	//   ....[77]....
        /*01f0*/ 	.word	0xffffffff


	//   ....[78]....
        /*01f4*/ 	.word	0xffffffff


	//   ....[79]....
        /*01f8*/ 	.word	0xffffffff


	//   ....[80]....
        /*01fc*/ 	.word	0xffffffff


	//   ....[81]....
        /*0200*/ 	.word	0xffffffff


	//   ....[82]....
        /*0204*/ 	.word	0xffffffff


	//   ....[83]....
        /*0208*/ 	.word	0xffffffff


	//   ....[84]....
        /*020c*/ 	.word	0xffffffff


	//   ....[85]....
        /*0210*/ 	.word	0xffffffff


	//   ....[86]....
        /*0214*/ 	.word	0xffffffff


	//   ....[87]....
        /*0218*/ 	.word	0xffffffff


	//   ....[88]....
        /*021c*/ 	.word	0xffffffff


	//   ....[89]....
        /*0220*/ 	.word	0xffffffff


	//   ....[90]....
        /*0224*/ 	.word	0xffffffff


	//   ....[91]....
        /*0228*/ 	.word	0xffffffff


	//   ....[92]....
        /*022c*/ 	.word	0xffffffff


	//   ....[93]....
        /*0230*/ 	.word	0xffffffff


	//   ....[94]....
        /*0234*/ 	.word	0xffffffff


	//   ....[95]....
        /*0238*/ 	.word	0xffffffff


	//   ....[96]....
        /*023c*/ 	.word	0xffffffff


	//   ....[97]....
        /*0240*/ 	.word	0xffffffff


	//   ....[98]....
        /*0244*/ 	.word	0xffffffff


	//   ....[99]....
        /*0248*/ 	.word	0xffffffff


	//   ....[100]....
        /*024c*/ 	.word	0xffffffff


	//   ....[101]....
        /*0250*/ 	.word	0xffffffff


	//   ....[102]....
        /*0254*/ 	.word	0xffffffff


	//   ....[103]....
        /*0258*/ 	.word	0xffffffff


	//   ....[104]....
        /*025c*/ 	.word	0xffffffff


	//   ....[105]....
        /*0260*/ 	.word	0xffffffff


	//   ....[106]....
        /*0264*/ 	.word	0xffffffff


	//   ....[107]....
        /*0268*/ 	.word	0xffffffff


	//   ....[108]....
        /*026c*/ 	.word	0xffffffff


	//   ....[109]....
        /*0270*/ 	.word	0xffffffff


	//   ....[110]....
        /*0274*/ 	.word	0xffffffff


	//   ....[111]....
        /*0278*/ 	.word	0xffffffff


	//   ....[112]....
        /*027c*/ 	.word	0xffffffff


	//   ....[113]....
        /*0280*/ 	.word	0xffffffff


	//   ....[114]....
        /*0284*/ 	.word	0xffffffff


	//   ....[115]....
        /*0288*/ 	.word	0xffffffff


	//   ....[116]....
        /*028c*/ 	.word	0xffffffff


	//   ....[117]....
        /*0290*/ 	.word	0xffffffff


	//   ....[118]....
        /*0294*/ 	.word	0xffffffff


	//   ....[119]....
        /*0298*/ 	.word	0xffffffff


	//----- nvinfo : EIATTR_COOP_GROUP_INSTR_OFFSETS
	.align		4
.L_1714:
        /*029c*/ 	.byte	0x04, 0x28
        /*029e*/ 	.short	(.L_1716 - .L_1715)


	//   ....[0]....
.L_1715:
        /*02a0*/ 	.word	0x00001cf0


	//   ....[1]....
        /*02a4*/ 	.word	0x00001d10


	//   ....[2]....
        /*02a8*/ 	.word	0x00001d20


	//   ....[3]....
        /*02ac*/ 	.word	0x00001d30


	//   ....[4]....
        /*02b0*/ 	.word	0x00001d60


	//   ....[5]....
        /*02b4*/ 	.word	0x00001d80


	//   ....[6]....
        /*02b8*/ 	.word	0x00001da0


	//   ....[7]....
        /*02bc*/ 	.word	0x00001db0


	//   ....[8]....
        /*02c0*/ 	.word	0x00001de0


	//   ....[9]....
        /*02c4*/ 	.word	0x00001e00


	//   ....[10]....
        /*02c8*/ 	.word	0x00001e20


	//   ....[11]....
        /*02cc*/ 	.word	0x00001e30


	//   ....[12]....
        /*02d0*/ 	.word	0x00001e70


	//   ....[13]....
        /*02d4*/ 	.word	0x00001ea0


	//   ....[14]....
        /*02d8*/ 	.word	0x00001ec0


	//   ....[15]....
        /*02dc*/ 	.word	0x00001ed0


	//   ....[16]....
        /*02e0*/ 	.word	0x00001f00


	//   ....[17]....
        /*02e4*/ 	.word	0x00001f30


	//   ....[18]....
        /*02e8*/ 	.word	0x00001f50


	//   ....[19]....
        /*02ec*/ 	.word	0x00001f60


	//   ....[20]....
        /*02f0*/ 	.word	0x00002040


	//   ....[21]....
        /*02f4*/ 	.word	0x00002050


	//   ....[22]....
        /*02f8*/ 	.word	0x00002060


	//   ....[23]....
        /*02fc*/ 	.word	0x00002070


	//   ....[24]....
        /*0300*/ 	.word	0x000020b0


	//   ....[25]....
        /*0304*/ 	.word	0x000020d0


	//   ....[26]....
        /*0308*/ 	.word	0x000020e0


	//   ....[27]....
        /*030c*/ 	.word	0x000020f0


	//   ....[28]....
        /*0310*/ 	.word	0x00002130


	//   ....[29]....
        /*0314*/ 	.word	0x00002150


	//   ....[30]....
        /*0318*/ 	.word	0x00002160


	//   ....[31]....
        /*031c*/ 	.word	0x00002170


	//   ....[32]....
        /*0320*/ 	.word	0x000021b0


	//   ....[33]....
        /*0324*/ 	.word	0x000021d0


	//   ....[34]....
        /*0328*/ 	.word	0x000021e0


	//   ....[35]....
        /*032c*/ 	.word	0x000021f0


	//   ....[36]....
        /*0330*/ 	.word	0x00002220


	//   ....[37]....
        /*0334*/ 	.word	0x00002240


	//   ....[38]....
        /*0338*/ 	.word	0x00002260


	//   ....[39]....
        /*033c*/ 	.word	0x00002270


	//   ....[40]....
        /*0340*/ 	.word	0x000022d0


	//   ....[41]....
        /*0344*/ 	.word	0x000022e0


	//   ....[42]....
        /*0348*/ 	.word	0x000022f0


	//   ....[43]....
        /*034c*/ 	.word	0x00002300


	//   ....[44]....
        /*0350*/ 	.word	0x00002330


	//   ....[45]....
        /*0354*/ 	.word	0x00002350


	//   ....[46]....
        /*0358*/ 	.word	0x00002370


	//   ....[47]....
        /*035c*/ 	.word	0x00002380


	//   ....[48]....
        /*0360*/ 	.word	0x000023b0


	//   ....[49]....
        /*0364*/ 	.word	0x000023d0


	//   ....[50]....
        /*0368*/ 	.word	0x000023f0


	//   ....[51]....
        /*036c*/ 	.word	0x00002400


	//   ....[52]....
        /*0370*/ 	.word	0x00002430


	//   ....[53]....
        /*0374*/ 	.word	0x00002450


	//   ....[54]....
        /*0378*/ 	.word	0x00002470


	//   ....[55]....
        /*037c*/ 	.word	0x00002480


	//   ....[56]....
        /*0380*/ 	.word	0x000024c0


	//   ....[57]....
        /*0384*/ 	.word	0x000024e0


	//   ....[58]....
        /*0388*/ 	.word	0x000024f0


	//   ....[59]....
        /*038c*/ 	.word	0x00002500


	//   ....[60]....
        /*0390*/ 	.word	0x00003180


	//   ....[61]....
        /*0394*/ 	.word	0x000031a0


	//   ....[62]....
        /*0398*/ 	.word	0x000031b0


	//   ....[63]....
        /*039c*/ 	.word	0x000031c0


	//   ....[64]....
        /*03a0*/ 	.word	0x000031f0


	//   ....[65]....
        /*03a4*/ 	.word	0x00003210


	//   ....[66]....
        /*03a8*/ 	.word	0x00003230


	//   ....[67]....
        /*03ac*/ 	.word	0x00003240


	//   ....[68]....
        /*03b0*/ 	.word	0x00003270


	//   ....[69]....
        /*03b4*/ 	.word	0x00003290


	//   ....[70]....
        /*03b8*/ 	.word	0x000032b0


	//   ....[71]....
        /*03bc*/ 	.word	0x000032c0


	//   ....[72]....
        /*03c0*/ 	.word	0x000032f0


	//   ....[73]....
        /*03c4*/ 	.word	0x00003320


	//   ....[74]....
        /*03c8*/ 	.word	0x00003330


	//   ....[75]....
        /*03cc*/ 	.word	0x00003340


	//   ....[76]....
        /*03d0*/ 	.word	0x00003360


	//   ....[77]....
        /*03d4*/ 	.word	0x00003390


	//   ....[78]....
        /*03d8*/ 	.word	0x000033c0


	//   ....[79]....
        /*03dc*/ 	.word	0x000033e0


	//   ....[80]....
        /*03e0*/ 	.word	0x000034e0


	//   ....[81]....
        /*03e4*/ 	.word	0x000034f0


	//   ....[82]....
        /*03e8*/ 	.word	0x00003500


	//   ....[83]....
        /*03ec*/ 	.word	0x00003510


	//   ....[84]....
        /*03f0*/ 	.word	0x00003540


	//   ....[85]....
        /*03f4*/ 	.word	0x00003570


	//   ....[86]....
        /*03f8*/ 	.word	0x00003580


	//   ....[87]....
        /*03fc*/ 	.word	0x00003590


	//   ....[88]....
        /*0400*/ 	.word	0x000035b0


	//   ....[89]....
        /*0404*/ 	.word	0x000035f0


	//   ....[90]....
        /*0408*/ 	.word	0x00003600


	//   ....[91]....
        /*040c*/ 	.word	0x00003610


	//   ....[92]....
        /*0410*/ 	.word	0x00003650


	//   ....[93]....
        /*0414*/ 	.word	0x00003670


	//   ....[94]....
        /*0418*/ 	.word	0x00003680


	//   ....[95]....
        /*041c*/ 	.word	0x00003690


	//   ....[96]....
        /*0420*/ 	.word	0x000036c0


	//   ....[97]....
        /*0424*/ 	.word	0x000036e0


	//   ....[98]....
        /*0428*/ 	.word	0x00003700


	//   ....[99]....
        /*042c*/ 	.word	0x00003710


	//   ....[100]....
        /*0430*/ 	.word	0x00003770


	//   ....[101]....
        /*0434*/ 	.word	0x00003780


	//   ....[102]....
        /*0438*/ 	.word	0x00003790


	//   ....[103]....
        /*043c*/ 	.word	0x000037a0


	//   ....[104]....
        /*0440*/ 	.word	0x000037d0


	//   ....[105]....
        /*0444*/ 	.word	0x000037f0


	//   ....[106]....
        /*0448*/ 	.word	0x00003810


	//   ....[107]....
        /*044c*/ 	.word	0x00003820


	//   ....[108]....
        /*0450*/ 	.word	0x00003850


	//   ....[109]....
        /*0454*/ 	.word	0x00003870


	//   ....[110]....
        /*0458*/ 	.word	0x00003890


	//   ....[111]....
        /*045c*/ 	.word	0x000038a0


	//   ....[112]....
        /*0460*/ 	.word	0x000038d0


	//   ....[113]....
        /*0464*/ 	.word	0x00003900


	//   ....[114]....
        /*0468*/ 	.word	0x00003910


	//   ....[115]....
        /*046c*/ 	.word	0x00003920


	//   ....[116]....
        /*0470*/ 	.word	0x00003960


	//   ....[117]....
        /*0474*/ 	.word	0x00003980


	//   ....[118]....
        /*0478*/ 	.word	0x00003990


	//   ....[119]....
        /*047c*/ 	.word	0x000039a0


	//----- nvinfo : EIATTR_EXIT_INSTR_OFFSETS
	.align		4
.L_1716:
        /*0480*/ 	.byte	0x04, 0x1c
        /*0482*/ 	.short	(.L_1718 - .L_1717)


	//   ....[0]....
.L_1717:
        /*0484*/ 	.word	0x00000120


	//   ....[1]....
        /*0488*/ 	.word	0x00003ff0


	//----- nvinfo : EIATTR_CTAIDZ_USED
	.align		4
.L_1718:
        /*048c*/ 	.byte	0x01, 0x04
	.zero		2


	//----- nvinfo : EIATTR_CRS_STACK_SIZE
	.align		4
        /*0490*/ 	.byte	0x04, 0x1e
        /*0492*/ 	.short	(.L_1720 - .L_1719)
.L_1719:
        /*0494*/ 	.word	0x00000000
.L_1720:


//--------------------- .nv.info._ZN17fastertransformer14softmax_kernelIffLi4EEEvPT_PKT0_PKS1_S7_iiiif --------------------------
	.section	.nv.info._ZN17fastertransformer14softmax_kernelIffLi4EEEvPT_PKT0_PKS1_S7_iiiif,"",@"SHT_CUDA_INFO"
	.sectionflags	@""
	.align	4


	//----- nvinfo : EIATTR_CUDA_API_VERSION
	.align		4
        /*0000*/ 	.byte	0x04, 0x37
        /*0002*/ 	.short	(.L_1722 - .L_1721)
.L_1721:
        /*0004*/ 	.word	0x00000082


	//----- nvinfo : EIATTR_SW2861232_WAR
	.align		4
.L_1722:
        /*0008*/ 	.byte	0x01, 0x35
	.zero		2


	//----- nvinfo : EIATTR_PARAM_CBANK
	.align		4
        /*000c*/ 	.byte	0x04, 0x0a
        /*000e*/ 	.short	(.L_1724 - .L_1723)
	.align		4
.L_1723:
        /*0010*/ 	.word	index@(.nv.constant0._ZN17fastertransformer14softmax_kernelIffLi4EEEvPT_PKT0_PKS1_S7_iiiif)
        /*0014*/ 	.short	0x0160
        /*0016*/ 	.short	0x0034


	//----- nvinfo : EIATTR_CBANK_PARAM_SIZE
	.align		4
.L_1724:
        /*0018*/ 	.byte	0x03, 0x19
        /*001a*/ 	.short	0x0034


	//----- nvinfo : EIATTR_KPARAM_INFO
	.align		4
        /*001c*/ 	.byte	0x04, 0x17
        /*001e*/ 	.short	(.L_1726 - .L_1725)
.L_1725:
        /*0020*/ 	.word	0x00000000
        /*0024*/ 	.short	0x0008
        /*0026*/ 	.short	0x0030
        /*0028*/ 	.byte	0x00, 0xf0, 0x11, 0x00


	//----- nvinfo : EIATTR_KPARAM_INFO
	.align		4
.L_1726:
        /*002c*/ 	.byte	0x04, 0x17
        /*002e*/ 	.short	(.L_1728 - .L_1727)
.L_1727:
        /*0030*/ 	.word	0x00000000
        /*0034*/ 	.short	0x0007
        /*0036*/ 	.short	0x002c
        /*0038*/ 	.byte	0x00, 0xf0, 0x11, 0x00


	//----- nvinfo : EIATTR_KPARAM_INFO
	.align		4
.L_1728:
        /*003c*/ 	.byte	0x04, 0x17
        /*003e*/ 	.short	(.L_1730 - .L_1729)
.L_1729:
        /*0040*/ 	.word	0x00000000
        /*0044*/ 	.short	0x0006
        /*0046*/ 	.short	0x0028
        /*0048*/ 	.byte	0x00, 0xf0, 0x11, 0x00


	//----- nvinfo : EIATTR_KPARAM_INFO
	.align		4
.L_1730:
        /*004c*/ 	.byte	0x04, 0x17
        /*004e*/ 	.short	(.L_1732 - .L_1731)
.L_1731:
        /*0050*/ 	.word	0x00000000
        /*0054*/ 	.short	0x0005
        /*0056*/ 	.short	0x0024
        /*0058*/ 	.byte	0x00, 0xf0, 0x11, 0x00


	//----- nvinfo : EIATTR_KPARAM_INFO
	.align		4
.L_1732:
        /*005c*/ 	.byte	0x04, 0x17
        /*005e*/ 	.short	(.L_1734 - .L_1733)
.L_1733:
        /*0060*/ 	.word	0x00000000
        /*0064*/ 	.short	0x0004
        /*0066*/ 	.short	0x0020
        /*0068*/ 	.byte	0x00, 0xf0, 0x11, 0x00


	//----- nvinfo : EIATTR_KPARAM_INFO
	.align		4
.L_1734:
        /*006c*/ 	.byte	0x04, 0x17
        /*006e*/ 	.short	(.L_1736 - .L_1735)
.L_1735:
        /*0070*/ 	.word	0x00000000
        /*0074*/ 	.short	0x0003
        /*0076*/ 	.short	0x0018
        /*0078*/ 	.byte	0x00, 0xf0, 0x21, 0x00


	//----- nvinfo : EIATTR_KPARAM_INFO
	.align		4
.L_1736:
        /*007c*/ 	.byte	0x04, 0x17
        /*007e*/ 	.short	(.L_1738 - .L_1737)
.L_1737:
        /*0080*/ 	.word	0x00000000
        /*0084*/ 	.short	0x0002
        /*0086*/ 	.short	0x0010
        /*0088*/ 	.byte	0x00, 0xf0, 0x21, 0x00


	//----- nvinfo : EIATTR_KPARAM_INFO
	.align		4
.L_1738:
        /*008c*/ 	.byte	0x04, 0x17
        /*008e*/ 	.short	(.L_1740 - .L_1739)
.L_1739:
        /*0090*/ 	.word	0x00000000
        /*0094*/ 	.short	0x0001
        /*0096*/ 	.short	0x0008
        /*0098*/ 	.byte	0x00, 0xf0, 0x21, 0x00


	//----- nvinfo : EIATTR_KPARAM_INFO
	.align		4
.L_1740:
        /*009c*/ 	.byte	0x04, 0x17
        /*009e*/ 	.short	(.L_1742 - .L_1741)
.L_1741:
        /*00a0*/ 	.word	0x00000000
        /*00a4*/ 	.short	0x0000
        /*00a6*/ 	.short	0x0000
        /*00a8*/ 	.byte	0x00, 0xf0, 0x21, 0x00


	//----- nvinfo : EIATTR_MAXREG_COUNT
	.align		4
.L_1742:
        /*00ac*/ 	.byte	0x03, 0x1b
        /*00ae*/ 	.short	0x00ff


	//----- nvinfo : EIATTR_NUM_BARRIERS
	.align		4
        /*00b0*/ 	.byte	0x02, 0x4c
        /*00b2*/ 	.byte	0x01
	.zero		1


	//----- nvinfo : EIATTR_MERCURY_ISA_VERSION
	.align		4
        /*00b4*/ 	.byte	0x03, 0x5f
        /*00b6*/ 	.short	0x0000


	//----- nvinfo : EIATTR_COOP_GROUP_MASK_REGIDS
	.align		4
        /*00b8*/ 	.byte	0x04, 0x29
        /*00ba*/ 	.short	(.L_1744 - .L_1743)


	//   ....[0]....
.L_1743:
        /*00bc*/ 	.word	0xffffffff


	//   ....[1]....
        /*00c0*/ 	.word	0xffffffff


	//   ....[2]....
        /*00c4*/ 	.word	0xffffffff


	//   ....[3]....
        /*00c8*/ 	.word	0xffffffff


	//   ....[4]....
        /*00cc*/ 	.word	0xffffffff


	//   ....[5]....
        /*00d0*/ 	.word	0xffffffff


	//   ....[6]....
        /*00d4*/ 	.word	0xffffffff


	//   ....[7]....
        /*00d8*/ 	.word	0xffffffff


	//   ....[8]....
        /*00dc*/ 	.word	0xffffffff


	//   ....[9]....
        /*00e0*/ 	.word	0xffffffff


	//   ....[10]....
        /*00e4*/ 	.word	0xffffffff


	//   ....[11]....
        /*00e8*/ 	.word	0xffffffff


	//   ....[12]....
        /*00ec*/ 	.word	0xffffffff


	//   ....[13]....
        /*00f0*/ 	.word	0xffffffff


	//   ....[14]....
        /*00f4*/ 	.word	0xffffffff


	//   ....[15]....
        /*00f8*/ 	.word	0xffffffff


	//   ....[16]....
        /*00fc*/ 	.word	0xffffffff


	//   ....[17]....
        /*0100*/ 	.word	0xffffffff


	//   ....[18]....
        /*0104*/ 	.word	0xffffffff


	//   ....[19]....
        /*0108*/ 	.word	0xffffffff


	//   ....[20]....
        /*010c*/ 	.word	0xffffffff


	//   ....[21]....
        /*0110*/ 	.word	0xffffffff


	//   ....[22]....
        /*0114*/ 	.word	0xffffffff


	//   ....[23]....
        /*0118*/ 	.word	0xffffffff


	//   ....[24]....
        /*011c*/ 	.word	0xffffffff


	//   ....[25]....
        /*0120*/ 	.word	0xffffffff


	//   ....[26]....
        /*0124*/ 	.word	0xffffffff


	//   ....[27]....
        /*0128*/ 	.word	0xffffffff


	//   ....[28]....
        /*012c*/ 	.word	0xffffffff


	//   ....[29]....
        /*0130*/ 	.word	0xffffffff


	//----- nvinfo : EIATTR_COOP_GROUP_INSTR_OFFSETS
	.align		4
.L_1744:
        /*0134*/ 	.byte	0x04, 0x28
        /*0136*/ 	.short	(.L_1746 - .L_1745)


	//   ....[0]....
.L_1745:
        /*0138*/ 	.word	0x000006d0


	//   ....[1]....
        /*013c*/ 	.word	0x00000720


	//   ....[2]....
        /*0140*/ 	.word	0x00000750


	//   ....[3]....
        /*0144*/ 	.word	0x00000770


	//   ....[4]....
        /*0148*/ 	.word	0x00000790


	//   ....[5]....
        /*014c*/ 	.word	0x000007e0


	//   ....[6]....
        /*0150*/ 	.word	0x00000800


	//   ....[7]....
        /*0154*/ 	.word	0x00000820


	//   ....[8]....
        /*0158*/ 	.word	0x00000840


	//   ....[9]....
        /*015c*/ 	.word	0x00000860


	//   ....[10]....
        /*0160*/ 	.word	0x00000890


	//   ....[11]....
        /*0164*/ 	.word	0x000008b0


	//   ....[12]....
        /*0168*/ 	.word	0x000008d0


	//   ....[13]....
        /*016c*/ 	.word	0x000008f0


	//   ....[14]....
        /*0170*/ 	.word	0x00000910


	//   ....[15]....
        /*0174*/ 	.word	0x00000b00


	//   ....[16]....
        /*0178*/ 	.word	0x00000b50


	//   ....[17]....
        /*017c*/ 	.word	0x00000b80


	//   ....[18]....
        /*0180*/ 	.word	0x00000ba0


	//   ....[19]....
        /*0184*/ 	.word	0x00000bc0


	//   ....[20]....
        /*0188*/ 	.word	0x00000c10


	//   ....[21]....
        /*018c*/ 	.word	0x00000c30


	//   ....[22]....
        /*0190*/ 	.word	0x00000c50


	//   ....[23]....
        /*0194*/ 	.word	0x00000c70


	//   ....[24]....
        /*0198*/ 	.word	0x00000c90


	//   ....[25]....
        /*019c*/ 	.word	0x00000cc0


	//   ....[26]....
        /*01a0*/ 	.word	0x00000ce0


	//   ....[27]....
        /*01a4*/ 	.word	0x00000d00


	//   ....[28]....
        /*01a8*/ 	.word	0x00000d20


	//   ....[29]....
        /*01ac*/ 	.word	0x00000d40


	//----- nvinfo : EIATTR_EXIT_INSTR_OFFSETS
	.align		4
.L_1746:
        /*01b0*/ 	.byte	0x04, 0x1c
        /*01b2*/ 	.short	(.L_1748 - .L_1747)


	//   ....[0]....
.L_1747:
        /*01b4*/ 	.word	0x00000140


	//   ....[1]....
        /*01b8*/ 	.word	0x00001070


	//----- nvinfo : EIATTR_CTAIDZ_USED
	.align		4
.L_1748:
        /*01bc*/ 	.byte	0x01, 0x04
	.zero		2


	//----- nvinfo : EIATTR_CRS_STACK_SIZE
	.align		4
        /*01c0*/ 	.byte	0x04, 0x1e
        /*01c2*/ 	.short	(.L_1750 - .L_1749)
.L_1749:
        /*01c4*/ 	.word	0x00000000
.L_1750:


//--------------------- .nv.info._ZN17fastertransformer17softmax_kernel_h2I6__halfLi4EEEvPT_PKS2_S5_S5_iiiiS2_ --------------------------
	.section	.nv.info._ZN17fastertransformer17softmax_kernel_h2I6__halfLi4EEEvPT_PKS2_S5_S5_iiiiS2_,"",@"SHT_CUDA_INFO"
	.sectionflags	@""
	.align	4


	//----- nvinfo : EIATTR_CUDA_API_VERSION
	.align		4
        /*0000*/ 	.byte	0x04, 0x37
        /*0002*/ 	.short	(.L_1752 - .L_1751)
.L_1751:
        /*0004*/ 	.word	0x00000082


	//----- nvinfo : EIATTR_SW2861232_WAR
	.align		4
.L_1752:
        /*0008*/ 	.byte	0x01, 0x35
	.zero		2


	//----- nvinfo : EIATTR_PARAM_CBANK
	.align		4
        /*000c*/ 	.byte	0x04, 0x0a
        /*000e*/ 	.short	(.L_1754 - .L_1753)
	.align		4
.L_1753:
        /*0010*/ 	.word	index@(.nv.constant0._ZN17fastertransformer17softmax_kernel_h2I6__halfLi4EEEvPT_PKS2_S5_S5_iiiiS2_)
        /*0014*/ 	.short	0x0160
        /*0016*/ 	.short	0x0032


	//----- nvinfo : EIATTR_CBANK_PARAM_SIZE
	.align		4
.L_1754:
        /*0018*/ 	.byte	0x03, 0x19
        /*001a*/ 	.short	0x0032


	//----- nvinfo : EIATTR_KPARAM_INFO
	.align		4
        /*001c*/ 	.byte	0x04, 0x17
        /*001e*/ 	.short	(.L_1756 - .L_1755)
.L_1755:
        /*0020*/ 	.word	0x00000000
        /*0024*/ 	.short	0x0008
        /*0026*/ 	.short	0x0030
        /*0028*/ 	.byte	0x00, 0xf0, 0x09, 0x00


	//----- nvinfo : EIATTR_KPARAM_INFO
	.align		4
.L_1756:
        /*002c*/ 	.byte	0x04, 0x17
        /*002e*/ 	.short	(.L_1758 - .L_1757)
.L_1757:
        /*0030*/ 	.word	0x00000000
        /*0034*/ 	.short	0x0007
        /*0036*/ 	.short	0x002c
        /*0038*/ 	.byte	0x00, 0xf0, 0x11, 0x00


	//----- nvinfo : EIATTR_KPARAM_INFO
	.align		4
.L_1758:
        /*003c*/ 	.byte	0x04, 0x17
        /*003e*/ 	.short	(.L_1760 - .L_1759)
.L_1759:
        /*0040*/ 	.word	0x00000000
        /*0044*/ 	.short	0x0006
        /*0046*/ 	.short	0x0028
        /*0048*/ 	.byte	0x00, 0xf0, 0x11, 0x00


	//----- nvinfo : EIATTR_KPARAM_INFO
	.align		4
.L_1760:
        /*004c*/ 	.byte	0x04, 0x17
        /*004e*/ 	.short	(.L_1762 - .L_1761)
.L_1761:
        /*0050*/ 	.word	0x00000000
        /*0054*/ 	.short	0x0005
        /*0056*/ 	.short	0x0024
        /*0058*/ 	.byte	0x00, 0xf0, 0x11, 0x00


	//----- nvinfo : EIATTR_KPARAM_INFO
	.align		4
.L_1762:
        /*005c*/ 	.byte	0x04, 0x17
        /*005e*/ 	.short	(.L_1764 - .L_1763)
.L_1763:
        /*0060*/ 	.word	0x00000000
        /*0064*/ 	.short	0x0004
        /*0066*/ 	.short	0x0020
        /*0068*/ 	.byte	0x00, 0xf0, 0x11, 0x00


	//----- nvinfo : EIATTR_KPARAM_INFO
	.align		4
.L_1764:
        /*006c*/ 	.byte	0x04, 0x17
        /*006e*/ 	.short	(.L_1766 - .L_1765)
.L_1765:
        /*0070*/ 	.word	0x00000000
        /*0074*/ 	.short	0x0003
        /*0076*/ 	.short	0x0018
        /*0078*/ 	.byte	0x00, 0xf0, 0x21, 0x00


	//----- nvinfo : EIATTR_KPARAM_INFO
	.align		4
.L_1766:
        /*007c*/ 	.byte	0x04, 0x17
        /*007e*/ 	.short	(.L_1768 - .L_1767)
.L_1767:
        /*0080*/ 	.word	0x00000000
        /*0084*/ 	.short	0x0002
        /*0086*/ 	.short	0x0010
        /*0088*/ 	.byte	0x00, 0xf0, 0x21, 0x00


	//----- nvinfo : EIATTR_KPARAM_INFO
	.align		4
.L_1768:
        /*008c*/ 	.byte	0x04, 0x17
        /*008e*/ 	.short	(.L_1770 - .L_1769)
.L_1769:
        /*0090*/ 	.word	0x00000000
        /*0094*/ 	.short	0x0001
        /*0096*/ 	.short	0x0008
        /*0098*/ 	.byte	0x00, 0xf0, 0x21, 0x00


	//----- nvinfo : EIATTR_KPARAM_INFO
	.align		4
.L_1770:
        /*009c*/ 	.byte	0x04, 0x17
        /*009e*/ 	.short	(.L_1772 - .L_1771)
.L_1771:
        /*00a0*/ 	.word	0x00000000
        /*00a4*/ 	.short	0x0000
        /*00a6*/ 	.short	0x0000
        /*00a8*/ 	.byte	0x00, 0xf0, 0x21, 0x00


	//----- nvinfo : EIATTR_MAXREG_COUNT
	.align		4
.L_1772:
        /*00ac*/ 	.byte	0x03, 0x1b
        /*00ae*/ 	.short	0x00ff


	//----- nvinfo : EIATTR_NUM_BARRIERS
	.align		4
        /*00b0*/ 	.byte	0x02, 0x4c
        /*00b2*/ 	.byte	0x01
	.zero		1


	//----- nvinfo : EIATTR_MERCURY_ISA_VERSION
	.align		4
        /*00b4*/ 	.byte	0x03, 0x5f
        /*00b6*/ 	.short	0x0000


	//----- nvinfo : EIATTR_COOP_GROUP_MASK_REGIDS
	.align		4
        /*00b8*/ 	.byte	0x04, 0x29
        /*00ba*/ 	.short	(.L_1774 - .L_1773)


	//   ....[0]....
.L_1773:
        /*00bc*/ 	.word	0xffffffff


	//   ....[1]....
        /*00c0*/ 	.word	0xffffffff


	//   ....[2]....
        /*00c4*/ 	.word	0xffffffff


	//   ....[3]....
        /*00c8*/ 	.word	0xffffffff


	//   ....[4]....
        /*00cc*/ 	.word	0xffffffff


	//   ....[5]....
        /*00d0*/ 	.word	0xffffffff


	//   ....[6]....
        /*00d4*/ 	.word	0xffffffff


	//   ....[7]....
        /*00d8*/ 	.word	0xffffffff


	//   ....[8]....
        /*00dc*/ 	.word	0xffffffff


	//   ....[9]....
        /*00e0*/ 	.word	0xffffffff


	//   ....[10]....
        /*00e4*/ 	.word	0xffffffff


	//   ....[11]....
        /*00e8*/ 	.word	0xffffffff


	//   ....[12]....
        /*00ec*/ 	.word	0xffffffff


	//   ....[13]....
        /*00f0*/ 	.word	0xffffffff


	//   ....[14]....
        /*00f4*/ 	.word	0xffffffff


	//   ....[15]....
        /*00f8*/ 	.word	0xffffffff


	//   ....[16]....
        /*00fc*/ 	.word	0xffffffff


	//   ....[17]....
        /*0100*/ 	.word	0xffffffff


	//   ....[18]....
        /*0104*/ 	.word	0xffffffff


	//   ....[19]....
        /*0108*/ 	.word	0xffffffff


	//   ....[20]....
        /*010c*/ 	.word	0xffffffff


	//   ....[21]....
        /*0110*/ 	.word	0xffffffff


	//   ....[22]....
        /*0114*/ 	.word	0xffffffff


	//   ....[23]....
        /*0118*/ 	.word	0xffffffff


	//   ....[24]....
        /*011c*/ 	.word	0xffffffff


	//   ....[25]....
        /*0120*/ 	.word	0xffffffff


	//   ....[26]....
        /*0124*/ 	.word	0xffffffff


	//   ....[27]....
        /*0128*/ 	.word	0xffffffff


	//   ....[28]....
        /*012c*/ 	.word	0xffffffff


	//   ....[29]....
        /*0130*/ 	.word	0xffffffff


	//----- nvinfo : EIATTR_COOP_GROUP_INSTR_OFFSETS
	.align		4
.L_1774:
        /*0134*/ 	.byte	0x04, 0x28
        /*0136*/ 	.short	(.L_1776 - .L_1775)


	//   ....[0]....
.L_1775:
        /*0138*/ 	.word	0x00000b20


	//   ....[1]....
        /*013c*/ 	.word	0x00000b70


	//   ....[2]....
        /*0140*/ 	.word	0x00000ba0


	//   ....[3]....
        /*0144*/ 	.word	0x00000bc0


	//   ....[4]....
        /*0148*/ 	.word	0x00000be0


	//   ....[5]....
        /*014c*/ 	.word	0x00000c30


	//   ....[6]....
        /*0150*/ 	.word	0x00000c50


	//   ....[7]....
        /*0154*/ 	.word	0x00000c70


	//   ....[8]....
        /*0158*/ 	.word	0x00000c90


	//   ....[9]....
        /*015c*/ 	.word	0x00000cb0


	//   ....[10]....
        /*0160*/ 	.word	0x00000ce0


	//   ....[11]....
        /*0164*/ 	.word	0x00000d00


	//   ....[12]....
        /*0168*/ 	.word	0x00000d20


	//   ....[13]....
        /*016c*/ 	.word	0x00000d40


	//   ....[14]....
        /*0170*/ 	.word	0x00000d60


	//   ....[15]....
        /*0174*/ 	.word	0x00001340


	//   ....[16]....
        /*0178*/ 	.word	0x00001390


	//   ....[17]....
        /*017c*/ 	.word	0x000013c0


	//   ....[18]....
        /*0180*/ 	.word	0x000013e0


	//   ....[19]....
        /*0184*/ 	.word	0x00001400


	//   ....[20]....
        /*0188*/ 	.word	0x00001450


	//   ....[21]....
        /*018c*/ 	.word	0x00001470


	//   ....[22]....
        /*0190*/ 	.word	0x00001490


	//   ....[23]....
        /*0194*/ 	.word	0x000014b0


	//   ....[24]....
        /*0198*/ 	.word	0x000014d0


	//   ....[25]....
        /*019c*/ 	.word	0x00001500


	//   ....[26]....
        /*01a0*/ 	.word	0x00001520


	//   ....[27]....
        /*01a4*/ 	.word	0x00001540


	//   ....[28]....
        /*01a8*/ 	.word	0x00001560


	//   ....[29]....
        /*01ac*/ 	.word	0x00001580


	//----- nvinfo : EIATTR_EXIT_INSTR_OFFSETS
	.align		4
.L_1776:
        /*01b0*/ 	.byte	0x04, 0x1c
        /*01b2*/ 	.short	(.L_1778 - .L_1777)


	//   ....[0]....
.L_1777:
        /*01b4*/ 	.word	0x000000d0


	//   ....[1]....
        /*01b8*/ 	.word	0x000017c0


	//----- nvinfo : EIATTR_CTAIDZ_USED
	.align		4
.L_1778:
        /*01bc*/ 	.byte	0x01, 0x04
	.zero		2


	//----- nvinfo : EIATTR_CRS_STACK_SIZE
	.align		4
        /*01c0*/ 	.byte	0x04, 0x1e
        /*01c2*/ 	.short	(.L_1780 - .L_1779)
.L_1779:
        /*01c4*/ 	.word	0x00000000
.L_1780:


//--------------------- .nv.info._ZN17fastertransformer20softmax_kernel_h2_v2I6__halfLi4ELi4EEEvPT_PKS2_S5_S5_iiiiS2_ --------------------------
	.section	.nv.info._ZN17fastertransformer20softmax_kernel_h2_v2I6__halfLi4ELi4EEEvPT_PKS2_S5_S5_iiiiS2_,"",@"SHT_CUDA_INFO"
	.sectionflags	@""
	.align	4


	//----- nvinfo : EIATTR_CUDA_API_VERSION
	.align		4
        /*0000*/ 	.byte	0x04, 0x37
        /*0002*/ 	.short	(.L_1782 - .L_1781)
.L_1781:
        /*0004*/ 	.word	0x00000082


	//----- nvinfo : EIATTR_SW2861232_WAR
	.align		4
.L_1782:
        /*0008*/ 	.byte	0x01, 0x35
	.zero		2


	//----- nvinfo : EIATTR_PARAM_CBANK
	.align		4
        /*000c*/ 	.byte	0x04, 0x0a
        /*000e*/ 	.short	(.L_1784 - .L_1783)
	.align		4
.L_1783:
        /*0010*/ 	.word	index@(.nv.constant0._ZN17fastertransformer20softmax_kernel_h2_v2I6__halfLi4ELi4EEEvPT_PKS2_S5_S5_iiiiS2_)
        /*0014*/ 	.short	0x0160
        /*0016*/ 	.short	0x0032


	//----- nvinfo : EIATTR_CBANK_PARAM_SIZE
	.align		4
.L_1784:
        /*0018*/ 	.byte	0x03, 0x19
        /*001a*/ 	.short	0x0032


	//----- nvinfo : EIATTR_KPARAM_INFO
	.align		4
        /*001c*/ 	.byte	0x04, 0x17
        /*001e*/ 	.short	(.L_1786 - .L_1785)
.L_1785:
        /*0020*/ 	.word	0x00000000
        /*0024*/ 	.short	0x0008
        /*0026*/ 	.short	0x0030
        /*0028*/ 	.byte	0x00, 0xf0, 0x09, 0x00


	//----- nvinfo : EIATTR_KPARAM_INFO
	.align		4
.L_1786:
        /*002c*/ 	.byte	0x04, 0x17
        /*002e*/ 	.short	(.L_1788 - .L_1787)
.L_1787:
        /*0030*/ 	.word	0x00000000
        /*0034*/ 	.short	0x0007
        /*0036*/ 	.short	0x002c
        /*0038*/ 	.byte	0x00, 0xf0, 0x11, 0x00


	//----- nvinfo : EIATTR_KPARAM_INFO
	.align		4
.L_1788:
        /*003c*/ 	.byte	0x04, 0x17
        /*003e*/ 	.short	(.L_1790 - .L_1789)
.L_1789:
        /*0040*/ 	.word	0x00000000
        /*0044*/ 	.short	0x0006
        /*0046*/ 	.short	0x0028
        /*0048*/ 	.byte	0x00, 0xf0, 0x11, 0x00


	//----- nvinfo : EIATTR_KPARAM_INFO
	.align		4
.L_1790:
        /*004c*/ 	.byte	0x04, 0x17
        /*004e*/ 	.short	(.L_1792 - .L_1791)
.L_1791:
        /*0050*/ 	.word	0x00000000
        /*0054*/ 	.short	0x0005
        /*0056*/ 	.short	0x0024
        /*0058*/ 	.byte	0x00, 0xf0, 0x11, 0x00


	//----- nvinfo : EIATTR_KPARAM_INFO
	.align		4
.L_1792:
        /*005c*/ 	.byte	0x04, 0x17
        /*005e*/ 	.short	(.L_1794 - .L_1793)
.L_1793:
        /*0060*/ 	.word	0x00000000
        /*0064*/ 	.short	0x0004
        /*0066*/ 	.short	0x0020
        /*0068*/ 	.byte	0x00, 0xf0, 0x11, 0x00


	//----- nvinfo : EIATTR_KPARAM_INFO
	.align		4
.L_1794:
        /*006c*/ 	.byte	0x04, 0x17
        /*006e*/ 	.short	(.L_1796 - .L_1795)
.L_1795:
        /*0070*/ 	.word	0x00000000
        /*0074*/ 	.short	0x0003
        /*0076*/ 	.short	0x0018
        /*0078*/ 	.byte	0x00, 0xf0, 0x21, 0x00


	//----- nvinfo : EIATTR_KPARAM_INFO
	.align		4
.L_1796:
        /*007c*/ 	.byte	0x04, 0x17
        /*007e*/ 	.short	(.L_1798 - .L_1797)
.L_1797:
        /*0080*/ 	.word	0x00000000
        /*0084*/ 	.short	0x0002
        /*0086*/ 	.short	0x0010
        /*0088*/ 	.byte	0x00, 0xf0, 0x21, 0x00


	//----- nvinfo : EIATTR_KPARAM_INFO
	.align		4
.L_1798:
        /*008c*/ 	.byte	0x04, 0x17
        /*008e*/ 	.short	(.L_1800 - .L_1799)
.L_1799:
        /*0090*/ 	.word	0x00000000
        /*0094*/ 	.short	0x0001
        /*0096*/ 	.short	0x0008
        /*0098*/ 	.byte	0x00, 0xf0, 0x21, 0x00


	//----- nvinfo : EIATTR_KPARAM_INFO
	.align		4
.L_1800:
        /*009c*/ 	.byte	0x04, 0x17
        /*009e*/ 	.short	(.L_1802 - .L_1801)
.L_1801:
        /*00a0*/ 	.word	0x00000000
        /*00a4*/ 	.short	0x0000
        /*00a6*/ 	.short	0x0000
        /*00a8*/ 	.byte	0x00, 0xf0, 0x21, 0x00


	//----- nvinfo : EIATTR_MAXREG_COUNT
	.align		4
.L_1802:
        /*00ac*/ 	.byte	0x03, 0x1b
        /*00ae*/ 	.short	0x00ff


	//----- nvinfo : EIATTR_NUM_BARRIERS
	.align		4
        /*00b0*/ 	.byte	0x02, 0x4c
        /*00b2*/ 	.byte	0x01
	.zero		1


	//----- nvinfo : EIATTR_MERCURY_ISA_VERSION
	.align		4
        /*00b4*/ 	.byte	0x03, 0x5f
        /*00b6*/ 	.short	0x0000


	//----- nvinfo : EIATTR_COOP_GROUP_MASK_REGIDS
	.align		4
        /*00b8*/ 	.byte	0x04, 0x29
        /*00ba*/ 	.short	(.L_1804 - .L_1803)


	//   ....[0]....
.L_1803:
        /*00bc*/ 	.word	0xffffffff


	//   ....[1]....
        /*00c0*/ 	.word	0xffffffff


	//   ....[2]....
        /*00c4*/ 	.word	0xffffffff


	//   ....[3]....
        /*00c8*/ 	.word	0xffffffff


	//   ....[4]....
        /*00cc*/ 	.word	0xffffffff


	//   ....[5]....
        /*00d0*/ 	.word	0xffffffff


	//   ....[6]....
        /*00d4*/ 	.word	0xffffffff


	//   ....[7]....
        /*00d8*/ 	.word	0xffffffff


	//   ....[8]....
        /*00dc*/ 	.word	0xffffffff


	//   ....[9]....
        /*00e0*/ 	.word	0xffffffff


	//   ....[10]....
        /*00e4*/ 	.word	0xffffffff


	//   ....[11]....
        /*00e8*/ 	.word	0xffffffff


	//   ....[12]....
        /*00ec*/ 	.word	0xffffffff


	//   ....[13]....
        /*00f0*/ 	.word	0xffffffff


	//   ....[14]....
        /*00f4*/ 	.word	0xffffffff


	//   ....[15]....
        /*00f8*/ 	.word	0xffffffff


	//   ....[16]....
        /*00fc*/ 	.word	0xffffffff


	//   ....[17]....
        /*0100*/ 	.word	0xffffffff


	//   ....[18]....
        /*0104*/ 	.word	0xffffffff


	//   ....[19]....
        /*0108*/ 	.word	0xffffffff


	//   ....[20]....
        /*010c*/ 	.word	0xffffffff


	//   ....[21]....
        /*0110*/ 	.word	0xffffffff


	//   ....[22]....
        /*0114*/ 	.word	0xffffffff


	//   ....[23]....
        /*0118*/ 	.word	0xffffffff


	//   ....[24]....
        /*011c*/ 	.word	0xffffffff


	//   ....[25]....
        /*0120*/ 	.word	0xffffffff


	//   ....[26]....
        /*0124*/ 	.word	0xffffffff


	//   ....[27]....
        /*0128*/ 	.word	0xffffffff


	//   ....[28]....
        /*012c*/ 	.word	0xffffffff


	//   ....[29]....
        /*0130*/ 	.word	0xffffffff


	//   ....[30]....
        /*0134*/ 	.word	0xffffffff


	//   ....[31]....
        /*0138*/ 	.word	0xffffffff


	//   ....[32]....
        /*013c*/ 	.word	0xffffffff


	//   ....[33]....
        /*0140*/ 	.word	0xffffffff


	//   ....[34]....
        /*0144*/ 	.word	0xffffffff


	//   ....[35]....
        /*0148*/ 	.word	0xffffffff


	//   ....[36]....
        /*014c*/ 	.word	0xffffffff


	//   ....[37]....
        /*0150*/ 	.word	0xffffffff


	//   ....[38]....
        /*0154*/ 	.word	0xffffffff


	//   ....[39]....
        /*0158*/ 	.word	0xffffffff


	//   ....[40]....
        /*015c*/ 	.word	0xffffffff


	//   ....[41]....
        /*0160*/ 	.word	0xffffffff


	//   ....[42]....
        /*0164*/ 	.word	0xffffffff


	//   ....[43]....
        /*0168*/ 	.word	0xffffffff


	//   ....[44]....
        /*016c*/ 	.word	0xffffffff


	//   ....[45]....
        /*0170*/ 	.word	0xffffffff


	//   ....[46]....
        /*0174*/ 	.word	0xffffffff


	//   ....[47]....
        /*0178*/ 	.word	0xffffffff


	//   ....[48]....
        /*017c*/ 	.word	0xffffffff


	//   ....[49]....
        /*0180*/ 	.word	0xffffffff


	//   ....[50]....
        /*0184*/ 	.word	0xffffffff


	//   ....[51]....
        /*0188*/ 	.word	0xffffffff


	//   ....[52]....
        /*018c*/ 	.word	0xffffffff


	//   ....[53]....
        /*0190*/ 	.word	0xffffffff


	//   ....[54]....
        /*0194*/ 	.word	0xffffffff


	//   ....[55]....
        /*0198*/ 	.word	0xffffffff


	//   ....[56]....
        /*019c*/ 	.word	0xffffffff


	//   ....[57]....
        /*01a0*/ 	.word	0xffffffff


	//   ....[58]....
        /*01a4*/ 	.word	0xffffffff


	//   ....[59]....
        /*01a8*/ 	.word	0xffffffff


	//   ....[60]....
        /*01ac*/ 	.word	0xffffffff


	//   ....[61]....
        /*01b0*/ 	.word	0xffffffff


	//   ....[62]....
        /*01b4*/ 	.word	0xffffffff


	//   ....[63]....
        /*01b8*/ 	.word	0xffffffff


	//   ....[64]....
        /*01bc*/ 	.word	0xffffffff


	//   ....[65]....
        /*01c0*/ 	.word	0xffffffff


	//   ....[66]....
        /*01c4*/ 	.word	0xffffffff


	//   ....[67]....
        /*01c8*/ 	.word	0xffffffff


	//   ....[68]....
        /*01cc*/ 	.word	0xffffffff


	//   ....[69]....
        /*01d0*/ 	.word	0xffffffff


	//   ....[70]....
        /*01d4*/ 	.word	0xffffffff


	//   ....[71]....
        /*01d8*/ 	.word	0xffffffff


	//   ....[72]....
        /*01dc*/ 	.word	0xffffffff


	//   ....[73]....
        /*01e0*/ 	.word	0xffffffff


	//   ....[74]....
        /*01e4*/ 	.word	0xffffffff


	//   ....[75]....
        /*01e8*/ 	.word	0xffffffff


	//   ....[76]....
        /*01ec*/ 	.word	0xffffffff


	//   ....[77]....
        /*01f0*/ 	.word	0xffffffff


	//   ....[78]....
        /*01f4*/ 	.word	0xffffffff


	//   ....[79]....
        /*01f8*/ 	.word	0xffffffff


	//   ....[80]....
        /*01fc*/ 	.word	0xffffffff


	//   ....[81]....
        /*0200*/ 	.word	0xffffffff


	//   ....[82]....
        /*0204*/ 	.word	0xffffffff


	//   ....[83]....
        /*0208*/ 	.word	0xffffffff


	//   ....[84]....
        /*020c*/ 	.word	0xffffffff


	//   ....[85]....
        /*0210*/ 	.word	0xffffffff


	//   ....[86]....
        /*0214*/ 	.word	0xffffffff


	//   ....[87]....
        /*0218*/ 	.word	0xffffffff


	//   ....[88]....
        /*021c*/ 	.word	0xffffffff


	//   ....[89]....
        /*0220*/ 	.word	0xffffffff


	//   ....[90]....
        /*0224*/ 	.word	0xffffffff


	//   ....[91]....
        /*0228*/ 	.word	0xffffffff


	//   ....[92]....
        /*022c*/ 	.word	0xffffffff


	//   ....[93]....
        /*0230*/ 	.word	0xffffffff


	//   ....[94]....
        /*0234*/ 	.word	0xffffffff


	//   ....[95]....
        /*0238*/ 	.word	0xffffffff


	//   ....[96]....
        /*023c*/ 	.word	0xffffffff


	//   ....[97]....
        /*0240*/ 	.word	0xffffffff


	//   ....[98]....
        /*0244*/ 	.word	0xffffffff


	//   ....[99]....
        /*0248*/ 	.word	0xffffffff


	//   ....[100]....
        /*024c*/ 	.word	0xffffffff


	//   ....[101]....
        /*0250*/ 	.word	0xffffffff


	//   ....[102]....
        /*0254*/ 	.word	0xffffffff


	//   ....[103]....
        /*0258*/ 	.word	0xffffffff


	//   ....[104]....
        /*025c*/ 	.word	0xffffffff


	//   ....[105]....
        /*0260*/ 	.word	0xffffffff


	//   ....[106]....
        /*0264*/ 	.word	0xffffffff


	//   ....[107]....
        /*0268*/ 	.word	0xffffffff


	//   ....[108]....
        /*026c*/ 	.word	0xffffffff


	//   ....[109]....
        /*0270*/ 	.word	0xffffffff


	//   ....[110]....
        /*0274*/ 	.word	0xffffffff


	//   ....[111]....
        /*0278*/ 	.word	0xffffffff


	//   ....[112]....
        /*027c*/ 	.word	0xffffffff


	//   ....[113]....
        /*0280*/ 	.word	0xffffffff


	//   ....[114]....
        /*0284*/ 	.word	0xffffffff


	//   ....[115]....
        /*0288*/ 	.word	0xffffffff


	//   ....[116]....
        /*028c*/ 	.word	0xffffffff


	//   ....[117]....
        /*0290*/ 	.word	0xffffffff


	//   ....[118]....
        /*0294*/ 	.word	0xffffffff


	//   ....[119]....
        /*0298*/ 	.word	0xffffffff


	//----- nvinfo : EIATTR_COOP_GROUP_INSTR_OFFSETS
	.align		4
.L_1804:
        /*029c*/ 	.byte	0x04, 0x28
        /*029e*/ 	.short	(.L_1806 - .L_1805)


	//   ....[0]....
.L_1805:
        /*02a0*/ 	.word	0x000033d0


	//   ....[1]....
        /*02a4*/ 	.word	0x000033f0


	//   ....[2]....
        /*02a8*/ 	.word	0x00003400


	//   ....[3]....
        /*02ac*/ 	.word	0x00003410


	//   ....[4]....
        /*02b0*/ 	.word	0x00003440


	//   ....[5]....
        /*02b4*/ 	.word	0x00003460


	//   ....[6]....
        /*02b8*/ 	.word	0x00003480


	//   ....[7]....
        /*02bc*/ 	.word	0x00003490


	//   ....[8]....
        /*02c0*/ 	.word	0x000034c0


	//   ....[9]....
        /*02c4*/ 	.word	0x000034e0


	//   ....[10]....
        /*02c8*/ 	.word	0x00003500


	//   ....[11]....
        /*02cc*/ 	.word	0x00003510


	//   ....[12]....
        /*02d0*/ 	.word	0x00003540


	//   ....[13]....
        /*02d4*/ 	.word	0x00003570


	//   ....[14]....
        /*02d8*/ 	.word	0x000035a0


	//   ....[15]....
        /*02dc*/ 	.word	0x000035b0


	//   ....[16]....
        /*02e0*/ 	.word	0x000035e0


	//   ....[17]....
        /*02e4*/ 	.word	0x00003600


	//   ....[18]....
        /*02e8*/ 	.word	0x00003630


	//   ....[19]....
        /*02ec*/ 	.word	0x00003640


	//   ....[20]....
        /*02f0*/ 	.word	0x00003720


	//   ....[21]....
        /*02f4*/ 	.word	0x00003730


	//   ....[22]....
        /*02f8*/ 	.word	0x00003740


	//   ....[23]....
        /*02fc*/ 	.word	0x00003750


	//   ....[24]....
        /*0300*/ 	.word	0x00003780


	//   ....[25]....
        /*0304*/ 	.word	0x000037a0


	//   ....[26]....
        /*0308*/ 	.word	0x000037c0


	//   ....[27]....
        /*030c*/ 	.word	0x000037d0


	//   ....[28]....
        /*0310*/ 	.word	0x00003800


	//   ....[29]....
        /*0314*/ 	.word	0x00003820


	//   ....[30]....
        /*0318*/ 	.word	0x00003840


	//   ....[31]....
        /*031c*/ 	.word	0x00003850


	//   ....[32]....
        /*0320*/ 	.word	0x00003880


	//   ....[33]....
        /*0324*/ 	.word	0x000038a0


	//   ....[34]....
        /*0328*/ 	.word	0x000038c0


	//   ....[35]....
        /*032c*/ 	.word	0x000038d0


	//   ....[36]....
        /*0330*/ 	.word	0x00003910


	//   ....[37]....
        /*0334*/ 	.word	0x00003930


	//   ....[38]....
        /*0338*/ 	.word	0x00003940


	//   ....[39]....
        /*033c*/ 	.word	0x00003950


	//   ....[40]....
        /*0340*/ 	.word	0x000039b0


	//   ....[41]....
        /*0344*/ 	.word	0x000039c0


	//   ....[42]....
        /*0348*/ 	.word	0x000039d0


	//   ....[43]....
        /*034c*/ 	.word	0x000039e0


	//   ....[44]....
        /*0350*/ 	.word	0x00003a10


	//   ....[45]....
        /*0354*/ 	.word	0x00003a30


	//   ....[46]....
        /*0358*/ 	.word	0x00003a50


	//   ....[47]....
        /*035c*/ 	.word	0x00003a60


	//   ....[48]....
        /*0360*/ 	.word	0x00003a90


	//   ....[49]....
        /*0364*/ 	.word	0x00003ab0


	//   ....[50]....
        /*0368*/ 	.word	0x00003ad0


	//   ....[51]....
        /*036c*/ 	.word	0x00003ae0


	//   ....[52]....
        /*0370*/ 	.word	0x00003b10


	//   ....[53]....
        /*0374*/ 	.word	0x00003b30


	//   ....[54]....
        /*0378*/ 	.word	0x00003b50


	//   ....[55]....
        /*037c*/ 	.word	0x00003b60


	//   ....[56]....
        /*0380*/ 	.word	0x00003b90


	//   ....[57]....
        /*0384*/ 	.word	0x00003bb0


	//   ....[58]....
        /*0388*/ 	.word	0x00003bd0


	//   ....[59]....
        /*038c*/ 	.word	0x00003be0


	//   ....[60]....
        /*0390*/ 	.word	0x000053b0


	//   ....[61]....
        /*0394*/ 	.word	0x000053d0


	//   ....[62]....
        /*0398*/ 	.word	0x000053e0


	//   ....[63]....
        /*039c*/ 	.word	0x000053f0


	//   ....[64]....
        /*03a0*/ 	.word	0x00005420


	//   ....[65]....
        /*03a4*/ 	.word	0x00005440


	//   ....[66]....
        /*03a8*/ 	.word	0x00005460


	//   ....[67]....
        /*03ac*/ 	.word	0x00005470


	//   ....[68]....
        /*03b0*/ 	.word	0x000054a0


	//   ....[69]....
        /*03b4*/ 	.word	0x000054c0


	//   ....[70]....
        /*03b8*/ 	.word	0x000054e0


	//   ....[71]....
        /*03bc*/ 	.word	0x000054f0


	//   ....[72]....
        /*03c0*/ 	.word	0x00005520


	//   ....[73]....
        /*03c4*/ 	.word	0x00005550


	//   ....[74]....
        /*03c8*/ 	.word	0x00005560


	//   ....[75]....
        /*03cc*/ 	.word	0x00005570


	//   ....[76]....
        /*03d0*/ 	.word	0x000055b0


	//   ....[77]....
        /*03d4*/ 	.word	0x000055e0


	//   ....[78]....
        /*03d8*/ 	.word	0x00005600


	//   ....[79]....
        /*03dc*/ 	.word	0x00005610


	//   ....[80]....
        /*03e0*/ 	.word	0x00005710


	//   ....[81]....
        /*03e4*/ 	.word	0x00005720


	//   ....[82]....
        /*03e8*/ 	.word	0x00005730


	//   ....[83]....
        /*03ec*/ 	.word	0x00005740


	//   ....[84]....
        /*03f0*/ 	.word	0x00005770


	//   ....[85]....
        /*03f4*/ 	.word	0x00005790


	//   ....[86]....
        /*03f8*/ 	.word	0x000057b0


	//   ....[87]....
        /*03fc*/ 	.word	0x000057c0


	//   ....[88]....
        /*0400*/ 	.word	0x000057f0


	//   ....[89]....
        /*0404*/ 	.word	0x00005820


	//   ....[90]....
        /*0408*/ 	.word	0x00005830


	//   ....[91]....
        /*040c*/ 	.word	0x00005840


	//   ....[92]....
        /*0410*/ 	.word	0x00005880


	//   ....[93]....
        /*0414*/ 	.word	0x000058a0


	//   ....[94]....
        /*0418*/ 	.word	0x000058b0


	//   ....[95]....
        /*041c*/ 	.word	0x000058c0


	//   ....[96]....
        /*0420*/ 	.word	0x000058f0


	//   ....[97]....
        /*0424*/ 	.word	0x00005910


	//   ....[98]....
        /*0428*/ 	.word	0x00005930


	//   ....[99]....
        /*042c*/ 	.word	0x00005940


	//   ....[100]....
        /*0430*/ 	.word	0x000059a0


	//   ....[101]....
        /*0434*/ 	.word	0x000059b0


	//   ....[102]....
        /*0438*/ 	.word	0x000059c0


	//   ....[103]....
        /*043c*/ 	.word	0x000059d0


	//   ....[104]....
        /*0440*/ 	.word	0x00005a00


	//   ....[105]....
        /*0444*/ 	.word	0x00005a20


	//   ....[106]....
        /*0448*/ 	.word	0x00005a40


	//   ....[107]....
        /*044c*/ 	.word	0x00005a50


	//   ....[108]....
        /*0450*/ 	.word	0x00005a80


	//   ....[109]....
        /*0454*/ 	.word	0x00005aa0


	//   ....[110]....
        /*0458*/ 	.word	0x00005ac0


	//   ....[111]....
        /*045c*/ 	.word	0x00005ad0


	//   ....[112]....
        /*0460*/ 	.word	0x00005b00


	//   ....[113]....
        /*0464*/ 	.word	0x00005b30


	//   ....[114]....
        /*0468*/ 	.word	0x00005b40


	//   ....[115]....
        /*046c*/ 	.word	0x00005b50


	//   ....[116]....
        /*0470*/ 	.word	0x00005b90


	//   ....[117]....
        /*0474*/ 	.word	0x00005bb0


	//   ....[118]....
        /*0478*/ 	.word	0x00005bc0


	//   ....[119]....
        /*047c*/ 	.word	0x00005bd0


	//----- nvinfo : EIATTR_EXIT_INSTR_OFFSETS
	.align		4
.L_1806:
        /*0480*/ 	.byte	0x04, 0x1c
        /*0482*/ 	.short	(.L_1808 - .L_1807)


	//   ....[0]....
.L_1807:
        /*0484*/ 	.word	0x00000120


	//   ....[1]....
        /*0488*/ 	.word	0x000065e0


	//----- nvinfo : EIATTR_CTAIDZ_USED
	.align		4
.L_1808:
        /*048c*/ 	.byte	0x01, 0x04
	.zero		2


	//----- nvinfo : EIATTR_CRS_STACK_SIZE
	.align		4
        /*0490*/ 	.byte	0x04, 0x1e
        /*0492*/ 	.short	(.L_1810 - .L_1809)
.L_1809:
        /*0494*/ 	.word	0x00000000
.L_1810:


//--------------------- .nv.info._ZN17fastertransformer15QKVIA3TransposeI6__halfEEvPT_S3_S3_PKS2_S5_S5_PKiS5_S5_iiii --------------------------
	.section	.nv.info._ZN17fastertransformer15QKVIA3TransposeI6__halfEEvPT_S3_S3_PKS2_S5_S5_PKiS5_S5_iiii,"",@"SHT_CUDA_INFO"
	.sectionflags	@""
	.align	4


	//----- nvinfo : EIATTR_CUDA_API_VERSION
	.align		4
        /*0000*/ 	.byte	0x04, 0x37
        /*0002*/ 	.short	(.L_1812 - .L_1811)
.L_1811:
        /*0004*/ 	.word	0x00000082


	//----- nvinfo : EIATTR_SW2861232_WAR
	.align		4
.L_1812:
        /*0008*/ 	.byte	0x01, 0x35
	.zero		2


	//----- nvinfo : EIATTR_PARAM_CBANK
	.align		4
        /*000c*/ 	.byte	0x04, 0x0a
        /*000e*/ 	.short	(.L_1814 - .L_1813)
	.align		4
.L_1813:
        /*0010*/ 	.word	index@(.nv.constant0._ZN17fastertransformer15QKVIA3TransposeI6__halfEEvPT_S3_S3_PKS2_S5_S5_PKiS5_S5_iiii)
        /*0014*/ 	.short	0x0160
        /*0016*/ 	.short	0x0058


	//----- nvinfo : EIATTR_CBANK_PARAM_SIZE
	.align		4
.L_1814:
        /*0018*/ 	.byte	0x03, 0x19
        /*001a*/ 	.short	0x0058


	//----- nvinfo : EIATTR_KPARAM_INFO
	.align		4
        /*001c*/ 	.byte	0x04, 0x17
        /*001e*/ 	.short	(.L_1816 - .L_1815)
.L_1815:
        /*0020*/ 	.word	0x00000000
        /*0024*/ 	.short	0x000c
        /*0026*/ 	.short	0x0054
        /*0028*/ 	.byte	0x00, 0xf0, 0x11, 0x00


	//----- nvinfo : EIATTR_KPARAM_INFO
	.align		4
.L_1816:
        /*002c*/ 	.byte	0x04, 0x17
        /*002e*/ 	.short	(.L_1818 - .L_1817)
.L_1817:
        /*0030*/ 	.word	0x00000000
        /*0034*/ 	.short	0x000b
        /*0036*/ 	.short	0x0050
        /*0038*/ 	.byte	0x00, 0xf0, 0x11, 0x00


	//----- nvinfo : EIATTR_KPARAM_INFO
	.align		4
.L_1818:
        /*003c*/ 	.byte	0x04, 0x17
        /*003e*/ 	.short	(.L_1820 - .L_1819)
.L_1819:
        /*0040*/ 	.word	0x00000000
        /*0044*/ 	.short	0x000a
        /*0046*/ 	.short	0x004c
        /*0048*/ 	.byte	0x00, 0xf0, 0x11, 0x00


	//----- nvinfo : EIATTR_KPARAM_INFO
	.align		4
.L_1820:
        /*004c*/ 	.byte	0x04, 0x17
        /*004e*/ 	.short	(.L_1822 - .L_1821)
.L_1821:
        /*0050*/ 	.word	0x00000000
        /*0054*/ 	.short	0x0009
        /*0056*/ 	.short	0x0048
        /*0058*/ 	.byte	0x00, 0xf0, 0x11, 0x00


	//----- nvinfo : EIATTR_KPARAM_INFO
	.align		4
.L_1822:
        /*005c*/ 	.byte	0x04, 0x17
        /*005e*/ 	.short	(.L_1824 - .L_1823)
.L_1823:
        /*0060*/ 	.word	0x00000000
        /*0064*/ 	.short	0x0008
        /*0066*/ 	.short	0x0040
        /*0068*/ 	.byte	0x00, 0xf0, 0x21, 0x00


	//----- nvinfo : EIATTR_KPARAM_INFO
	.align		4
.L_1824:
        /*006c*/ 	.byte	0x04, 0x17
        /*006e*/ 	.short	(.L_1826 - .L_1825)
.L_1825:
        /*0070*/ 	.word	0x00000000
        /*0074*/ 	.short	0x0007
        /*0076*/ 	.short	0x0038
        /*0078*/ 	.byte	0x00, 0xf0, 0x21, 0x00


	//----- nvinfo : EIATTR_KPARAM_INFO
	.align		4
.L_1826:
        /*007c*/ 	.byte	0x04, 0x17
        /*007e*/ 	.short	(.L_1828 - .L_1827)
.L_1827:
        /*0080*/ 	.word	0x00000000
        /*0084*/ 	.short	0x0006
        /*0086*/ 	.short	0x0030
        /*0088*/ 	.byte	0x00, 0xf0, 0x21, 0x00


	//----- nvinfo : EIATTR_KPARAM_INFO
	.align		4
.L_1828:
        /*008c*/ 	.byte	0x04, 0x17
        /*008e*/ 	.short	(.L_1830 - .L_1829)
.L_1829:
        /*0090*/ 	.word	0x00000000
        /*0094*/ 	.short	0x0005
        /*0096*/ 	.short	0x0028
        /*0098*/ 	.byte	0x00, 0xf0, 0x21, 0x00


	//----- nvinfo : EIATTR_KPARAM_INFO
	.align		4
.L_1830:
        /*009c*/ 	.byte	0x04, 0x17
        /*009e*/ 	.short	(.L_1832 - .L_1831)
.L_1831:
        /*00a0*/ 	.word	0x00000000
        /*00a4*/ 	.short	0x0004
        /*00a6*/ 	.short	0x0020
        /*00a8*/ 	.byte	0x00, 0xf0, 0x21, 0x00


	//----- nvinfo : EIATTR_KPARAM_INFO
	.align		4
.L_1832:
        /*00ac*/ 	.byte	0x04, 0x17
        /*00ae*/ 	.short	(.L_1834 - .L_1833)
.L_1833:
        /*00b0*/ 	.word	0x00000000
        /*00b4*/ 	.short	0x0003
        /*00b6*/ 	.short	0x0018
        /*00b8*/ 	.byte	0x00, 0xf0, 0x21, 0x00


	//----- nvinfo : EIATTR_KPARAM_INFO
	.align		4
.L_1834:
        /*00bc*/ 	.byte	0x04, 0x17
        /*00be*/ 	.short	(.L_1836 - .L_1835)
.L_1835:
        /*00c0*/ 	.word	0x00000000
        /*00c4*/ 	.short	0x0002
        /*00c6*/ 	.short	0x0010
        /*00c8*/ 	.byte	0x00, 0xf0, 0x21, 0x00


	//----- nvinfo : EIATTR_KPARAM_INFO
	.align		4
.L_1836:
        /*00cc*/ 	.byte	0x04, 0x17
        /*00ce*/ 	.short	(.L_1838 - .L_1837)
.L_1837:
        /*00d0*/ 	.word	0x00000000
        /*00d4*/ 	.short	0x0001
        /*00d6*/ 	.short	0x0008
        /*00d8*/ 	.byte	0x00, 0xf0, 0x21, 0x00


	//----- nvinfo : EIATTR_KPARAM_INFO
	.align		4
.L_1838:
        /*00dc*/ 	.byte	0x04, 0x17
        /*00de*/ 	.short	(.L_1840 - .L_1839)
.L_1839:
        /*00e0*/ 	.word	0x00000000
        /*00e4*/ 	.short	0x0000
        /*00e6*/ 	.short	0x0000
        /*00e8*/ 	.byte	0x00, 0xf0, 0x21, 0x00


	//----- nvinfo : EIATTR_MAXREG_COUNT
	.align		4
.L_1840:
        /*00ec*/ 	.byte	0x03, 0x1b
        /*00ee*/ 	.short	0x00ff


	//----- nvinfo : EIATTR_MERCURY_ISA_VERSION
	.align		4
        /*00f0*/ 	.byte	0x03, 0x5f
        /*00f2*/ 	.short	0x0000


	//----- nvinfo : EIATTR_EXIT_INSTR_OFFSETS
	.align		4
        /*00f4*/ 	.byte	0x04, 0x1c
        /*00f6*/ 	.short	(.L_1842 - .L_1841)


	//   ....[0]....
.L_1841:
        /*00f8*/ 	.word	0x000000d0


	//   ....[1]....
        /*00fc*/ 	.word	0x00000490


	//   ....[2]....
        /*0100*/ 	.word	0x000007e0


	//   ....[3]....
        /*0104*/ 	.word	0x00000be0


	//----- nvinfo : EIATTR_CRS_STACK_SIZE
	.align		4
.L_1842:
        /*0108*/ 	.byte	0x04, 0x1e
        /*010a*/ 	.short	(.L_1844 - .L_1843)
.L_1843:
        /*010c*/ 	.word	0x00000000
.L_1844:


//--------------------- .nv.info._ZN17fastertransformer22addQKVBiasIA3TransposeI6__halfEEvPT_S3_S3_PKS2_S5_S5_S5_S5_S5_PKiS5_S5_iiii --------------------------
	.section	.nv.info._ZN17fastertransformer22addQKVBiasIA3TransposeI6__halfEEvPT_S3_S3_PKS2_S5_S5_S5_S5_S5_PKiS5_S5_iiii,"",@"SHT_CUDA_INFO"
	.sectionflags	@""
	.align	4


	//----- nvinfo : EIATTR_CUDA_API_VERSION
	.align		4
        /*0000*/ 	.byte	0x04, 0x37
        /*0002*/ 	.short	(.L_1846 - .L_1845)
.L_1845:
        /*0004*/ 	.word	0x00000082


	//----- nvinfo : EIATTR_SW2861232_WAR
	.align		4
.L_1846:
        /*0008*/ 	.byte	0x01, 0x35
	.zero		2


	//----- nvinfo : EIATTR_PARAM_CBANK
	.align		4
        /*000c*/ 	.byte	0x04, 0x0a
        /*000e*/ 	.short	(.L_1848 - .L_1847)
	.align		4
.L_1847:
        /*0010*/ 	.word	index@(.nv.constant0._ZN17fastertransformer22addQKVBiasIA3TransposeI6__halfEEvPT_S3_S3_PKS2_S5_S5_S5_S5_S5_PKiS5_S5_iiii)
        /*0014*/ 	.short	0x0160
        /*0016*/ 	.short	0x0070


	//----- nvinfo : EIATTR_CBANK_PARAM_SIZE
	.align		4
.L_1848:
        /*0018*/ 	.byte	0x03, 0x19
        /*001a*/ 	.short	0x0070


	//----- nvinfo : EIATTR_KPARAM_INFO
	.align		4
        /*001c*/ 	.byte	0x04, 0x17
        /*001e*/ 	.short	(.L_1850 - .L_1849)
.L_1849:
        /*0020*/ 	.word	0x00000000
        /*0024*/ 	.short	0x000f
        /*0026*/ 	.short	0x006c
        /*0028*/ 	.byte	0x00, 0xf0, 0x11, 0x00


	//----- nvinfo : EIATTR_KPARAM_INFO
	.align		4
.L_1850:
        /*002c*/ 	.byte	0x04, 0x17
        /*002e*/ 	.short	(.L_1852 - .L_1851)
.L_1851:
        /*0030*/ 	.word	0x00000000
        /*0034*/ 	.short	0x000e
        /*0036*/ 	.short	0x0068
        /*0038*/ 	.byte	0x00, 0xf0, 0x11, 0x00


	//----- nvinfo : EIATTR_KPARAM_INFO
	.align		4
.L_1852:
        /*003c*/ 	.byte	0x04, 0x17
        /*003e*/ 	.short	(.L_1854 - .L_1853)
.L_1853:
        /*0040*/ 	.word	0x00000000
        /*0044*/ 	.short	0x000d
        /*0046*/ 	.short	0x0064
        /*0048*/ 	.byte	0x00, 0xf0, 0x11, 0x00


	//----- nvinfo : EIATTR_KPARAM_INFO
	.align		4
.L_1854:
        /*004c*/ 	.byte	0x04, 0x17
        /*004e*/ 	.short	(.L_1856 - .L_1855)
.L_1855:
        /*0050*/ 	.word	0x00000000
        /*0054*/ 	.short	0x000c
        /*0056*/ 	.short	0x0060
        /*0058*/ 	.byte	0x00, 0xf0, 0x11, 0x00


	//----- nvinfo : EIATTR_KPARAM_INFO
	.align		4
.L_1856:
        /*005c*/ 	.byte	0x04, 0x17
        /*005e*/ 	.short	(.L_1858 - .L_1857)
.L_1857:
        /*0060*/ 	.word	0x00000000
        /*0064*/ 	.short	0x000b
        /*0066*/ 	.short	0x0058
        /*0068*/ 	.byte	0x00, 0xf0, 0x21, 0x00


	//----- nvinfo : EIATTR_KPARAM_INFO
	.align		4
.L_1858:
        /*006c*/ 	.byte	0x04, 0x17
        /*006e*/ 	.short	(.L_1860 - .L_1859)
.L_1859:
        /*0070*/ 	.word	0x00000000
        /*0074*/ 	.short	0x000a
        /*0076*/ 	.short	0x0050
        /*0078*/ 	.byte	0x00, 0xf0, 0x21, 0x00


	//----- nvinfo : EIATTR_KPARAM_INFO
	.align		4
.L_1860:
        /*007c*/ 	.byte	0x04, 0x17
        /*007e*/ 	.short	(.L_1862 - .L_1861)
.L_1861:
        /*0080*/ 	.word	0x00000000
        /*0084*/ 	.short	0x0009
        /*0086*/ 	.short	0x0048
        /*0088*/ 	.byte	0x00, 0xf0, 0x21, 0x00


	//----- nvinfo : EIATTR_KPARAM_INFO
	.align		4
.L_1862:
        /*008c*/ 	.byte	0x04, 0x17
        /*008e*/ 	.short	(.L_1864 - .L_1863)
.L_1863:
        /*0090*/ 	.word	0x00000000
        /*0094*/ 	.short	0x0008
        /*0096*/ 	.short	0x0040
        /*0098*/ 	.byte	0x00, 0xf0, 0x21, 0x00


	//----- nvinfo : EIATTR_KPARAM_INFO
	.align		4
.L_1864:
        /*009c*/ 	.byte	0x04, 0x17
        /*009e*/ 	.short	(.L_1866 - .L_1865)
.L_1865:
        /*00a0*/ 	.word	0x00000000
        /*00a4*/ 	.short	0x0007
        /*00a6*/ 	.short	0x0038
        /*00a8*/ 	.byte	0x00, 0xf0, 0x21, 0x00


	//----- nvinfo : EIATTR_KPARAM_INFO
	.align		4
.L_1866:
        /*00ac*/ 	.byte	0x04, 0x17
        /*00ae*/ 	.short	(.L_1868 - .L_1867)
.L_1867:
        /*00b0*/ 	.word	0x00000000
        /*00b4*/ 	.short	0x0006
        /*00b6*/ 	.short	0x0030
        /*00b8*/ 	.byte	0x00, 0xf0, 0x21, 0x00


	//----- nvinfo : EIATTR_KPARAM_INFO
	.align		4
.L_1868:
        /*00bc*/ 	.byte	0x04, 0x17
        /*00be*/ 	.short	(.L_1870 - .L_1869)
.L_1869:
        /*00c0*/ 	.word	0x00000000
        /*00c4*/ 	.short	0x0005
        /*00c6*/ 	.short	0x0028
        /*00c8*/ 	.byte	0x00, 0xf0, 0x21, 0x00


	//----- nvinfo : EIATTR_KPARAM_INFO
	.align		4
.L_1870:
        /*00cc*/ 	.byte	0x04, 0x17
        /*00ce*/ 	.short	(.L_1872 - .L_1871)
.L_1871:
        /*00d0*/ 	.word	0x00000000
        /*00d4*/ 	.short	0x0004
        /*00d6*/ 	.short	0x0020
        /*00d8*/ 	.byte	0x00, 0xf0, 0x21, 0x00


	//----- nvinfo : EIATTR_KPARAM_INFO
	.align		4
.L_1872:
        /*00dc*/ 	.byte	0x04, 0x17
        /*00de*/ 	.short	(.L_1874 - .L_1873)
.L_1873:
        /*00e0*/ 	.word	0x00000000
        /*00e4*/ 	.short	0x0003
        /*00e6*/ 	.short	0x0018
        /*00e8*/ 	.byte	0x00, 0xf0, 0x21, 0x00


	//----- nvinfo : EIATTR_KPARAM_INFO
	.align		4
.L_1874:
        /*00ec*/ 	.byte	0x04, 0x17
        /*00ee*/ 	.short	(.L_1876 - .L_1875)
.L_1875:
        /*00f0*/ 	.word	0x00000000
        /*00f4*/ 	.short	0x0002
        /*00f6*/ 	.short	0x0010
        /*00f8*/ 	.byte	0x00, 0xf0, 0x21, 0x00


	//----- nvinfo : EIATTR_KPARAM_INFO
	.align		4
.L_1876:
        /*00fc*/ 	.byte	0x04, 0x17
        /*00fe*/ 	.short	(.L_1878 - .L_1877)
.L_1877:
        /*0100*/ 	.word	0x00000000
        /*0104*/ 	.short	0x0001
        /*0106*/ 	.short	0x0008
        /*0108*/ 	.byte	0x00, 0xf0, 0x21, 0x00


	//----- nvinfo : EIATTR_KPARAM_INFO
	.align		4
.L_1878:
        /*010c*/ 	.byte	0x04, 0x17
        /*010e*/ 	.short	(.L_1880 - .L_1879)
.L_1879:
        /*0110*/ 	.word	0x00000000
        /*0114*/ 	.short	0x0000
        /*0116*/ 	.short	0x0000
        /*0118*/ 	.byte	0x00, 0xf0, 0x21, 0x00


	//----- nvinfo : EIATTR_MAXREG_COUNT
	.align		4
.L_1880:
        /*011c*/ 	.byte	0x03, 0x1b
        /*011e*/ 	.short	0x00ff


	//----- nvinfo : EIATTR_MERCURY_ISA_VERSION
	.align		4
        /*0120*/ 	.byte	0x03, 0x5f
        /*0122*/ 	.short	0x0000


	//----- nvinfo : EIATTR_EXIT_INSTR_OFFSETS
	.align		4
        /*0124*/ 	.byte	0x04, 0x1c
        /*0126*/ 	.short	(.L_1882 - .L_1881)


	//   ....[0]....
.L_1881:
        /*0128*/ 	.word	0x000000d0


	//   ....[1]....
        /*012c*/ 	.word	0x00000530


	//   ....[2]....
        /*0130*/ 	.word	0x00000910


	//   ....[3]....
        /*0134*/ 	.word	0x00000da0


	//----- nvinfo : EIATTR_CRS_STACK_SIZE
	.align		4
.L_1882:
        /*0138*/ 	.byte	0x04, 0x1e
        /*013a*/ 	.short	(.L_1884 - .L_1883)
.L_1883:
        /*013c*/ 	.word	0x00000000
.L_1884:


//--------------------- .nv.info._ZN17fastertransformer15QKVIA3TransposeI7__half2EEvPT_S3_S3_PKS2_S5_S5_PKiS5_S5_iiii --------------------------
	.section	.nv.info._ZN17fastertransformer15QKVIA3TransposeI7__half2EEvPT_S3_S3_PKS2_S5_S5_PKiS5_S5_iiii,"",@"SHT_CUDA_INFO"
	.sectionflags	@""
	.align	4


	//----- nvinfo : EIATTR_CUDA_API_VERSION
	.align		4
        /*0000*/ 	.byte	0x04, 0x37
        /*0002*/ 	.short	(.L_1886 - .L_1885)
.L_1885:
        /*0004*/ 	.word	0x00000082


	//----- nvinfo : EIATTR_SW2861232_WAR
	.align		4
.L_1886:
        /*0008*/ 	.byte	0x01, 0x35
	.zero		2


	//----- nvinfo : EIATTR_PARAM_CBANK
	.align		4
        /*000c*/ 	.byte	0x04, 0x0a
        /*000e*/ 	.short	(.L_1888 - .L_1887)
	.align		4
.L_1887:
        /*0010*/ 	.word	index@(.nv.constant0._ZN17fastertransformer15QKVIA3TransposeI7__half2EEvPT_S3_S3_PKS2_S5_S5_PKiS5_S5_iiii)
        /*0014*/ 	.short	0x0160
        /*0016*/ 	.short	0x0058


	//----- nvinfo : EIATTR_CBANK_PARAM_SIZE
	.align		4
.L_1888:
        /*0018*/ 	.byte	0x03, 0x19
        /*001a*/ 	.short	0x0058


	//----- nvinfo : EIATTR_KPARAM_INFO
	.align		4
        /*001c*/ 	.byte	0x04, 0x17
        /*001e*/ 	.short	(.L_1890 - .L_1889)
.L_1889:
        /*0020*/ 	.word	0x00000000
        /*0024*/ 	.short	0x000c
        /*0026*/ 	.short	0x0054
        /*0028*/ 	.byte	0x00, 0xf0, 0x11, 0x00


	//----- nvinfo : EIATTR_KPARAM_INFO
	.align		4
.L_1890:
        /*002c*/ 	.byte	0x04, 0x17
        /*002e*/ 	.short	(.L_1892 - .L_1891)
.L_1891:
        /*0030*/ 	.word	0x00000000
        /*0034*/ 	.short	0x000b
        /*0036*/ 	.short	0x0050
        /*0038*/ 	.byte	0x00, 0xf0, 0x11, 0x00


	//----- nvinfo : EIATTR_KPARAM_INFO
	.align		4
.L_1892:
        /*003c*/ 	.byte	0x04, 0x17
        /*003e*/ 	.short	(.L_1894 - .L_1893)
.L_1893:
        /*0040*/ 	.word	0x00000000
        /*0044*/ 	.short	0x000a
        /*0046*/ 	.short	0x004c
        /*0048*/ 	.byte	0x00, 0xf0, 0x11, 0x00


	//----- nvinfo : EIATTR_KPARAM_INFO
	.align		4
.L_1894:
        /*004c*/ 	.byte	0x04, 0x17
        /*004e*/ 	.short	(.L_1896 - .L_1895)
.L_1895:
        /*0050*/ 	.word	0x00000000
        /*0054*/ 	.short	0x0009
        /*0056*/ 	.short	0x0048
        /*0058*/ 	.byte	0x00, 0xf0, 0x11, 0x00


	//----- nvinfo : EIATTR_KPARAM_INFO
	.align		4
.L_1896:
        /*005c*/ 	.byte	0x04, 0x17
        /*005e*/ 	.short	(.L_1898 - .L_1897)
.L_1897:
        /*0060*/ 	.word	0x00000000
        /*0064*/ 	.short	0x0008
        /*0066*/ 	.short	0x0040
        /*0068*/ 	.byte	0x00, 0xf0, 0x21, 0x00


	//----- nvinfo : EIATTR_KPARAM_INFO
	.align		4
.L_1898:
        /*006c*/ 	.byte	0x04, 0x17
        /*006e*/ 	.short	(.L_1900 - .L_1899)
.L_1899:
        /*0070*/ 	.word	0x00000000
        /*0074*/ 	.short	0x0007
        /*0076*/ 	.short	0x0038
        /*0078*/ 	.byte	0x00, 0xf0, 0x21, 0x00


	//----- nvinfo : EIATTR_KPARAM_INFO
	.align		4
.L_1900:
        /*007c*/ 	.byte	0x04, 0x17
        /*007e*/ 	.short	(.L_1902 - .L_1901)
.L_1901:
        /*0080*/ 	.word	0x00000000
        /*0084*/ 	.short	0x0006
        /*0086*/ 	.short	0x0030
        /*0088*/ 	.byte	0x00, 0xf0, 0x21, 0x00


	//----- nvinfo : EIATTR_KPARAM_INFO
	.align		4
.L_1902:
        /*008c*/ 	.byte	0x04, 0x17
        /*008e*/ 	.short	(.L_1904 - .L_1903)
.L_1903:
        /*0090*/ 	.word	0x00000000
        /*0094*/ 	.short	0x0005
        /*0096*/ 	.short	0x0028
        /*0098*/ 	.byte	0x00, 0xf0, 0x21, 0x00


	//----- nvinfo : EIATTR_KPARAM_INFO
	.align		4
.L_1904:
        /*009c*/ 	.byte	0x04, 0x17
        /*009e*/ 	.short	(.L_1906 - .L_1905)
.L_1905:
        /*00a0*/ 	.word	0x00000000
        /*00a4*/ 	.short	0x0004
        /*00a6*/ 	.short	0x0020
        /*00a8*/ 	.byte	0x00, 0xf0, 0x21, 0x00


	//----- nvinfo : EIATTR_KPARAM_INFO
	.align		4
.L_1906:
        /*00ac*/ 	.byte	0x04, 0x17
        /*00ae*/ 	.short	(.L_1908 - .L_1907)
.L_1907:
        /*00b0*/ 	.word	0x00000000
        /*00b4*/ 	.short	0x0003
        /*00b6*/ 	.short	0x0018
        /*00b8*/ 	.byte	0x00, 0xf0, 0x21, 0x00


	//----- nvinfo : EIATTR_KPARAM_INFO
	.align		4
.L_1908:
        /*00bc*/ 	.byte	0x04, 0x17
        /*00be*/ 	.short	(.L_1910 - .L_1909)
.L_1909:
        /*00c0*/ 	.word	0x00000000
        /*00c4*/ 	.short	0x0002
        /*00c6*/ 	.short	0x0010
        /*00c8*/ 	.byte	0x00, 0xf0, 0x21, 0x00


	//----- nvinfo : EIATTR_KPARAM_INFO
	.align		4
.L_1910:
        /*00cc*/ 	.byte	0x04, 0x17
        /*00ce*/ 	.short	(.L_1912 - .L_1911)
.L_1911:
        /*00d0*/ 	.word	0x00000000
        /*00d4*/ 	.short	0x0001
        /*00d6*/ 	.short	0x0008
        /*00d8*/ 	.byte	0x00, 0xf0, 0x21, 0x00


	//----- nvinfo : EIATTR_KPARAM_INFO
	.align		4
.L_1912:
        /*00dc*/ 	.byte	0x04, 0x17
        /*00de*/ 	.short	(.L_1914 - .L_1913)
.L_1913:
        /*00e0*/ 	.word	0x00000000
        /*00e4*/ 	.short	0x0000
        /*00e6*/ 	.short	0x0000
        /*00e8*/ 	.byte	0x00, 0xf0, 0x21, 0x00


	//----- nvinfo : EIATTR_MAXREG_COUNT
	.align		4
.L_1914:
        /*00ec*/ 	.byte	0x03, 0x1b
        /*00ee*/ 	.short	0x00ff


	//----- nvinfo : EIATTR_MERCURY_ISA_VERSION
	.align		4
        /*00f0*/ 	.byte	0x03, 0x5f
        /*00f2*/ 	.short	0x0000


	//----- nvinfo : EIATTR_EXIT_INSTR_OFFSETS
	.align		4
        /*00f4*/ 	.byte	0x04, 0x1c
        /*00f6*/ 	.short	(.L_1916 - .L_1915)


	//   ....[0]....
.L_1915:
        /*00f8*/ 	.word	0x000000d0


	//   ....[1]....
        /*00fc*/ 	.word	0x00000490


	//   ....[2]....
        /*0100*/ 	.word	0x000007d0


	//   ....[3]....
        /*0104*/ 	.word	0x00000bb0


	//----- nvinfo : EIATTR_CRS_STACK_SIZE
	.align		4
.L_1916:
        /*0108*/ 	.byte	0x04, 0x1e
        /*010a*/ 	.short	(.L_1918 - .L_1917)
.L_1917:
        /*010c*/ 	.word	0x00000000
.L_1918:


//--------------------- .nv.info._ZN17fastertransformer22addQKVBiasIA3TransposeI7__half2EEvPT_S3_S3_PKS2_S5_S5_S5_S5_S5_PKiS5_S5_iiii --------------------------
	.section	.nv.info._ZN17fastertransformer22addQKVBiasIA3TransposeI7__half2EEvPT_S3_S3_PKS2_S5_S5_S5_S5_S5_PKiS5_S5_iiii,"",@"SHT_CUDA_INFO"
	.sectionflags	@""
	.align	4


	//----- nvinfo : EIATTR_CUDA_API_VERSION
	.align		4
        /*0000*/ 	.byte	0x04, 0x37
        /*0002*/ 	.short	(.L_1920 - .L_1919)
.L_1919:
        /*0004*/ 	.word	0x00000082


	//----- nvinfo : EIATTR_SW2861232_WAR
	.align		4
.L_1920:
        /*0008*/ 	.byte	0x01, 0x35
	.zero		2


	//----- nvinfo : EIATTR_PARAM_CBANK
	.align		4
        /*000c*/ 	.byte	0x04, 0x0a
        /*000e*/ 	.short	(.L_1922 - .L_1921)
	.align		4
.L_1921:
        /*0010*/ 	.word	index@(.nv.constant0._ZN17fastertransformer22addQKVBiasIA3TransposeI7__half2EEvPT_S3_S3_PKS2_S5_S5_S5_S5_S5_PKiS5_S5_iiii)
        /*0014*/ 	.short	0x0160
        /*0016*/ 	.short	0x0070


	//----- nvinfo : EIATTR_CBANK_PARAM_SIZE
	.align		4
.L_1922:
        /*0018*/ 	.byte	0x03, 0x19
        /*001a*/ 	.short	0x0070


	//----- nvinfo : EIATTR_KPARAM_INFO
	.align		4
        /*001c*/ 	.byte	0x04, 0x17
        /*001e*/ 	.short	(.L_1924 - .L_1923)
.L_1923:
        /*0020*/ 	.word	0x00000000
        /*0024*/ 	.short	0x000f
        /*0026*/ 	.short	0x006c
        /*0028*/ 	.byte	0x00, 0xf0, 0x11, 0x00


	//----- nvinfo : EIATTR_KPARAM_INFO
	.align		4
.L_1924:
        /*002c*/ 	.byte	0x04, 0x17
        /*002e*/ 	.short	(.L_1926 - .L_1925)
.L_1925:
        /*0030*/ 	.word	0x00000000
        /*0034*/ 	.short	0x000e
        /*0036*/ 	.short	0x0068
        /*0038*/ 	.byte	0x00, 0xf0, 0x11, 0x00


	//----- nvinfo : EIATTR_KPARAM_INFO
	.align		4
.L_1926:
        /*003c*/ 	.byte	0x04, 0x17
        /*003e*/ 	.short	(.L_1928 - .L_1927)
.L_1927:
        /*0040*/ 	.word	0x00000000
        /*0044*/ 	.short	0x000d
        /*0046*/ 	.short	0x0064
        /*0048*/ 	.byte	0x00, 0xf0, 0x11, 0x00


	//----- nvinfo : EIATTR_KPARAM_INFO
	.align		4
.L_1928:
        /*004c*/ 	.byte	0x04, 0x17
        /*004e*/ 	.short	(.L_1930 - .L_1929)
.L_1929:
        /*0050*/ 	.word	0x00000000
        /*0054*/ 	.short	0x000c
        /*0056*/ 	.short	0x0060
        /*0058*/ 	.byte	0x00, 0xf0, 0x11, 0x00


	//----- nvinfo : EIATTR_KPARAM_INFO
	.align		4
.L_1930:
        /*005c*/ 	.byte	0x04, 0x17
        /*005e*/ 	.short	(.L_1932 - .L_1931)
.L_1931:
        /*0060*/ 	.word	0x00000000
        /*0064*/ 	.short	0x000b
        /*0066*/ 	.short	0x0058
        /*0068*/ 	.byte	0x00, 0xf0, 0x21, 0x00


	//----- nvinfo : EIATTR_KPARAM_INFO
	.align		4
.L_1932:
        /*006c*/ 	.byte	0x04, 0x17
        /*006e*/ 	.short	(.L_1934 - .L_1933)
.L_1933:
        /*0070*/ 	.word	0x00000000
        /*0074*/ 	.short	0x000a
        /*0076*/ 	.short	0x0050
        /*0078*/ 	.byte	0x00, 0xf0, 0x21, 0x00


	//----- nvinfo : EIATTR_KPARAM_INFO
	.align		4
.L_1934:
        /*007c*/ 	.byte	0x04, 0x17
        /*007e*/ 	.short	(.L_1936 - .L_1935)
.L_1935:
        /*0080*/ 	.word	0x00000000
        /*0084*/ 	.short	0x0009
        /*0086*/ 	.short	0x0048
        /*0088*/ 	.byte	0x00, 0xf0, 0x21, 0x00


	//----- nvinfo : EIATTR_KPARAM_INFO
	.align		4
.L_1936:
        /*008c*/ 	.byte	0x04, 0x17
        /*008e*/ 	.short	(.L_1938 - .L_1937)
.L_1937:
        /*0090*/ 	.word	0x00000000
        /*0094*/ 	.short	0x0008
        /*0096*/ 	.short	0x0040
        /*0098*/ 	.byte	0x00, 0xf0, 0x21, 0x00


	//----- nvinfo : EIATTR_KPARAM_INFO
	.align		4
.L_1938:
        /*009c*/ 	.byte	0x04, 0x17
        /*009e*/ 	.short	(.L_1940 - .L_1939)
.L_1939:
        /*00a0*/ 	.word	0x00000000
        /*00a4*/ 	.short	0x0007
        /*00a6*/ 	.short	0x0038
        /*00a8*/ 	.byte	0x00, 0xf0, 0x21, 0x00


	//----- nvinfo : EIATTR_KPARAM_INFO
	.align		4
.L_1940:
        /*00ac*/ 	.byte	0x04, 0x17
        /*00ae*/ 	.short	(.L_1942 - .L_1941)
.L_1941:
        /*00b0*/ 	.word	0x00000000
        /*00b4*/ 	.short	0x0006
        /*00b6*/ 	.short	0x0030
        /*00b8*/ 	.byte	0x00, 0xf0, 0x21, 0x00


	//----- nvinfo : EIATTR_KPARAM_INFO
	.align		4
.L_1942:
        /*00bc*/ 	.byte	0x04, 0x17
        /*00be*/ 	.short	(.L_1944 - .L_1943)
.L_1943:
        /*00c0*/ 	.word	0x00000000
        /*00c4*/ 	.short	0x0005
        /*00c6*/ 	.short	0x0028
        /*00c8*/ 	.byte	0x00, 0xf0, 0x21, 0x00


	//----- nvinfo : EIATTR_KPARAM_INFO
	.align		4
.L_1944:
        /*00cc*/ 	.byte	0x04, 0x17
        /*00ce*/ 	.short	(.L_1946 - .L_1945)
.L_1945:
        /*00d0*/ 	.word	0x00000000
        /*00d4*/ 	.short	0x0004
        /*00d6*/ 	.short	0x0020
        /*00d8*/ 	.byte	0x00, 0xf0, 0x21, 0x00


	//----- nvinfo : EIATTR_KPARAM_INFO
	.align		4
.L_1946:
        /*00dc*/ 	.byte	0x04, 0x17
        /*00de*/ 	.short	(.L_1948 - .L_1947)
.L_1947:
        /*00e0*/ 	.word	0x00000000
        /*00e4*/ 	.short	0x0003
        /*00e6*/ 	.short	0x0018
        /*00e8*/ 	.byte	0x00, 0xf0, 0x21, 0x00


	//----- nvinfo : EIATTR_KPARAM_INFO
	.align		4
.L_1948:
        /*00ec*/ 	.byte	0x04, 0x17
        /*00ee*/ 	.short	(.L_1950 - .L_1949)
.L_1949:
        /*00f0*/ 	.word	0x00000000
        /*00f4*/ 	.short	0x0002
        /*00f6*/ 	.short	0x0010
        /*00f8*/ 	.byte	0x00, 0xf0, 0x21, 0x00


	//----- nvinfo : EIATTR_KPARAM_INFO
	.align		4
.L_1950:
        /*00fc*/ 	.byte	0x04, 0x17
        /*00fe*/ 	.short	(.L_1952 - .L_1951)
.L_1951:
        /*0100*/ 	.word	0x00000000
        /*0104*/ 	.short	0x0001
        /*0106*/ 	.short	0x0008
        /*0108*/ 	.byte	0x00, 0xf0, 0x21, 0x00


	//----- nvinfo : EIATTR_KPARAM_INFO
	.align		4
.L_1952:
        /*010c*/ 	.byte	0x04, 0x17
        /*010e*/ 	.short	(.L_1954 - .L_1953)
.L_1953:
        /*0110*/ 	.word	0x00000000
        /*0114*/ 	.short	0x0000
        /*0116*/ 	.short	0x0000
        /*0118*/ 	.byte	0x00, 0xf0, 0x21, 0x00


	//----- nvinfo : EIATTR_MAXREG_COUNT
	.align		4
.L_1954:
        /*011c*/ 	.byte	0x03, 0x1b
        /*011e*/ 	.short	0x00ff


	//----- nvinfo : EIATTR_MERCURY_ISA_VERSION
	.align		4
        /*0120*/ 	.byte	0x03, 0x5f
        /*0122*/ 	.short	0x0000


	//----- nvinfo : EIATTR_EXIT_INSTR_OFFSETS
	.align		4
        /*0124*/ 	.byte	0x04, 0x1c
        /*0126*/ 	.short	(.L_1956 - .L_1955)


	//   ....[0]....
.L_1955:
        /*0128*/ 	.word	0x000000d0


	//   ....[1]....
        /*012c*/ 	.word	0x00000520


	//   ....[2]....
        /*0130*/ 	.word	0x000008f0


	//   ....[3]....
        /*0134*/ 	.word	0x00000d20


	//----- nvinfo : EIATTR_CRS_STACK_SIZE
	.align		4
.L_1956:
        /*0138*/ 	.byte	0x04, 0x1e
        /*013a*/ 	.short	(.L_1958 - .L_1957)
.L_1957:
        /*013c*/ 	.word	0x00000000
.L_1958:


//--------------------- .nv.info._ZN17fastertransformer15QKVIA3TransposeIfEEvPT_S2_S2_PKS1_S4_S4_PKiS4_S4_iiii --------------------------
	.section	.nv.info._ZN17fastertransformer15QKVIA3TransposeIfEEvPT_S2_S2_PKS1_S4_S4_PKiS4_S4_iiii,"",@"SHT_CUDA_INFO"
	.sectionflags	@""
	.align	4


	//----- nvinfo : EIATTR_CUDA_API_VERSION
	.align		4
        /*0000*/ 	.byte	0x04, 0x37
        /*0002*/ 	.short	(.L_1960 - .L_1959)
.L_1959:
        /*0004*/ 	.word	0x00000082


	//----- nvinfo : EIATTR_SW2861232_WAR
	.align		4
.L_1960:
        /*0008*/ 	.byte	0x01, 0x35
	.zero		2


	//----- nvinfo : EIATTR_PARAM_CBANK
	.align		4
        /*000c*/ 	.byte	0x04, 0x0a
        /*000e*/ 	.short	(.L_1962 - .L_1961)
	.align		4
.L_1961:
        /*0010*/ 	.word	index@(.nv.constant0._ZN17fastertransformer15QKVIA3TransposeIfEEvPT_S2_S2_PKS1_S4_S4_PKiS4_S4_iiii)
        /*0014*/ 	.short	0x0160
        /*0016*/ 	.short	0x0058


	//----- nvinfo : EIATTR_CBANK_PARAM_SIZE
	.align		4
.L_1962:
        /*0018*/ 	.byte	0x03, 0x19
        /*001a*/ 	.short	0x0058


	//----- nvinfo : EIATTR_KPARAM_INFO
	.align		4
        /*001c*/ 	.byte	0x04, 0x17
        /*001e*/ 	.short	(.L_1964 - .L_1963)
.L_1963:
        /*0020*/ 	.word	0x00000000
        /*0024*/ 	.short	0x000c
        /*0026*/ 	.short	0x0054
        /*0028*/ 	.byte	0x00, 0xf0, 0x11, 0x00


	//----- nvinfo : EIATTR_KPARAM_INFO
	.align		4
.L_1964:
        /*002c*/ 	.byte	0x04, 0x17
        /*002e*/ 	.short	(.L_1966 - .L_1965)
.L_1965:
        /*0030*/ 	.word	0x00000000
        /*0034*/ 	.short	0x000b
        /*0036*/ 	.short	0x0050
        /*0038*/ 	.byte	0x00, 0xf0, 0x11, 0x00


	//----- nvinfo : EIATTR_KPARAM_INFO
	.align		4
.L_1966:
        /*003c*/ 	.byte	0x04, 0x17
        /*003e*/ 	.short	(.L_1968 - .L_1967)
.L_1967:
        /*0040*/ 	.word	0x00000000
        /*0044*/ 	.short	0x000a
        /*0046*/ 	.short	0x004c
        /*0048*/ 	.byte	0x00, 0xf0, 0x11, 0x00


	//----- nvinfo : EIATTR_KPARAM_INFO
	.align		4
.L_1968:
        /*004c*/ 	.byte	0x04, 0x17
        /*004e*/ 	.short	(.L_1970 - .L_1969)
.L_1969:
        /*0050*/ 	.word	0x00000000
        /*0054*/ 	.short	0x0009
        /*0056*/ 	.short	0x0048
        /*0058*/ 	.byte	0x00, 0xf0, 0x11, 0x00


	//----- nvinfo : EIATTR_KPARAM_INFO
	.align		4
.L_1970:
        /*005c*/ 	.byte	0x04, 0x17
        /*005e*/ 	.short	(.L_1972 - .L_1971)
.L_1971:
        /*0060*/ 	.word	0x00000000
        /*0064*/ 	.short	0x0008
        /*0066*/ 	.short	0x0040
        /*0068*/ 	.byte	0x00, 0xf0, 0x21, 0x00


	//----- nvinfo : EIATTR_KPARAM_INFO
	.align		4
.L_1972:
        /*006c*/ 	.byte	0x04, 0x17
        /*006e*/ 	.short	(.L_1974 - .L_1973)
.L_1973:
        /*0070*/ 	.word	0x00000000
        /*0074*/ 	.short	0x0007
        /*0076*/ 	.short	0x0038
        /*0078*/ 	.byte	0x00, 0xf0, 0x21, 0x00


	//----- nvinfo : EIATTR_KPARAM_INFO
	.align		4
.L_1974:
        /*007c*/ 	.byte	0x04, 0x17
        /*007e*/ 	.short	(.L_1976 - .L_1975)
.L_1975:
        /*0080*/ 	.word	0x00000000
        /*0084*/ 	.short	0x0006
        /*0086*/ 	.short	0x0030
        /*0088*/ 	.byte	0x00, 0xf0, 0x21, 0x00


	//----- nvinfo : EIATTR_KPARAM_INFO
	.align		4
.L_1976:
        /*008c*/ 	.byte	0x04, 0x17
        /*008e*/ 	.short	(.L_1978 - .L_1977)
.L_1977:
        /*0090*/ 	.word	0x00000000
        /*0094*/ 	.short	0x0005
        /*0096*/ 	.short	0x0028
        /*0098*/ 	.byte	0x00, 0xf0, 0x21, 0x00


	//----- nvinfo : EIATTR_KPARAM_INFO
	.align		4
.L_1978:
        /*009c*/ 	.byte	0x04, 0x17
        /*009e*/ 	.short	(.L_1980 - .L_1979)
.L_1979:
        /*00a0*/ 	.word	0x00000000
        /*00a4*/ 	.short	0x0004
        /*00a6*/ 	.short	0x0020
        /*00a8*/ 	.byte	0x00, 0xf0, 0x21, 0x00


	//----- nvinfo : EIATTR_KPARAM_INFO
	.align		4
.L_1980:
        /*00ac*/ 	.byte	0x04, 0x17
        /*00ae*/ 	.short	(.L_1982 - .L_1981)
.L_1981:
        /*00b0*/ 	.word	0x00000000
        /*00b4*/ 	.short	0x0003
        /*00b6*/ 	.short	0x0018
        /*00b8*/ 	.byte	0x00, 0xf0, 0x21, 0x00


	//----- nvinfo : EIATTR_KPARAM_INFO
	.align		4
.L_1982:
        /*00bc*/ 	.byte	0x04, 0x17
        /*00be*/ 	.short	(.L_1984 - .L_1983)
.L_1983:
        /*00c0*/ 	.word	0x00000000
        /*00c4*/ 	.short	0x0002
        /*00c6*/ 	.short	0x0010
        /*00c8*/ 	.byte	0x00, 0xf0, 0x21, 0x00


	//----- nvinfo : EIATTR_KPARAM_INFO
	.align		4
.L_1984:
        /*00cc*/ 	.byte	0x04, 0x17
        /*00ce*/ 	.short	(.L_1986 - .L_1985)
.L_1985:
        /*00d0*/ 	.word	0x00000000
        /*00d4*/ 	.short	0x0001
        /*00d6*/ 	.short	0x0008
        /*00d8*/ 	.byte	0x00, 0xf0, 0x21, 0x00


	//----- nvinfo : EIATTR_KPARAM_INFO
	.align		4
.L_1986:
        /*00dc*/ 	.byte	0x04, 0x17
        /*00de*/ 	.short	(.L_1988 - .L_1987)
.L_1987:
        /*00e0*/ 	.word	0x00000000
        /*00e4*/ 	.short	0x0000
        /*00e6*/ 	.short	0x0000
        /*00e8*/ 	.byte	0x00, 0xf0, 0x21, 0x00


	//----- nvinfo : EIATTR_MAXREG_COUNT
	.align		4
.L_1988:
        /*00ec*/ 	.byte	0x03, 0x1b
        /*00ee*/ 	.short	0x00ff


	//----- nvinfo : EIATTR_MERCURY_ISA_VERSION
	.align		4
        /*00f0*/ 	.byte	0x03, 0x5f
        /*00f2*/ 	.short	0x0000


	//----- nvinfo : EIATTR_EXIT_INSTR_OFFSETS
	.align		4
        /*00f4*/ 	.byte	0x04, 0x1c
        /*00f6*/ 	.short	(.L_1990 - .L_1989)


	//   ....[0]....
.L_1989:
        /*00f8*/ 	.word	0x000000d0


	//   ....[1]....
        /*00fc*/ 	.word	0x00000560


	//----- nvinfo : EIATTR_CRS_STACK_SIZE
	.align		4
.L_1990:
        /*0100*/ 	.byte	0x04, 0x1e
        /*0102*/ 	.short	(.L_1992 - .L_1991)
.L_1991:
        /*0104*/ 	.word	0x00000000
.L_1992:


//--------------------- .nv.info._ZN17fastertransformer22addQKVBiasIA3TransposeIfEEvPT_S2_S2_PKS1_S4_S4_S4_S4_S4_PKiS4_S4_iiii --------------------------
	.section	.nv.info._ZN17fastertransformer22addQKVBiasIA3TransposeIfEEvPT_S2_S2_PKS1_S4_S4_S4_S4_S4_PKiS4_S4_iiii,"",@"SHT_CUDA_INFO"
	.sectionflags	@""
	.align	4


	//----- nvinfo : EIATTR_CUDA_API_VERSION
	.align		4
        /*0000*/ 	.byte	0x04, 0x37
        /*0002*/ 	.short	(.L_1994 - .L_1993)
.L_1993:
        /*0004*/ 	.word	0x00000082


	//----- nvinfo : EIATTR_SW2861232_WAR
	.align		4
.L_1994:
        /*0008*/ 	.byte	0x01, 0x35
	.zero		2


	//----- nvinfo : EIATTR_PARAM_CBANK
	.align		4
        /*000c*/ 	.byte	0x04, 0x0a
        /*000e*/ 	.short	(.L_1996 - .L_1995)
	.align		4
.L_1995:
        /*0010*/ 	.word	index@(.nv.constant0._ZN17fastertransformer22addQKVBiasIA3TransposeIfEEvPT_S2_S2_PKS1_S4_S4_S4_S4_S4_PKiS4_S4_iiii)
        /*0014*/ 	.short	0x0160
        /*0016*/ 	.short	0x0070


	//----- nvinfo : EIATTR_CBANK_PARAM_SIZE
	.align		4
.L_1996:
        /*0018*/ 	.byte	0x03, 0x19
        /*001a*/ 	.short	0x0070


	//----- nvinfo : EIATTR_KPARAM_INFO
	.align		4
        /*001c*/ 	.byte	0x04, 0x17
        /*001e*/ 	.short	(.L_1998 - .L_1997)
.L_1997:
        /*0020*/ 	.word	0x00000000
        /*0024*/ 	.short	0x000f
        /*0026*/ 	.short	0x006c
        /*0028*/ 	.byte	0x00, 0xf0, 0x11, 0x00


	//----- nvinfo : EIATTR_KPARAM_INFO
	.align		4
.L_1998:
        /*002c*/ 	.byte	0x04, 0x17
        /*002e*/ 	.short	(.L_2000 - .L_1999)
.L_1999:
        /*0030*/ 	.word	0x00000000
        /*0034*/ 	.short	0x000e
        /*0036*/ 	.short	0x0068
        /*0038*/ 	.byte	0x00, 0xf0, 0x11, 0x00


	//----- nvinfo : EIATTR_KPARAM_INFO
	.align		4
.L_2000:
        /*003c*/ 	.byte	0x04, 0x17
        /*003e*/ 	.short	(.L_2002 - .L_2001)
.L_2001:
        /*0040*/ 	.word	0x00000000
        /*0044*/ 	.short	0x000d
        /*0046*/ 	.short	0x0064
        /*0048*/ 	.byte	0x00, 0xf0, 0x11, 0x00


	//----- nvinfo : EIATTR_KPARAM_INFO
	.align		4
.L_2002:
        /*004c*/ 	.byte	0x04, 0x17
        /*004e*/ 	.short	(.L_2004 - .L_2003)
.L_2003:
        /*0050*/ 	.word	0x00000000
        /*0054*/ 	.short	0x000c
        /*0056*/ 	.short	0x0060
        /*0058*/ 	.byte	0x00, 0xf0, 0x11, 0x00


	//----- nvinfo : EIATTR_KPARAM_INFO
	.align		4
.L_2004:
        /*005c*/ 	.byte	0x04, 0x17
        /*005e*/ 	.short	(.L_2006 - .L_2005)
.L_2005:
        /*0060*/ 	.word	0x00000000
        /*0064*/ 	.short	0x000b
        /*0066*/ 	.short	0x0058
        /*0068*/ 	.byte	0x00, 0xf0, 0x21, 0x00


	//----- nvinfo : EIATTR_KPARAM_INFO
	.align		4
.L_2006:
        /*006c*/ 	.byte	0x04, 0x17
        /*006e*/ 	.short	(.L_2008 - .L_2007)
.L_2007:
        /*0070*/ 	.word	0x00000000
        /*0074*/ 	.short	0x000a
        /*0076*/ 	.short	0x0050
        /*0078*/ 	.byte	0x00, 0xf0, 0x21, 0x00


	//----- nvinfo : EIATTR_KPARAM_INFO
	.align		4
.L_2008:
        /*007c*/ 	.byte	0x04, 0x17
        /*007e*/ 	.short	(.L_2010 - .L_2009)
.L_2009:
        /*0080*/ 	.word	0x00000000
        /*0084*/ 	.short	0x0009
        /*0086*/ 	.short	0x0048
        /*0088*/ 	.byte	0x00, 0xf0, 0x21, 0x00


	//----- nvinfo : EIATTR_KPARAM_INFO
	.align		4
.L_2010:
        /*008c*/ 	.byte	0x04, 0x17
        /*008e*/ 	.short	(.L_2012 - .L_2011)
.L_2011:
        /*0090*/ 	.word	0x00000000
        /*0094*/ 	.short	0x0008
        /*0096*/ 	.short	0x0040
        /*0098*/ 	.byte	0x00, 0xf0, 0x21, 0x00


	//----- nvinfo : EIATTR_KPARAM_INFO
	.align		4
.L_2012:
        /*009c*/ 	.byte	0x04, 0x17
        /*009e*/ 	.short	(.L_2014 - .L_2013)
.L_2013:
        /*00a0*/ 	.word	0x00000000
        /*00a4*/ 	.short	0x0007
        /*00a6*/ 	.short	0x0038
        /*00a8*/ 	.byte	0x00, 0xf0, 0x21, 0x00


	//----- nvinfo : EIATTR_KPARAM_INFO
	.align		4
.L_2014:
        /*00ac*/ 	.byte	0x04, 0x17
        /*00ae*/ 	.short	(.L_2016 - .L_2015)
.L_2015:
        /*00b0*/ 	.word	0x00000000
        /*00b4*/ 	.short	0x0006
        /*00b6*/ 	.short	0x0030
        /*00b8*/ 	.byte	0x00, 0xf0, 0x21, 0x00


	//----- nvinfo : EIATTR_KPARAM_INFO
	.align		4
.L_2016:
        /*00bc*/ 	.byte	0x04, 0x17
        /*00be*/ 	.short	(.L_2018 - .L_2017)
.L_2017:
        /*00c0*/ 	.word	0x00000000
        /*00c4*/ 	.short	0x0005
        /*00c6*/ 	.short	0x0028
        /*00c8*/ 	.byte	0x00, 0xf0, 0x21, 0x00


	//----- nvinfo : EIATTR_KPARAM_INFO
	.align		4
.L_2018:
        /*00cc*/ 	.byte	0x04, 0x17
        /*00ce*/ 	.short	(.L_2020 - .L_2019)
.L_2019:
        /*00d0*/ 	.word	0x00000000
        /*00d4*/ 	.short	0x0004
        /*00d6*/ 	.short	0x0020
        /*00d8*/ 	.byte	0x00, 0xf0, 0x21, 0x00


	//----- nvinfo : EIATTR_KPARAM_INFO
	.align		4
.L_2020:
        /*00dc*/ 	.byte	0x04, 0x17
        /*00de*/ 	.short	(.L_2022 - .L_2021)
.L_2021:
        /*00e0*/ 	.word	0x00000000
        /*00e4*/ 	.short	0x0003
        /*00e6*/ 	.short	0x0018
        /*00e8*/ 	.byte	0x00, 0xf0, 0x21, 0x00


	//----- nvinfo : EIATTR_KPARAM_INFO
	.align		4
.L_2022:
        /*00ec*/ 	.byte	0x04, 0x17
        /*00ee*/ 	.short	(.L_2024 - .L_2023)
.L_2023:
        /*00f0*/ 	.word	0x00000000
        /*00f4*/ 	.short	0x0002
        /*00f6*/ 	.short	0x0010
        /*00f8*/ 	.byte	0x00, 0xf0, 0x21, 0x00


	//----- nvinfo : EIATTR_KPARAM_INFO
	.align		4
.L_2024:
        /*00fc*/ 	.byte	0x04, 0x17
        /*00fe*/ 	.short	(.L_2026 - .L_2025)
.L_2025:
        /*0100*/ 	.word	0x00000000
        /*0104*/ 	.short	0x0001
        /*0106*/ 	.short	0x0008
        /*0108*/ 	.byte	0x00, 0xf0, 0x21, 0x00


	//----- nvinfo : EIATTR_KPARAM_INFO
	.align		4
.L_2026:
        /*010c*/ 	.byte	0x04, 0x17
        /*010e*/ 	.short	(.L_2028 - .L_2027)
.L_2027:
        /*0110*/ 	.word	0x00000000
        /*0114*/ 	.short	0x0000
        /*0116*/ 	.short	0x0000
        /*0118*/ 	.byte	0x00, 0xf0, 0x21, 0x00


	//----- nvinfo : EIATTR_MAXREG_COUNT
	.align		4
.L_2028:
        /*011c*/ 	.byte	0x03, 0x1b
        /*011e*/ 	.short	0x00ff


	//----- nvinfo : EIATTR_MERCURY_ISA_VERSION
	.align		4
        /*0120*/ 	.byte	0x03, 0x5f
        /*0122*/ 	.short	0x0000


	//----- nvinfo : EIATTR_EXIT_INSTR_OFFSETS
	.align		4
        /*0124*/ 	.byte	0x04, 0x1c
        /*0126*/ 	.short	(.L_2030 - .L_2029)


	//   ....[0]....
.L_2029:
        /*0128*/ 	.word	0x000000d0


	//   ....[1]....
        /*012c*/ 	.word	0x00000600


	//----- nvinfo : EIATTR_CRS_STACK_SIZE
	.align		4
.L_2030:
        /*0130*/ 	.byte	0x04, 0x1e
        /*0132*/ 	.short	(.L_2032 - .L_2031)
.L_2031:
        /*0134*/ 	.word	0x00000000
.L_2032:


//--------------------- .nv.info._ZN17fastertransformer22add_head3Size_QKV_biasI7__half2EEvPKT_S4_PS2_S5_S5_iiiii --------------------------
	.section	.nv.info._ZN17fastertransformer22add_head3Size_QKV_biasI7__half2EEvPKT_S4_PS2_S5_S5_iiiii,"",@"SHT_CUDA_INFO"
	.sectionflags	@""
	.align	4


	//----- nvinfo : EIATTR_CUDA_API_VERSION
	.align		4
        /*0000*/ 	.byte	0x04, 0x37
        /*0002*/ 	.short	(.L_2034 - .L_2033)
.L_2033:
        /*0004*/ 	.word	0x00000082


	//----- nvinfo : EIATTR_SW2861232_WAR
	.align		4
.L_2034:
        /*0008*/ 	.byte	0x01, 0x35
	.zero		2


	//----- nvinfo : EIATTR_PARAM_CBANK
	.align		4
        /*000c*/ 	.byte	0x04, 0x0a
        /*000e*/ 	.short	(.L_2036 - .L_2035)
	.align		4
.L_2035:
        /*0010*/ 	.word	index@(.nv.constant0._ZN17fastertransformer22add_head3Size_QKV_biasI7__half2EEvPKT_S4_PS2_S5_S5_iiiii)
        /*0014*/ 	.short	0x0160
        /*0016*/ 	.short	0x003c


	//----- nvinfo : EIATTR_CBANK_PARAM_SIZE
	.align		4
.L_2036:
        /*0018*/ 	.byte	0x03, 0x19
        /*001a*/ 	.short	0x003c


	//----- nvinfo : EIATTR_KPARAM_INFO
	.align		4
        /*001c*/ 	.byte	0x04, 0x17
        /*001e*/ 	.short	(.L_2038 - .L_2037)
.L_2037:
        /*0020*/ 	.word	0x00000000
        /*0024*/ 	.short	0x0009
        /*0026*/ 	.short	0x0038
        /*0028*/ 	.byte	0x00, 0xf0, 0x11, 0x00


	//----- nvinfo : EIATTR_KPARAM_INFO
	.align		4
.L_2038:
        /*002c*/ 	.byte	0x04, 0x17
        /*002e*/ 	.short	(.L_2040 - .L_2039)
.L_2039:
        /*0030*/ 	.word	0x00000000
        /*0034*/ 	.short	0x0008
        /*0036*/ 	.short	0x0034
        /*0038*/ 	.byte	0x00, 0xf0, 0x11, 0x00


	//----- nvinfo : EIATTR_KPARAM_INFO
	.align		4
.L_2040:
        /*003c*/ 	.byte	0x04, 0x17
        /*003e*/ 	.short	(.L_2042 - .L_2041)
.L_2041:
        /*0040*/ 	.word	0x00000000
        /*0044*/ 	.short	0x0007
        /*0046*/ 	.short	0x0030
        /*0048*/ 	.byte	0x00, 0xf0, 0x11, 0x00


	//----- nvinfo : EIATTR_KPARAM_INFO
	.align		4
.L_2042:
        /*004c*/ 	.byte	0x04, 0x17
        /*004e*/ 	.short	(.L_2044 - .L_2043)
.L_2043:
        /*0050*/ 	.word	0x00000000
        /*0054*/ 	.short	0x0006
        /*0056*/ 	.short	0x002c
        /*0058*/ 	.byte	0x00, 0xf0, 0x11, 0x00


	//----- nvinfo : EIATTR_KPARAM_INFO
	.align		4
.L_2044:
        /*005c*/ 	.byte	0x04, 0x17
        /*005e*/ 	.short	(.L_2046 - .L_2045)
.L_2045:
        /*0060*/ 	.word	0x00000000
        /*0064*/ 	.short	0x0005
        /*0066*/ 	.short	0x0028
        /*0068*/ 	.byte	0x00, 0xf0, 0x11, 0x00


	//----- nvinfo : EIATTR_KPARAM_INFO
	.align		4
.L_2046:
        /*006c*/ 	.byte	0x04, 0x17
        /*006e*/ 	.short	(.L_2048 - .L_2047)
.L_2047:
        /*0070*/ 	.word	0x00000000
        /*0074*/ 	.short	0x0004
        /*0076*/ 	.short	0x0020
        /*0078*/ 	.byte	0x00, 0xf0, 0x21, 0x00


	//----- nvinfo : EIATTR_KPARAM_INFO
	.align		4
.L_2048:
        /*007c*/ 	.byte	0x04, 0x17
        /*007e*/ 	.short	(.L_2050 - .L_2049)
.L_2049:
        /*0080*/ 	.word	0x00000000
        /*0084*/ 	.short	0x0003
        /*0086*/ 	.short	0x0018
        /*0088*/ 	.byte	0x00, 0xf0, 0x21, 0x00


	//----- nvinfo : EIATTR_KPARAM_INFO
	.align		4
.L_2050:
        /*008c*/ 	.byte	0x04, 0x17
        /*008e*/ 	.short	(.L_2052 - .L_2051)
.L_2051:
        /*0090*/ 	.word	0x00000000
        /*0094*/ 	.short	0x0002
        /*0096*/ 	.short	0x0010
        /*0098*/ 	.byte	0x00, 0xf0, 0x21, 0x00


	//----- nvinfo : EIATTR_KPARAM_INFO
	.align		4
.L_2052:
        /*009c*/ 	.byte	0x04, 0x17
        /*009e*/ 	.short	(.L_2054 - .L_2053)
.L_2053:
        /*00a0*/ 	.word	0x00000000
        /*00a4*/ 	.short	0x0001
        /*00a6*/ 	.short	0x0008
        /*00a8*/ 	.byte	0x00, 0xf0, 0x21, 0x00


	//----- nvinfo : EIATTR_KPARAM_INFO
	.align		4
.L_2054:
        /*00ac*/ 	.byte	0x04, 0x17
        /*00ae*/ 	.short	(.L_2056 - .L_2055)
.L_2055:
        /*00b0*/ 	.word	0x00000000
        /*00b4*/ 	.short	0x0000
        /*00b6*/ 	.short	0x0000
        /*00b8*/ 	.byte	0x00, 0xf0, 0x21, 0x00


	//----- nvinfo : EIATTR_MAXREG_COUNT
	.align		4
.L_2056:
        /*00bc*/ 	.byte	0x03, 0x1b
        /*00be*/ 	.short	0x00ff


	//----- nvinfo : EIATTR_MERCURY_ISA_VERSION
	.align		4
        /*00c0*/ 	.byte	0x03, 0x5f
        /*00c2*/ 	.short	0x0000


	//----- nvinfo : EIATTR_EXIT_INSTR_OFFSETS
	.align		4
        /*00c4*/ 	.byte	0x04, 0x1c
        /*00c6*/ 	.short	(.L_2058 - .L_2057)


	//   ....[0]....
.L_2057:
        /*00c8*/ 	.word	0x000003b0


	//----- nvinfo : EIATTR_CTAIDZ_USED
	.align		4
.L_2058:
        /*00cc*/ 	.byte	0x01, 0x04
	.zero		2


//--------------------- .nv.info._ZN17fastertransformer22add_head3Size_QKV_biasI6float2EEvPKT_S4_PS2_S5_S5_iiiii --------------------------
	.section	.nv.info._ZN17fastertransformer22add_head3Size_QKV_biasI6float2EEvPKT_S4_PS2_S5_S5_iiiii,"",@"SHT_CUDA_INFO"
	.sectionflags	@""
	.align	4


	//----- nvinfo : EIATTR_CUDA_API_VERSION
	.align		4
        /*0000*/ 	.byte	0x04, 0x37
        /*0002*/ 	.short	(.L_2060 - .L_2059)
.L_2059:
        /*0004*/ 	.word	0x00000082


	//----- nvinfo : EIATTR_SW2861232_WAR
	.align		4
.L_2060:
        /*0008*/ 	.byte	0x01, 0x35
	.zero		2


	//----- nvinfo : EIATTR_PARAM_CBANK
	.align		4
        /*000c*/ 	.byte	0x04, 0x0a
        /*000e*/ 	.short	(.L_2062 - .L_2061)
	.align		4
.L_2061:
        /*0010*/ 	.word	index@(.nv.constant0._ZN17fastertransformer22add_head3Size_QKV_biasI6float2EEvPKT_S4_PS2_S5_S5_iiiii)
        /*0014*/ 	.short	0x0160
        /*0016*/ 	.short	0x003c


	//----- nvinfo : EIATTR_CBANK_PARAM_SIZE
	.align		4
.L_2062:
        /*0018*/ 	.byte	0x03, 0x19
        /*001a*/ 	.short	0x003c


	//----- nvinfo : EIATTR_KPARAM_INFO
	.align		4
        /*001c*/ 	.byte	0x04, 0x17
        /*001e*/ 	.short	(.L_2064 - .L_2063)
.L_2063:
        /*0020*/ 	.word	0x00000000
        /*0024*/ 	.short	0x0009
        /*0026*/ 	.short	0x0038
        /*0028*/ 	.byte	0x00, 0xf0, 0x11, 0x00


	//----- nvinfo : EIATTR_KPARAM_INFO
	.align		4
.L_2064:
        /*002c*/ 	.byte	0x04, 0x17
        /*002e*/ 	.short	(.L_2066 - .L_2065)
.L_2065:
        /*0030*/ 	.word	0x00000000
        /*0034*/ 	.short	0x0008
        /*0036*/ 	.short	0x0034
        /*0038*/ 	.byte	0x00, 0xf0, 0x11, 0x00


	//----- nvinfo : EIATTR_KPARAM_INFO
	.align		4
.L_2066:
        /*003c*/ 	.byte	0x04, 0x17
        /*003e*/ 	.short	(.L_2068 - .L_2067)
.L_2067:
        /*0040*/ 	.word	0x00000000
        /*0044*/ 	.short	0x0007
        /*0046*/ 	.short	0x0030
        /*0048*/ 	.byte	0x00, 0xf0, 0x11, 0x00


	//----- nvinfo : EIATTR_KPARAM_INFO
	.align		4
.L_2068:
        /*004c*/ 	.byte	0x04, 0x17
        /*004e*/ 	.short	(.L_2070 - .L_2069)
.L_2069:
        /*0050*/ 	.word	0x00000000
        /*0054*/ 	.short	0x0006
        /*0056*/ 	.short	0x002c
        /*0058*/ 	.byte	0x00, 0xf0, 0x11, 0x00


	//----- nvinfo : EIATTR_KPARAM_INFO
	.align		4
.L_2070:
        /*005c*/ 	.byte	0x04, 0x17
        /*005e*/ 	.short	(.L_2072 - .L_2071)
.L_2071:
        /*0060*/ 	.word	0x00000000
        /*0064*/ 	.short	0x0005
        /*0066*/ 	.short	0x0028
        /*0068*/ 	.byte	0x00, 0xf0, 0x11, 0x00


	//----- nvinfo : EIATTR_KPARAM_INFO
	.align		4
.L_2072:
        /*006c*/ 	.byte	0x04, 0x17
        /*006e*/ 	.short	(.L_2074 - .L_2073)
.L_2073:
        /*0070*/ 	.word	0x00000000
        /*0074*/ 	.short	0x0004
        /*0076*/ 	.short	0x0020
        /*0078*/ 	.byte	0x00, 0xf0, 0x21, 0x00


	//----- nvinfo : EIATTR_KPARAM_INFO
	.align		4
.L_2074:
        /*007c*/ 	.byte	0x04, 0x17
        /*007e*/ 	.short	(.L_2076 - .L_2075)
.L_2075:
        /*0080*/ 	.word	0x00000000
        /*0084*/ 	.short	0x0003
        /*0086*/ 	.short	0x0018
        /*0088*/ 	.byte	0x00, 0xf0, 0x21, 0x00


	//----- nvinfo : EIATTR_KPARAM_INFO
	.align		4
.L_2076:
        /*008c*/ 	.byte	0x04, 0x17
        /*008e*/ 	.short	(.L_2078 - .L_2077)
.L_2077:
        /*0090*/ 	.word	0x00000000
        /*0094*/ 	.short	0x0002
        /*0096*/ 	.short	0x0010
        /*0098*/ 	.byte	0x00, 0xf0, 0x21, 0x00


	//----- nvinfo : EIATTR_KPARAM_INFO
	.align		4
.L_2078:
        /*009c*/ 	.byte	0x04, 0x17
        /*009e*/ 	.short	(.L_2080 - .L_2079)
.L_2079:
        /*00a0*/ 	.word	0x00000000
        /*00a4*/ 	.short	0x0001
        /*00a6*/ 	.short	0x0008
        /*00a8*/ 	.byte	0x00, 0xf0, 0x21, 0x00


	//----- nvinfo : EIATTR_KPARAM_INFO
	.align		4
.L_2080:
        /*00ac*/ 	.byte	0x04, 0x17
        /*00ae*/ 	.short	(.L_2082 - .L_2081)
.L_2081:
        /*00b0*/ 	.word	0x00000000
        /*00b4*/ 	.short	0x0000
        /*00b6*/ 	.short	0x0000
        /*00b8*/ 	.byte	0x00, 0xf0, 0x21, 0x00


	//----- nvinfo : EIATTR_MAXREG_COUNT
	.align		4
.L_2082:
        /*00bc*/ 	.byte	0x03, 0x1b
        /*00be*/ 	.short	0x00ff


	//----- nvinfo : EIATTR_MERCURY_ISA_VERSION
	.align		4
        /*00c0*/ 	.byte	0x03, 0x5f
        /*00c2*/ 	.short	0x0000


	//----- nvinfo : EIATTR_EXIT_INSTR_OFFSETS
	.align		4
        /*00c4*/ 	.byte	0x04, 0x1c
        /*00c6*/ 	.short	(.L_2084 - .L_2083)


	//   ....[0]....
.L_2083:
        /*00c8*/ 	.word	0x000004f0


	//----- nvinfo : EIATTR_CTAIDZ_USED
	.align		4
.L_2084:
        /*00cc*/ 	.byte	0x01, 0x04
	.zero		2


//--------------------- .nv.info._ZN17fastertransformer12transpose_4dI6__halfEEvPT_S3_iiiiii --------------------------
	.section	.nv.info._ZN17fastertransformer12transpose_4dI6__halfEEvPT_S3_iiiiii,"",@"SHT_CUDA_INFO"
	.sectionflags	@""
	.align	4


	//----- nvinfo : EIATTR_CUDA_API_VERSION
	.align		4
        /*0000*/ 	.byte	0x04, 0x37
        /*0002*/ 	.short	(.L_2086 - .L_2085)
.L_2085:
        /*0004*/ 	.word	0x00000082


	//----- nvinfo : EIATTR_SW2861232_WAR
	.align		4
.L_2086:
        /*0008*/ 	.byte	0x01, 0x35
	.zero		2


	//----- nvinfo : EIATTR_PARAM_CBANK
	.align		4
        /*000c*/ 	.byte	0x04, 0x0a
        /*000e*/ 	.short	(.L_2088 - .L_2087)
	.align		4
.L_2087:
        /*0010*/ 	.word	index@(.nv.constant0._ZN17fastertransformer12transpose_4dI6__halfEEvPT_S3_iiiiii)
        /*0014*/ 	.short	0x0160
        /*0016*/ 	.short	0x0028


	//----- nvinfo : EIATTR_CBANK_PARAM_SIZE
	.align		4
.L_2088:
        /*0018*/ 	.byte	0x03, 0x19
        /*001a*/ 	.short	0x0028


	//----- nvinfo : EIATTR_KPARAM_INFO
	.align		4
        /*001c*/ 	.byte	0x04, 0x17
        /*001e*/ 	.short	(.L_2090 - .L_2089)
.L_2089:
        /*0020*/ 	.word	0x00000000
        /*0024*/ 	.short	0x0007
        /*0026*/ 	.short	0x0024
        /*0028*/ 	.byte	0x00, 0xf0, 0x11, 0x00


	//----- nvinfo : EIATTR_KPARAM_INFO
	.align		4
.L_2090:
        /*002c*/ 	.byte	0x04, 0x17
        /*002e*/ 	.short	(.L_2092 - .L_2091)
.L_2091:
        /*0030*/ 	.word	0x00000000
        /*0034*/ 	.short	0x0006
        /*0036*/ 	.short	0x0020
        /*0038*/ 	.byte	0x00, 0xf0, 0x11, 0x00


	//----- nvinfo : EIATTR_KPARAM_INFO
	.align		4
.L_2092:
        /*003c*/ 	.byte	0x04, 0x17
        /*003e*/ 	.short	(.L_2094 - .L_2093)
.L_2093:
        /*0040*/ 	.word	0x00000000
        /*0044*/ 	.short	0x0005
        /*0046*/ 	.short	0x001c
        /*0048*/ 	.byte	0x00, 0xf0, 0x11, 0x00


	//----- nvinfo : EIATTR_KPARAM_INFO
	.align		4
.L_2094:
        /*004c*/ 	.byte	0x04, 0x17
        /*004e*/ 	.short	(.L_2096 - .L_2095)
.L_2095:
        /*0050*/ 	.word	0x00000000
        /*0054*/ 	.short	0x0004
        /*0056*/ 	.short	0x0018
        /*0058*/ 	.byte	0x00, 0xf0, 0x11, 0x00


	//----- nvinfo : EIATTR_KPARAM_INFO
	.align		4
.L_2096:
        /*005c*/ 	.byte	0x04, 0x17
        /*005e*/ 	.short	(.L_2098 - .L_2097)
.L_2097:
        /*0060*/ 	.word	0x00000000
        /*0064*/ 	.short	0x0003
        /*0066*/ 	.short	0x0014
        /*0068*/ 	.byte	0x00, 0xf0, 0x11, 0x00


	//----- nvinfo : EIATTR_KPARAM_INFO
	.align		4
.L_2098:
        /*006c*/ 	.byte	0x04, 0x17
        /*006e*/ 	.short	(.L_2100 - .L_2099)
.L_2099:
        /*0070*/ 	.word	0x00000000
        /*0074*/ 	.short	0x0002
        /*0076*/ 	.short	0x0010
        /*0078*/ 	.byte	0x00, 0xf0, 0x11, 0x00


	//----- nvinfo : EIATTR_KPARAM_INFO
	.align		4
.L_2100:
        /*007c*/ 	.byte	0x04, 0x17
        /*007e*/ 	.short	(.L_2102 - .L_2101)
.L_2101:
        /*0080*/ 	.word	0x00000000
        /*0084*/ 	.short	0x0001
        /*0086*/ 	.short	0x0008
        /*0088*/ 	.byte	0x00, 0xf0, 0x21, 0x00


	//----- nvinfo : EIATTR_KPARAM_INFO
	.align		4
.L_2102:
        /*008c*/ 	.byte	0x04, 0x17
        /*008e*/ 	.short	(.L_2104 - .L_2103)
.L_2103:
        /*0090*/ 	.word	0x00000000
        /*0094*/ 	.short	0x0000
        /*0096*/ 	.short	0x0000
        /*0098*/ 	.byte	0x00, 0xf0, 0x21, 0x00


	//----- nvinfo : EIATTR_MAXREG_COUNT
	.align		4
.L_2104:
        /*009c*/ 	.byte	0x03, 0x1b
        /*009e*/ 	.short	0x00ff


	//----- nvinfo : EIATTR_MERCURY_ISA_VERSION
	.align		4
        /*00a0*/ 	.byte	0x03, 0x5f
        /*00a2*/ 	.short	0x0000


	//----- nvinfo : EIATTR_EXIT_INSTR_OFFSETS
	.align		4
        /*00a4*/ 	.byte	0x04, 0x1c
        /*00a6*/ 	.short	(.L_2106 - .L_2105)


	//   ....[0]....
.L_2105:
        /*00a8*/ 	.word	0x000000d0


	//   ....[1]....
        /*00ac*/ 	.word	0x00000860


	//----- nvinfo : EIATTR_CRS_STACK_SIZE
	.align		4
.L_2106:
        /*00b0*/ 	.byte	0x04, 0x1e
        /*00b2*/ 	.short	(.L_2108 - .L_2107)
.L_2107:
        /*00b4*/ 	.word	0x00000000
.L_2108:


//--------------------- .nv.info._ZN17fastertransformer9transposeIfEEvPKT_PS1_iiiiPKfi --------------------------
	.section	.nv.info._ZN17fastertransformer9transposeIfEEvPKT_PS1_iiiiPKfi,"",@"SHT_CUDA_INFO"
	.sectionflags	@""
	.align	4


	//----- nvinfo : EIATTR_CUDA_API_VERSION
	.align		4
        /*0000*/ 	.byte	0x04, 0x37
        /*0002*/ 	.short	(.L_2110 - .L_2109)
.L_2109:
        /*0004*/ 	.word	0x00000082


	//----- nvinfo : EIATTR_SW2861232_WAR
	.align		4
.L_2110:
        /*0008*/ 	.byte	0x01, 0x35
	.zero		2


	//----- nvinfo : EIATTR_PARAM_CBANK
	.align		4
        /*000c*/ 	.byte	0x04, 0x0a
        /*000e*/ 	.short	(.L_2112 - .L_2111)
	.align		4
.L_2111:
        /*0010*/ 	.word	index@(.nv.constant0._ZN17fastertransformer9transposeIfEEvPKT_PS1_iiiiPKfi)
        /*0014*/ 	.short	0x0160
        /*0016*/ 	.short	0x002c


	//----- nvinfo : EIATTR_CBANK_PARAM_SIZE
	.align		4
.L_2112:
        /*0018*/ 	.byte	0x03, 0x19
        /*001a*/ 	.short	0x002c


	//----- nvinfo : EIATTR_KPARAM_INFO
	.align		4
        /*001c*/ 	.byte	0x04, 0x17
        /*001e*/ 	.short	(.L_2114 - .L_2113)
.L_2113:
        /*0020*/ 	.word	0x00000000
        /*0024*/ 	.short	0x0007
        /*0026*/ 	.short	0x0028
        /*0028*/ 	.byte	0x00, 0xf0, 0x11, 0x00


	//----- nvinfo : EIATTR_KPARAM_INFO
	.align		4
.L_2114:
        /*002c*/ 	.byte	0x04, 0x17
        /*002e*/ 	.short	(.L_2116 - .L_2115)
.L_2115:
        /*0030*/ 	.word	0x00000000
        /*0034*/ 	.short	0x0006
        /*0036*/ 	.short	0x0020
        /*0038*/ 	.byte	0x00, 0xf0, 0x21, 0x00


	//----- nvinfo : EIATTR_KPARAM_INFO
	.align		4
.L_2116:
        /*003c*/ 	.byte	0x04, 0x17
        /*003e*/ 	.short	(.L_2118 - .L_2117)
.L_2117:
        /*0040*/ 	.word	0x00000000
        /*0044*/ 	.short	0x0005
        /*0046*/ 	.short	0x001c
        /*0048*/ 	.byte	0x00, 0xf0, 0x11, 0x00


	//----- nvinfo : EIATTR_KPARAM_INFO
	.align		4
.L_2118:
        /*004c*/ 	.byte	0x04, 0x17
        /*004e*/ 	.short	(.L_2120 - .L_2119)
.L_2119:
        /*0050*/ 	.word	0x00000000
        /*0054*/ 	.short	0x0004
        /*0056*/ 	.short	0x0018
        /*0058*/ 	.byte	0x00, 0xf0, 0x11, 0x00


	//----- nvinfo : EIATTR_KPARAM_INFO
	.align		4
.L_2120:
        /*005c*/ 	.byte	0x04, 0x17
        /*005e*/ 	.short	(.L_2122 - .L_2121)
.L_2121:
        /*0060*/ 	.word	0x00000000
        /*0064*/ 	.short	0x0003
        /*0066*/ 	.short	0x0014
        /*0068*/ 	.byte	0x00, 0xf0, 0x11, 0x00


	//----- nvinfo : EIATTR_KPARAM_INFO
	.align		4
.L_2122:
        /*006c*/ 	.byte	0x04, 0x17
        /*006e*/ 	.short	(.L_2124 - .L_2123)
.L_2123:
        /*0070*/ 	.word	0x00000000
        /*0074*/ 	.short	0x0002
        /*0076*/ 	.short	0x0010
        /*0078*/ 	.byte	0x00, 0xf0, 0x11, 0x00


	//----- nvinfo : EIATTR_KPARAM_INFO
	.align		4
.L_2124:
        /*007c*/ 	.byte	0x04, 0x17
        /*007e*/ 	.short	(.L_2126 - .L_2125)
.L_2125:
        /*0080*/ 	.word	0x00000000
        /*0084*/ 	.short	0x0001
        /*0086*/ 	.short	0x0008
        /*0088*/ 	.byte	0x00, 0xf0, 0x21, 0x00


	//----- nvinfo : EIATTR_KPARAM_INFO
	.align		4
.L_2126:
        /*008c*/ 	.byte	0x04, 0x17
        /*008e*/ 	.short	(.L_2128 - .L_2127)
.L_2127:
        /*0090*/ 	.word	0x00000000
        /*0094*/ 	.short	0x0000
        /*0096*/ 	.short	0x0000
        /*0098*/ 	.byte	0x00, 0xf0, 0x21, 0x00


	//----- nvinfo : EIATTR_MAXREG_COUNT
	.align		4
.L_2128:
        /*009c*/ 	.byte	0x03, 0x1b
        /*009e*/ 	.short	0x00ff


	//----- nvinfo : EIATTR_MERCURY_ISA_VERSION
	.align		4
        /*00a0*/ 	.byte	0x03, 0x5f
        /*00a2*/ 	.short	0x0000


	//----- nvinfo : EIATTR_EXIT_INSTR_OFFSETS
	.align		4
        /*00a4*/ 	.byte	0x04, 0x1c
        /*00a6*/ 	.short	(.L_2130 - .L_2129)


	//   ....[0]....
.L_2129:
        /*00a8*/ 	.word	0x000003e0


	//   ....[1]....
        /*00ac*/ 	.word	0x000004a0
.L_2130:


//--------------------- .nv.callgraph             --------------------------
	.section	.nv.callgraph,"",@"SHT_CUDA_CALLGRAPH"
	.align	4
	.sectionentsize	8
	.align		4
        /*0000*/ 	.word	0x00000000
	.align		4
        /*0004*/ 	.word	0xffffffff
	.align		4
        /*0008*/ 	.word	0x00000000
	.align		4
        /*000c*/ 	.word	0xfffffffe
	.align		4
        /*0010*/ 	.word	0x00000000
	.align		4
        /*0014*/ 	.word	0xfffffffd
	.align		4
        /*0018*/ 	.word	0x00000000
	.align		4
        /*001c*/ 	.word	0xfffffffc


//--------------------- .nv.rel.action            --------------------------
	.section	.nv.rel.action,"",@"SHT_CUDA_RELOCINFO"
	.align	8
	.sectionentsize	8
        /*0000*/ 	.byte	0x73, 0x00, 0x00, 0x00, 0x00, 0x00, 0x00, 0x00, 0x00, 0x00, 0x00, 0x11, 0x25, 0x00, 0x05, 0x36


//--------------------- .nv.constant4             --------------------------
	.section	.nv.constant4,"a",@progbits
	.align	8
	.align		8
.nv.constant4:
        /*0000*/ 	.dword	precalc_xorwow_matrix
	.align		8
        /*0008*/ 	.dword	precalc_xorwow_offset_matrix
	.align		8
        /*0010*/ 	.dword	mrg32k3aM1
	.align		8
        /*0018*/ 	.dword	mrg32k3aM2
	.align		8
        /*0020*/ 	.dword	mrg32k3aM1SubSeq
	.align		8
        /*0028*/ 	.dword	mrg32k3aM2SubSeq
	.align		8
        /*0030*/ 	.dword	mrg32k3aM1Seq
	.align		8
        /*0038*/ 	.dword	mrg32k3aM2Seq
	.align		8
        /*0040*/ 	.dword	_ZN64_INTERNAL_50569b02_28_unfused_attention_kernels_cu_70283e07_30364cuda3std3__466_GLOBAL__N__50569b02_28_unfused_attention_kernels_cu_70283e07_30366ignoreE
	.align		8
        /*0048*/ 	.dword	_ZN64_INTERNAL_50569b02_28_unfused_attention_kernels_cu_70283e07_30364cuda3std3__45__cpo5beginE
	.align		8
        /*0050*/ 	.dword	_ZN64_INTERNAL_50569b02_28_unfused_attention_kernels_cu_70283e07_30364cuda3std3__45__cpo3endE
	.align		8
        /*0058*/ 	.dword	_ZN64_INTERNAL_50569b02_28_unfused_attention_kernels_cu_70283e07_30364cuda3std3__45__cpo6cbeginE
	.align		8
        /*0060*/ 	.dword	_ZN64_INTERNAL_50569b02_28_unfused_attention_kernels_cu_70283e07_30364cuda3std3__45__cpo4cendE
	.align		8
        /*0068*/ 	.dword	_ZN64_INTERNAL_50569b02_28_unfused_attention_kernels_cu_70283e07_30364cuda3std3__419piecewise_constructE
	.align		8
        /*0070*/ 	.dword	_ZN64_INTERNAL_50569b02_28_unfused_attention_kernels_cu_70283e07_30364cuda3std3__48in_placeE
	.align		8
        /*0078*/ 	.dword	_ZN64_INTERNAL_50569b02_28_unfused_attention_kernels_cu_70283e07_30364cuda3std6ranges3__45__cpo4swapE
	.align		8
        /*0080*/ 	.dword	_ZN64_INTERNAL_50569b02_28_unfused_attention_kernels_cu_70283e07_30364cuda3std6ranges3__45__cpo9iter_moveE
	.align		8
        /*0088*/ 	.dword	_ZN64_INTERNAL_50569b02_28_unfused_attention_kernels_cu_70283e07_30364cuda3std6ranges3__45__cpo7advanceE


//--------------------- .nv.constant3             --------------------------
	.section	.nv.constant3,"a",@progbits
	.align	8
.nv.constant3:
	.type		__cr_lgamma_table,@object
	.size		__cr_lgamma_table,(.L_8 - __cr_lgamma_table)
__cr_lgamma_table:
        /*0000*/ 	.byte	0x00, 0x00, 0x00, 0x00, 0x00, 0x00, 0x00, 0x00, 0x00, 0x00, 0x00, 0x00, 0x00, 0x00, 0x00, 0x00
        /*0010*/ 	.byte	0xef, 0x39, 0xfa, 0xfe, 0x42, 0x2e, 0xe6, 0x3f, 0x02, 0x20, 0x2a, 0xfa, 0x0b, 0xab, 0xfc, 0x3f
        /*0020*/ 	.byte	0xf9, 0x2c, 0x92, 0x7c, 0xa7, 0x6c, 0x09, 0x40, 0xc9, 0x79, 0x44, 0x3c, 0x64, 0x26, 0x13, 0x40
        /*0030*/ 	.byte	0xca, 0x01, 0xcf, 0x3a, 0x27, 0x51, 0x1a, 0x40, 0x30, 0xcc, 0x2d, 0xf3, 0xe1, 0x0c, 0x21, 0x40
        /*0040*/ 	.byte	0x0d, 0xb7, 0xfc, 0x82, 0x8e, 0x35, 0x25, 0x40
.L_8:


//--------------------- .nv.constant0._ZN17fastertransformer20transpose_attentionsI6__halfEEvPT_PKS2_mmmm --------------------------
	.section	.nv.constant0._ZN17fastertransformer20transpose_attentionsI6__halfEEvPT_PKS2_mmmm,"a",@progbits
	.sectionflags	@""
	.align	4
.nv.constant0._ZN17fastertransformer20transpose_attentionsI6__halfEEvPT_PKS2_mmmm:
	.zero		400


//--------------------- .nv.constant0._ZN17fastertransformer20transpose_attentionsIfEEvPT_PKS1_mmmm --------------------------
	.section	.nv.constant0._ZN17fastertransformer20transpose_attentionsIfEEvPT_PKS1_mmmm,"a",@progbits
	.sectionflags	@""
	.align	4
.nv.constant0._ZN17fastertransformer20transpose_attentionsIfEEvPT_PKS1_mmmm:
	.zero		400


//--------------------- .nv.constant0._ZN17fastertransformer38softmax_withRelPosBias_element1_kernelI6__halfEEvPT_PKS2_S5_iiiiif --------------------------
	.section	.nv.constant0._ZN17fastertransformer38softmax_withRelPosBias_element1_kernelI6__halfEEvPT_PKS2_S5_iiiiif,"a",@progbits
	.sectionflags	@""
	.align	4
.nv.constant0._ZN17fastertransformer38softmax_withRelPosBias_element1_kernelI6__halfEEvPT_PKS2_S5_iiiiif:
	.zero		400


//--------------------- .nv.constant0._ZN17fastertransformer38softmax_withRelPosBias_element1_kernelIfEEvPT_PKS1_S4_iiiiif --------------------------
	.section	.nv.constant0._ZN17fastertransformer38softmax_withRelPosBias_element1_kernelIfEEvPT_PKS1_S4_iiiiif,"a",@progbits
	.sectionflags	@""
	.align	4
.nv.constant0._ZN17fastertransformer38softmax_withRelPosBias_element1_kernelIfEEvPT_PKS1_S4_iiiiif:
	.zero		400


//--------------------- .nv.constant0._ZN17fastertransformer38softmax_withRelPosBias_element2_kernelI7__half26__halfEEvPT_PKS3_S6_iiiiif --------------------------
	.section	.nv.constant0._ZN17fastertransformer38softmax_withRelPosBias_element2_kernelI7__half26__halfEEvPT_PKS3_S6_iiiiif,"a",@progbits
	.sectionflags	@""
	.align	4
.nv.constant0._ZN17fastertransformer38softmax_withRelPosBias_element2_kernelI7__half26__halfEEvPT_PKS3_S6_iiiiif:
	.zero		400


//--------------------- .nv.constant0._ZN17fastertransformer38softmax_withRelPosBias_element2_kernelI6float2fEEvPT_PKS2_S5_iiiiif --------------------------
	.section	.nv.constant0._ZN17fastertransformer38softmax_withRelPosBias_element2_kernelI6float2fEEvPT_PKS2_S5_iiiiif,"a",@progbits
	.sectionflags	@""
	.align	4
.nv.constant0._ZN17fastertransformer38softmax_withRelPosBias_element2_kernelI6float2fEEvPT_PKS2_S5_iiiiif:
	.zero		400


//--------------------- .nv.constant0._ZN17fastertransformer38softmax_withRelPosBias_element4_kernelINS_5half4E6__halfEEvPT_PKS3_S6_iiiiif --------------------------
	.section	.nv.constant0._ZN17fastertransformer38softmax_withRelPosBias_element4_kernelINS_5half4E6__halfEEvPT_PKS3_S6_iiiiif,"a",@progbits
	.sectionflags	@""
	.align	4
.nv.constant0._ZN17fastertransformer38softmax_withRelPosBias_element4_kernelINS_5half4E6__halfEEvPT_PKS3_S6_iiiiif:
	.zero		400


//--------------------- .nv.constant0._ZN17fastertransformer38softmax_withRelPosBias_element4_kernelI6float4fEEvPT_PKS2_S5_iiiiif --------------------------
	.section	.nv.constant0._ZN17fastertransformer38softmax_withRelPosBias_element4_kernelI6float4fEEvPT_PKS2_S5_iiiiif,"a",@progbits
	.sectionflags	@""
	.align	4
.nv.constant0._ZN17fastertransformer38softmax_withRelPosBias_element4_kernelI6float4fEEvPT_PKS2_S5_iiiiif:
	.zero		400


//--------------------- .nv.constant0._ZN17fastertransformer22add_head3Size_QKV_biasI6__halfEEvPKT_S4_PS2_S5_S5_iiiii --------------------------
	.section	.nv.constant0._ZN17fastertransformer22add_head3Size_QKV_biasI6__halfEEvPKT_S4_PS2_S5_S5_iiiii,"a",@progbits
	.sectionflags	@""
	.align	4
.nv.constant0._ZN17fastertransformer22add_head3Size_QKV_biasI6__halfEEvPKT_S4_PS2_S5_S5_iiiii:
	.zero		412


//--------------------- .nv.constant0._ZN17fastertransformer22add_head3Size_QKV_biasIfEEvPKT_S3_PS1_S4_S4_iiiii --------------------------
	.section	.nv.constant0._ZN17fastertransformer22add_head3Size_QKV_biasIfEEvPKT_S3_PS1_S4_S4_iiiii,"a",@progbits
	.sectionflags	@""
	.align	4
.nv.constant0._ZN17fastertransformer22add_head3Size_QKV_biasIfEEvPKT_S3_PS1_S4_S4_iiiii:
	.zero		412


//--------------------- .nv.constant0._ZN17fastertransformer24addRelativeAttentionBiasI6__halfEEvPT_PKS2_iii --------------------------
	.section	.nv.constant0._ZN17fastertransformer24addRelativeAttentionBiasI6__halfEEvPT_PKS2_iii,"a",@progbits
	.sectionflags	@""
	.align	4
.nv.constant0._ZN17fastertransformer24addRelativeAttentionBiasI6__halfEEvPT_PKS2_iii:
	.zero		380


//--------------------- .nv.constant0._ZN17fastertransformer24addRelativeAttentionBiasIfEEvPT_PKS1_iii --------------------------
	.section	.nv.constant0._ZN17fastertransformer24addRelativeAttentionBiasIfEEvPT_PKS1_iii,"a",@progbits
	.sectionflags	@""
	.align	4
.nv.constant0._ZN17fastertransformer24addRelativeAttentionBiasIfEEvPT_PKS1_iii:
	.zero		380


//--------------------- .nv.constant0._ZN17fastertransformer24addRelativeAttentionBiasI7__half2EEvPT_PKS2_iii --------------------------
	.section	.nv.constant0._ZN17fastertransformer24addRelativeAttentionBiasI7__half2EEvPT_PKS2_iii,"a",@progbits
	.sectionflags	@""
	.align	4
.nv.constant0._ZN17fastertransformer24addRelativeAttentionBiasI7__half2EEvPT_PKS2_iii:
	.zero		380


//--------------------- .nv.constant0._ZN17fastertransformer32transpose_4d_batch_major_v_cacheI6__halfEEvPT_PKS2_iiii --------------------------
	.section	.nv.constant0._ZN17fastertransformer32transpose_4d_batch_major_v_cacheI6__halfEEvPT_PKS2_iiii,"a",@progbits
	.sectionflags	@""
	.align	4
.nv.constant0._ZN17fastertransformer32transpose_4d_batch_major_v_cacheI6__halfEEvPT_PKS2_iiii:
	.zero		384


//--------------------- .nv.constant0._ZN17fastertransformer32transpose_4d_batch_major_k_cacheI6__halfEEvPT_PKS2_iiii --------------------------
	.section	.nv.constant0._ZN17fastertransformer32transpose_4d_batch_major_k_cacheI6__halfEEvPT_PKS2_iiii,"a",@progbits
	.sectionflags	@""
	.align	4
.nv.constant0._ZN17fastertransformer32transpose_4d_batch_major_k_cacheI6__halfEEvPT_PKS2_iiii:
	.zero		384


//--------------------- .nv.constant0._ZN17fastertransformer32transpose_4d_batch_major_v_cacheIfEEvPT_PKS1_iiii --------------------------
	.section	.nv.constant0._ZN17fastertransformer32transpose_4d_batch_major_v_cacheIfEEvPT_PKS1_iiii,"a",@progbits
	.sectionflags	@""
	.align	4
.nv.constant0._ZN17fastertransformer32transpose_4d_batch_major_v_cacheIfEEvPT_PKS1_iiii:
	.zero		384


//--------------------- .nv.constant0._ZN17fastertransformer32transpose_4d_batch_major_k_cacheIfEEvPT_PKS1_iiii --------------------------
	.section	.nv.constant0._ZN17fastertransformer32transpose_4d_batch_major_k_cacheIfEEvPT_PKS1_iiii,"a",@progbits
	.sectionflags	@""
	.align	4
.nv.constant0._ZN17fastertransformer32transpose_4d_batch_major_k_cacheIfEEvPT_PKS1_iiii:
	.zero		384


//--------------------- .nv.constant0._ZN17fastertransformer12transpose_4dIfEEvPT_S2_iiiiii --------------------------
	.section	.nv.constant0._ZN17fastertransformer12transpose_4dIfEEvPT_S2_iiiiii,"a",@progbits
	.sectionflags	@""
	.align	4
.nv.constant0._ZN17fastertransformer12transpose_4dIfEEvPT_S2_iiiiii:
	.zero		392


//--------------------- .nv.constant0._ZN17fastertransformer34add_fusedQKV_bias_transpose_kernelI6__halfLb1EEEvPT_S3_S3_NS_29PrefixPromptBatchWeightsParamIS2_EES3_PKS2_PKiiiiiib --------------------------
	.section	.nv.constant0._ZN17fastertransformer34add_fusedQKV_bias_transpose_kernelI6__halfLb1EEEvPT_S3_S3_NS_29PrefixPromptBatchWeightsParamIS2_EES3_PKS2_PKiiiiiib,"a",@progbits
	.sectionflags	@""
	.align	4
.nv.constant0._ZN17fastertransformer34add_fusedQKV_bias_transpose_kernelI6__halfLb1EEEvPT_S3_S3_NS_29PrefixPromptBatchWeightsParamIS2_EES3_PKS2_PKiiiiiib:
	.zero		453


//--------------------- .nv.constant0._ZN17fastertransformer34add_fusedQKV_bias_transpose_kernelI6__halfLb0EEEvPT_S3_S3_NS_29PrefixPromptBatchWeightsParamIS2_EES3_PKS2_PKiiiiiib --------------------------
	.section	.nv.constant0._ZN17fastertransformer34add_fusedQKV_bias_transpose_kernelI6__halfLb0EEEvPT_S3_S3_NS_29PrefixPromptBatchWeightsParamIS2_EES3_PKS2_PKiiiiiib,"a",@progbits
	.sectionflags	@""
	.align	4
.nv.constant0._ZN17fastertransformer34add_fusedQKV_bias_transpose_kernelI6__halfLb0EEEvPT_S3_S3_NS_29PrefixPromptBatchWeightsParamIS2_EES3_PKS2_PKiiiiiib:
	.zero		453


//--------------------- .nv.constant0._ZN17fastertransformer34add_fusedQKV_bias_transpose_kernelI6__halfEEvPT_S3_S3_S3_PKS2_PKiiiiiiPKfi --------------------------
	.section	.nv.constant0._ZN17fastertransformer34add_fusedQKV_bias_transpose_kernelI6__halfEEvPT_S3_S3_S3_PKS2_PKiiiiiiPKfi,"a",@progbits
	.sectionflags	@""
	.align	4
.nv.constant0._ZN17fastertransformer34add_fusedQKV_bias_transpose_kernelI6__halfEEvPT_S3_S3_S3_PKS2_PKiiiiiiPKfi:
	.zero		436


//--------------------- .nv.constant0._ZN17fastertransformer34add_fusedQKV_bias_transpose_kernelIfLb1EEEvPT_S2_S2_NS_29PrefixPromptBatchWeightsParamIS1_EES2_PKS1_PKiiiiiib --------------------------
	.section	.nv.constant0._ZN17fastertransformer34add_fusedQKV_bias_transpose_kernelIfLb1EEEvPT_S2_S2_NS_29PrefixPromptBatchWeightsParamIS1_EES2_PKS1_PKiiiiiib,"a",@progbits
	.sectionflags	@""
	.align	4
.nv.constant0._ZN17fastertransformer34add_fusedQKV_bias_transpose_kernelIfLb1EEEvPT_S2_S2_NS_29PrefixPromptBatchWeightsParamIS1_EES2_PKS1_PKiiiiiib:
	.zero		453


//--------------------- .nv.constant0._ZN17fastertransformer34add_fusedQKV_bias_transpose_kernelIfLb0EEEvPT_S2_S2_NS_29PrefixPromptBatchWeightsParamIS1_EES2_PKS1_PKiiiiiib --------------------------
	.section	.nv.constant0._ZN17fastertransformer34add_fusedQKV_bias_transpose_kernelIfLb0EEEvPT_S2_S2_NS_29PrefixPromptBatchWeightsParamIS1_EES2_PKS1_PKiiiiiib,"a",@progbits
	.sectionflags	@""
	.align	4
.nv.constant0._ZN17fastertransformer34add_fusedQKV_bias_transpose_kernelIfLb0EEEvPT_S2_S2_NS_29PrefixPromptBatchWeightsParamIS1_EES2_PKS1_PKiiiiiib:
	.zero		453


//--------------------- .nv.constant0._ZN17fastertransformer34add_fusedQKV_bias_transpose_kernelIfEEvPT_S2_S2_S2_PKS1_PKiiiiiiPKfi --------------------------
	.section	.nv.constant0._ZN17fastertransformer34add_fusedQKV_bias_transpose_kernelIfEEvPT_S2_S2_S2_PKS1_PKiiiiiiPKfi,"a",@progbits
	.sectionflags	@""
	.align	4
.nv.constant0._ZN17fastertransformer34add_fusedQKV_bias_transpose_kernelIfEEvPT_S2_S2_S2_PKS1_PKiiiiiiPKfi:
	.zero		436


//--------------------- .nv.constant0._ZN17fastertransformer24transpose_remove_paddingI6__halfEEvPKT_PS2_iiiiPKiPKfi --------------------------
	.section	.nv.constant0._ZN17fastertransformer24transpose_remove_paddingI6__halfEEvPKT_PS2_iiiiPKiPKfi,"a",@progbits
	.sectionflags	@""
	.align	4
.nv.constant0._ZN17fastertransformer24transpose_remove_paddingI6__halfEEvPKT_PS2_iiiiPKiPKfi:
	.zero		404


//--------------------- .nv.constant0._ZN17fastertransformer24transpose_remove_paddingIfEEvPKT_PS1_iiiiPKiPKfi --------------------------
	.section	.nv.constant0._ZN17fastertransformer24transpose_remove_paddingIfEEvPKT_PS1_iiiiPKiPKfi,"a",@progbits
	.sectionflags	@""
	.align	4
.nv.constant0._ZN17fastertransformer24transpose_remove_paddingIfEEvPKT_PS1_iiiiPKiPKfi:
	.zero		404


//--------------------- .nv.constant0._ZN17fastertransformer24transpose_remove_paddingI7__half2EEvPKT_PS2_iiiiPKiPKfi --------------------------
	.section	.nv.constant0._ZN17fastertransformer24transpose_remove_paddingI7__half2EEvPKT_PS2_iiiiPKiPKfi,"a",@progbits
	.sectionflags	@""
	.align	4
.nv.constant0._ZN17fastertransformer24transpose_remove_paddingI7__half2EEvPKT_PS2_iiiiPKiPKfi:
	.zero		404


//--------------------- .nv.constant0._ZN17fastertransformer32add_QKV_bias_rebuild_padding_ia3I6__halfEEvPKT_S4_S4_S4_S4_S4_PS2_S5_S5_PKiS4_S4_iiiiS7_ --------------------------
	.section	.nv.constant0._ZN17fastertransformer32add_QKV_bias_rebuild_padding_ia3I6__halfEEvPKT_S4_S4_S4_S4_S4_PS2_S5_S5_PKiS4_S4_iiiiS7_,"a",@progbits
	.sectionflags	@""
	.align	4
.nv.constant0._ZN17fastertransformer32add_QKV_bias_rebuild_padding_ia3I6__halfEEvPKT_S4_S4_S4_S4_S4_PS2_S5_S5_PKiS4_S4_iiiiS7_:
	.zero		472


//--------------------- .nv.constant0._ZN17fastertransformer19rebuild_padding_ia3I6__halfEEvPKT_S4_S4_PS2_S5_S5_PKiS4_S4_iiiiS7_ --------------------------
	.section	.nv.constant0._ZN17fastertransformer19rebuild_padding_ia3I6__halfEEvPKT_S4_S4_PS2_S5_S5_PKiS4_S4_iiiiS7_,"a",@progbits
	.sectionflags	@""
	.align	4
.nv.constant0._ZN17fastertransformer19rebuild_padding_ia3I6__halfEEvPKT_S4_S4_PS2_S5_S5_PKiS4_S4_iiiiS7_:
	.zero		448


//--------------------- .nv.constant0._ZN17fastertransformer32add_QKV_bias_rebuild_padding_ia3IfEEvPKT_S3_S3_S3_S3_S3_PS1_S4_S4_PKiS3_S3_iiiiS6_ --------------------------
	.section	.nv.constant0._ZN17fastertransformer32add_QKV_bias_rebuild_padding_ia3IfEEvPKT_S3_S3_S3_S3_S3_PS1_S4_S4_PKiS3_S3_iiiiS6_,"a",@progbits
	.sectionflags	@""
	.align	4
.nv.constant0._ZN17fastertransformer32add_QKV_bias_rebuild_padding_ia3IfEEvPKT_S3_S3_S3_S3_S3_PS1_S4_S4_PKiS3_S3_iiiiS6_:
	.zero		472


//--------------------- .nv.constant0._ZN17fastertransformer32add_QKV_bias_rebuild_padding_ia3I7__half2EEvPKT_S4_S4_S4_S4_S4_PS2_S5_S5_PKiS4_S4_iiiiS7_ --------------------------
	.section	.nv.constant0._ZN17fastertransformer32add_QKV_bias_rebuild_padding_ia3I7__half2EEvPKT_S4_S4_S4_S4_S4_PS2_S5_S5_PKiS4_S4_iiiiS7_,"a",@progbits
	.sectionflags	@""
	.align	4
.nv.constant0._ZN17fastertransformer32add_QKV_bias_rebuild_padding_ia3I7__half2EEvPKT_S4_S4_S4_S4_S4_PS2_S5_S5_PKiS4_S4_iiiiS7_:
	.zero		472


//--------------------- .nv.constant0._ZN17fastertransformer19rebuild_padding_ia3IfEEvPKT_S3_S3_PS1_S4_S4_PKiS3_S3_iiiiS6_ --------------------------
	.section	.nv.constant0._ZN17fastertransformer19rebuild_padding_ia3IfEEvPKT_S3_S3_PS1_S4_S4_PKiS3_S3_iiiiS6_,"a",@progbits
	.sectionflags	@""
	.align	4
.nv.constant0._ZN17fastertransformer19rebuild_padding_ia3IfEEvPKT_S3_S3_PS1_S4_S4_PKiS3_S3_iiiiS6_:
	.zero		448


//--------------------- .nv.constant0._ZN17fastertransformer19rebuild_padding_ia3I7__half2EEvPKT_S4_S4_PS2_S5_S5_PKiS4_S4_iiiiS7_ --------------------------
	.section	.nv.constant0._ZN17fastertransformer19rebuild_padding_ia3I7__half2EEvPKT_S4_S4_PS2_S5_S5_PKiS4_S4_iiiiS7_,"a",@progbits
	.sectionflags	@""
	.align	4
.nv.constant0._ZN17fastertransformer19rebuild_padding_ia3I7__half2EEvPKT_S4_S4_PS2_S5_S5_PKiS4_S4_iiiiS7_:
	.zero		448


//--------------------- .nv.constant0._ZN17fastertransformer9transposeI6__halfEEvPKT_PS2_iiiiPKfi --------------------------
	.section	.nv.constant0._ZN17fastertransformer9transposeI6__halfEEvPKT_PS2_iiiiPKfi,"a",@progbits
	.sectionflags	@""
	.align	4
.nv.constant0._ZN17fastertransformer9transposeI6__halfEEvPKT_PS2_iiiiPKfi:
	.zero		396


//--------------------- .nv.constant0._ZN17fastertransformer9transposeI7__half2EEvPKT_PS2_iiiiPKfi --------------------------
	.section	.nv.constant0._ZN17fastertransformer9transposeI7__half2EEvPKT_PS2_iiiiPKfi,"a",@progbits
	.sectionflags	@""
	.align	4
.nv.constant0._ZN17fastertransformer9transposeI7__half2EEvPKT_PS2_iiiiPKfi:
	.zero		396


//--------------------- .nv.constant0._ZN17fastertransformer14softmax_kernelI6__halfS1_Li1EEEvPT_PKT0_PKS2_S8_iiiif --------------------------
	.section	.nv.constant0._ZN17fastertransformer14softmax_kernelI6__halfS1_Li1EEEvPT_PKT0_PKS2_S8_iiiif,"a",@progbits
	.sectionflags	@""
	.align	4
.nv.constant0._ZN17fastertransformer14softmax_kernelI6__halfS1_Li1EEEvPT_PKT0_PKS2_S8_iiiif:
	.zero		404


//--------------------- .nv.constant0._ZN17fastertransformer14softmax_kernelI6__halfS1_Li2EEEvPT_PKT0_PKS2_S8_iiiif --------------------------
	.section	.nv.constant0._ZN17fastertransformer14softmax_kernelI6__halfS1_Li2EEEvPT_PKT0_PKS2_S8_iiiif,"a",@progbits
	.sectionflags	@""
	.align	4
.nv.constant0._ZN17fastertransformer14softmax_kernelI6__halfS1_Li2EEEvPT_PKT0_PKS2_S8_iiiif:
	.zero		404


//--------------------- .nv.constant0._ZN17fastertransformer14softmax_kernelI6__halfS1_Li4EEEvPT_PKT0_PKS2_S8_iiiif --------------------------
	.section	.nv.constant0._ZN17fastertransformer14softmax_kernelI6__halfS1_Li4EEEvPT_PKT0_PKS2_S8_iiiif,"a",@progbits
	.sectionflags	@""
	.align	4
.nv.constant0._ZN17fastertransformer14softmax_kernelI6__halfS1_Li4EEEvPT_PKT0_PKS2_S8_iiiif:
	.zero		404


//--------------------- .nv.constant0._ZN17fastertransformer14softmax_kernelI6__halffLi1EEEvPT_PKT0_PKS2_S8_iiiif --------------------------
	.section	.nv.constant0._ZN17fastertransformer14softmax_kernelI6__halffLi1EEEvPT_PKT0_PKS2_S8_iiiif,"a",@progbits
	.sectionflags	@""
	.align	4
.nv.constant0._ZN17fastertransformer14softmax_kernelI6__halffLi1EEEvPT_PKT0_PKS2_S8_iiiif:
	.zero		404


//--------------------- .nv.constant0._ZN17fastertransformer14softmax_kernelI6__halffLi2EEEvPT_PKT0_PKS2_S8_iiiif --------------------------
	.section	.nv.constant0._ZN17fastertransformer14softmax_kernelI6__halffLi2EEEvPT_PKT0_PKS2_S8_iiiif,"a",@progbits
	.sectionflags	@""
	.align	4
.nv.constant0._ZN17fastertransformer14softmax_kernelI6__halffLi2EEEvPT_PKT0_PKS2_S8_iiiif:
	.zero		404


//--------------------- .nv.constant0._ZN17fastertransformer14softmax_kernelI6__halffLi4EEEvPT_PKT0_PKS2_S8_iiiif --------------------------
	.section	.nv.constant0._ZN17fastertransformer14softmax_kernelI6__halffLi4EEEvPT_PKT0_PKS2_S8_iiiif,"a",@progbits
	.sectionflags	@""
	.align	4
.nv.constant0._ZN17fastertransformer14softmax_kernelI6__halffLi4EEEvPT_PKT0_PKS2_S8_iiiif:
	.zero		404


//--------------------- .nv.constant0._ZN17fastertransformer14softmax_kernelIffLi1EEEvPT_PKT0_PKS1_S7_iiiif --------------------------
	.section	.nv.constant0._ZN17fastertransformer14softmax_kernelIffLi1EEEvPT_PKT0_PKS1_S7_iiiif,"a",@progbits
	.sectionflags	@""
	.align	4
.nv.constant0._ZN17fastertransformer14softmax_kernelIffLi1EEEvPT_PKT0_PKS1_S7_iiiif:
	.zero		404


//--------------------- .nv.constant0._ZN17fastertransformer17softmax_kernel_h2I6__halfLi1EEEvPT_PKS2_S5_S5_iiiiS2_ --------------------------
	.section	.nv.constant0._ZN17fastertransformer17softmax_kernel_h2I6__halfLi1EEEvPT_PKS2_S5_S5_iiiiS2_,"a",@progbits
	.sectionflags	@""
	.align	4
.nv.constant0._ZN17fastertransformer17softmax_kernel_h2I6__halfLi1EEEvPT_PKS2_S5_S5_iiiiS2_:
	.zero		402


//--------------------- .nv.constant0._ZN17fastertransformer20softmax_kernel_h2_v2I6__halfLi1ELi4EEEvPT_PKS2_S5_S5_iiiiS2_ --------------------------
	.section	.nv.constant0._ZN17fastertransformer20softmax_kernel_h2_v2I6__halfLi1ELi4EEEvPT_PKS2_S5_S5_iiiiS2_,"a",@progbits
	.sectionflags	@""
	.align	4
.nv.constant0._ZN17fastertransformer20softmax_kernel_h2_v2I6__halfLi1ELi4EEEvPT_PKS2_S5_S5_iiiiS2_:
	.zero		402


//--------------------- .nv.constant0._ZN17fastertransformer14softmax_kernelIffLi2EEEvPT_PKT0_PKS1_S7_iiiif --------------------------
	.section	.nv.constant0._ZN17fastertransformer14softmax_kernelIffLi2EEEvPT_PKT0_PKS1_S7_iiiif,"a",@progbits
	.sectionflags	@""
	.align	4
.nv.constant0._ZN17fastertransformer14softmax_kernelIffLi2EEEvPT_PKT0_PKS1_S7_iiiif:
	.zero		404


//--------------------- .nv.constant0._ZN17fastertransformer17softmax_kernel_h2I6__halfLi2EEEvPT_PKS2_S5_S5_iiiiS2_ --------------------------
	.section	.nv.constant0._ZN17fastertransformer17softmax_kernel_h2I6__halfLi2EEEvPT_PKS2_S5_S5_iiiiS2_,"a",@progbits
	.sectionflags	@""
	.align	4
.nv.constant0._ZN17fastertransformer17softmax_kernel_h2I6__halfLi2EEEvPT_PKS2_S5_S5_iiiiS2_:
	.zero		402


//--------------------- .nv.constant0._ZN17fastertransformer20softmax_kernel_h2_v2I6__halfLi2ELi4EEEvPT_PKS2_S5_S5_iiiiS2_ --------------------------
	.section	.nv.constant0._ZN17fastertransformer20softmax_kernel_h2_v2I6__halfLi2ELi4EEEvPT_PKS2_S5_S5_iiiiS2_,"a",@progbits
	.sectionflags	@""
	.align	4
.nv.constant0._ZN17fastertransformer20softmax_kernel_h2_v2I6__halfLi2ELi4EEEvPT_PKS2_S5_S5_iiiiS2_:
	.zero		402


//--------------------- .nv.constant0._ZN17fastertransformer14softmax_kernelIffLi4EEEvPT_PKT0_PKS1_S7_iiiif --------------------------
	.section	.nv.constant0._ZN17fastertransformer14softmax_kernelIffLi4EEEvPT_PKT0_PKS1_S7_iiiif,"a",@progbits
	.sectionflags	@""
	.align	4
.nv.constant0._ZN17fastertransformer14softmax_kernelIffLi4EEEvPT_PKT0_PKS1_S7_iiiif:
	.zero		404


//--------------------- .nv.constant0._ZN17fastertransformer17softmax_kernel_h2I6__halfLi4EEEvPT_PKS2_S5_S5_iiiiS2_ --------------------------
	.section	.nv.constant0._ZN17fastertransformer17softmax_kernel_h2I6__halfLi4EEEvPT_PKS2_S5_S5_iiiiS2_,"a",@progbits
	.sectionflags	@""
	.align	4
.nv.constant0._ZN17fastertransformer17softmax_kernel_h2I6__halfLi4EEEvPT_PKS2_S5_S5_iiiiS2_:
	.zero		402


//--------------------- .nv.constant0._ZN17fastertransformer20softmax_kernel_h2_v2I6__halfLi4ELi4EEEvPT_PKS2_S5_S5_iiiiS2_ --------------------------
	.section	.nv.constant0._ZN17fastertransformer20softmax_kernel_h2_v2I6__halfLi4ELi4EEEvPT_PKS2_S5_S5_iiiiS2_,"a",@progbits
	.sectionflags	@""
	.align	4
.nv.constant0._ZN17fastertransformer20softmax_kernel_h2_v2I6__halfLi4ELi4EEEvPT_PKS2_S5_S5_iiiiS2_:
	.zero		402


//--------------------- .nv.constant0._ZN17fastertransformer15QKVIA3TransposeI6__halfEEvPT_S3_S3_PKS2_S5_S5_PKiS5_S5_iiii --------------------------
	.section	.nv.constant0._ZN17fastertransformer15QKVIA3TransposeI6__halfEEvPT_S3_S3_PKS2_S5_S5_PKiS5_S5_iiii,"a",@progbits
	.sectionflags	@""
	.align	4
.nv.constant0._ZN17fastertransformer15QKVIA3TransposeI6__halfEEvPT_S3_S3_PKS2_S5_S5_PKiS5_S5_iiii:
	.zero		440


//--------------------- .nv.constant0._ZN17fastertransformer22addQKVBiasIA3TransposeI6__halfEEvPT_S3_S3_PKS2_S5_S5_S5_S5_S5_PKiS5_S5_iiii --------------------------
	.section	.nv.constant0._ZN17fastertransformer22addQKVBiasIA3TransposeI6__halfEEvPT_S3_S3_PKS2_S5_S5_S5_S5_S5_PKiS5_S5_iiii,"a",@progbits
	.sectionflags	@""
	.align	4
.nv.constant0._ZN17fastertransformer22addQKVBiasIA3TransposeI6__halfEEvPT_S3_S3_PKS2_S5_S5_S5_S5_S5_PKiS5_S5_iiii:
	.zero		464


//--------------------- .nv.constant0._ZN17fastertransformer15QKVIA3TransposeI7__half2EEvPT_S3_S3_PKS2_S5_S5_PKiS5_S5_iiii --------------------------
	.section	.nv.constant0._ZN17fastertransformer15QKVIA3TransposeI7__half2EEvPT_S3_S3_PKS2_S5_S5_PKiS5_S5_iiii,"a",@progbits
	.sectionflags	@""
	.align	4
.nv.constant0._ZN17fastertransformer15QKVIA3TransposeI7__half2EEvPT_S3_S3_PKS2_S5_S5_PKiS5_S5_iiii:
	.zero		440


//--------------------- .nv.constant0._ZN17fastertransformer22addQKVBiasIA3TransposeI7__half2EEvPT_S3_S3_PKS2_S5_S5_S5_S5_S5_PKiS5_S5_iiii --------------------------
	.section	.nv.constant0._ZN17fastertransformer22addQKVBiasIA3TransposeI7__half2EEvPT_S3_S3_PKS2_S5_S5_S5_S5_S5_PKiS5_S5_iiii,"a",@progbits
	.sectionflags	@""
	.align	4
.nv.constant0._ZN17fastertransformer22addQKVBiasIA3TransposeI7__half2EEvPT_S3_S3_PKS2_S5_S5_S5_S5_S5_PKiS5_S5_iiii:
	.zero		464


//--------------------- .nv.constant0._ZN17fastertransformer15QKVIA3TransposeIfEEvPT_S2_S2_PKS1_S4_S4_PKiS4_S4_iiii --------------------------
	.section	.nv.constant0._ZN17fastertransformer15QKVIA3TransposeIfEEvPT_S2_S2_PKS1_S4_S4_PKiS4_S4_iiii,"a",@progbits
	.sectionflags	@""
	.align	4
.nv.constant0._ZN17fastertransformer15QKVIA3TransposeIfEEvPT_S2_S2_PKS1_S4_S4_PKiS4_S4_iiii:
	.zero		440


//--------------------- .nv.constant0._ZN17fastertransformer22addQKVBiasIA3TransposeIfEEvPT_S2_S2_PKS1_S4_S4_S4_S4_S4_PKiS4_S4_iiii --------------------------
	.section	.nv.constant0._ZN17fastertransformer22addQKVBiasIA3TransposeIfEEvPT_S2_S2_PKS1_S4_S4_S4_S4_S4_PKiS4_S4_iiii,"a",@progbits
	.sectionflags	@""
	.align	4
.nv.constant0._ZN17fastertransformer22addQKVBiasIA3TransposeIfEEvPT_S2_S2_PKS1_S4_S4_S4_S4_S4_PKiS4_S4_iiii:
	.zero		464


//--------------------- .nv.constant0._ZN17fastertransformer22add_head3Size_QKV_biasI7__half2EEvPKT_S4_PS2_S5_S5_iiiii --------------------------
	.section	.nv.constant0._ZN17fastertransformer22add_head3Size_QKV_biasI7__half2EEvPKT_S4_PS2_S5_S5_iiiii,"a",@progbits
	.sectionflags	@""
	.align	4
.nv.constant0._ZN17fastertransformer22add_head3Size_QKV_biasI7__half2EEvPKT_S4_PS2_S5_S5_iiiii:
	.zero		412


//--------------------- .nv.constant0._ZN17fastertransformer22add_head3Size_QKV_biasI6float2EEvPKT_S4_PS2_S5_S5_iiiii --------------------------
	.section	.nv.constant0._ZN17fastertransformer22add_head3Size_QKV_biasI6float2EEvPKT_S4_PS2_S5_S5_iiiii,"a",@progbits
	.sectionflags	@""
	.align	4
.nv.constant0._ZN17fastertransformer22add_head3Size_QKV_biasI6float2EEvPKT_S4_PS2_S5_S5_iiiii:
	.zero		412


//--------------------- .nv.constant0._ZN17fastertransformer12transpose_4dI6__halfEEvPT_S3_iiiiii --------------------------
	.section	.nv.constant0._ZN17fastertransformer12transpose_4dI6__halfEEvPT_S3_iiiiii,"a",@progbits
	.sectionflags	@""
	.align	4
.nv.constant0._ZN17fastertransformer12transpose_4dI6__halfEEvPT_S3_iiiiii:
	.zero		392


//--------------------- .nv.constant0._ZN17fastertransformer9transposeIfEEvPKT_PS1_iiiiPKfi --------------------------
	.section	.nv.constant0._ZN17fastertransformer9transposeIfEEvPKT_PS1_iiiiPKfi,"a",@progbits
	.sectionflags	@""
	.align	4
.nv.constant0._ZN17fastertransformer9transposeIfEEvPKT_PS1_iiiiPKfi:
	.zero		396


//--------------------- .text._ZN17fastertransformer20transpose_attentionsI6__halfEEvPT_PKS2_mmmm --------------------------
	.section	.text._ZN17fastertransformer20transpose_attentionsI6__halfEEvPT_PKS2_mmmm,"ax",@progbits
	.sectioninfo	@"SHI_REGISTERS=16"
	.align	128
        .global         _ZN17fastertransformer20transpose_attentionsI6__halfEEvPT_PKS2_mmmm
        .type           _ZN17fastertransformer20transpose_attentionsI6__halfEEvPT_PKS2_mmmm,@function
        .size           _ZN17fastertransformer20transpose_attentionsI6__halfEEvPT_PKS2_mmmm,(.L_x_518 - _ZN17fastertransformer20transpose_attentionsI6__halfEEvPT_PKS2_mmmm)
        .other          _ZN17fastertransformer20transpose_attentionsI6__halfEEvPT_PKS2_mmmm,@"STO_CUDA_ENTRY STV_DEFAULT"
_ZN17fastertransformer20transpose_attentionsI6__halfEEvPT_PKS2_mmmm:
.text._ZN17fastertransformer20transpose_attentionsI6__halfEEvPT_PKS2_mmmm:
[----:B------:R-:W-:Y:S02]  /*0000*/  MOV R1, c[0x0][0x28] ;  /* 0x00000a0000017a02 */ /* 0x000fe40000000f00 */
[----:B------:R-:W0:Y:S01]  /*0010*/  S2R R0, SR_TID.X ;  /* 0x0000000000007919 */ /* 0x000e220000002100 */
[----:B------:R-:W-:Y:S02]  /*0020*/  ULDC.64 UR6, c[0x0][0x188] ;  /* 0x0000620000067ab9 */ /* 0x000fe40000000a00 */
[----:B------:R-:W-:Y:S02]  /*0030*/  UIMAD UR4, UR6, UR7, URZ ;  /* 0x00000007060472a4 */ /* 0x000fe4000f8e023f */
[----:B------:R-:W-:Y:S02]  /*0040*/  UIMAD.WIDE.U32 UR8, UR6, UR6, URZ ;  /* 0x00000006060872a5 */ /* 0x000fe4000f8e003f */
[----:B------:R-:W-:-:S04]  /*0050*/  UIMAD UR4, UR6, UR7, UR4 ;  /* 0x00000007060472a4 */ /* 0x000fc8000f8e0204 */
[----:B------:R-:W-:-:S06]  /*0060*/  UIADD3 UR5, UR9, UR4, URZ ;  /* 0x0000000409057290 */ /* 0x000fcc000fffe03f */
[----:B------:R-:W-:Y:S02]  /*0070*/  MOV R2, UR5 ;  /* 0x0000000500027c02 */ /* 0x000fe40008000f00 */
[----:B0-----:R-:W-:-:S04]  /*0080*/  ISETP.LT.U32.AND P0, PT, R0, UR8, PT ;  /* 0x0000000800007c0c */ /* 0x001fc8000bf01070 */
[----:B------:R-:W-:-:S13]  /*0090*/  ISETP.GT.U32.AND.EX P0, PT, R2, RZ, PT, P0 ;  /* 0x000000ff0200720c */ /* 0x000fda0003f04100 */
[----:B------:R-:W-:Y:S05]  /*00a0*/  @!P0 EXIT ;  /* 0x000000000000894d */ /* 0x000fea0003800000 */
[----:B------:R-:W0:Y:S01]  /*00b0*/  S2R R9, SR_CTAID.X ;  /* 0x0000000000097919 */ /* 0x000e220000002500 */
[----:B------:R-:W-:Y:S01]  /*00c0*/  IMAD.MOV.U32 R5, RZ, RZ, RZ ;  /* 0x000000ffff057224 */ /* 0x000fe200078e00ff */
[----:B------:R-:W-:Y:S01]  /*00d0*/  UMOV UR4, URZ ;  /* 0x0000003f00047c82 */ /* 0x000fe20008000000 */
[----:B------:R-:W-:Y:S01]  /*00e0*/  IMAD.MOV.U32 R13, RZ, RZ, R0 ;  /* 0x000000ffff0d7224 */ /* 0x000fe200078e0000 */
[----:B------:R-:W1:Y:S01]  /*00f0*/  S2R R4, SR_CTAID.Y ;  /* 0x0000000000047919 */ /* 0x000e620000002600 */
[----:B------:R-:W-:Y:S01]  /*0100*/  ULDC.64 UR6, c[0x0][0x118] ;  /* 0x0000460000067ab9 */ /* 0x000fe20000000a00 */
[----:B0-----:R-:W-:-:S04]  /*0110*/  IMAD.WIDE.U32 R6, R9, c[0x0][0x178], RZ ;  /* 0x00005e0009067a25 */ /* 0x001fc800078e00ff */
[----:B------:R-:W-:-:S04]  /*0120*/  IMAD R2, R9, c[0x0][0x17c], R7 ;  /* 0x00005f0009027a24 */ /* 0x000fc800078e0207 */
[----:B------:R-:W-:Y:S02]  /*0130*/  IMAD R7, R2, c[0x0][0x180], RZ ;  /* 0x0000600002077a24 */ /* 0x000fe400078e02ff */
[----:B-1----:R-:W-:-:S04]  /*0140*/  IMAD.WIDE.U32 R2, R9, c[0x0][0x180], R4 ;  /* 0x0000600009027a25 */ /* 0x002fc800078e0004 */
[----:B------:R-:W-:-:S04]  /*0150*/  IMAD.WIDE.U32 R4, R6, c[0x0][0x180], R4 ;  /* 0x0000600006047a25 */ /* 0x000fc800078e0004 */
[----:B------:R-:W-:Y:S02]  /*0160*/  IMAD R7, R6, c[0x0][0x184], R7 ;  /* 0x0000610006077a24 */ /* 0x000fe400078e0207 */
[----:B------:R-:W-:Y:S02]  /*0170*/  IMAD R9, R9, c[0x0][0x184], R3 ;  /* 0x0000610009097a24 */ /* 0x000fe400078e0203 */
[----:B------:R-:W-:Y:S01]  /*0180*/  IMAD R6, R2, UR5, RZ ;  /* 0x0000000502067c24 */ /* 0x000fe2000f8e02ff */
[----:B------:R-:W-:Y:S01]  /*0190*/  IADD3 R5, R5, R7, RZ ;  /* 0x0000000705057210 */ /* 0x000fe20007ffe0ff */
[----:B------:R-:W-:Y:S02]  /*01a0*/  IMAD R8, R4, UR5, RZ ;  /* 0x0000000504087c24 */ /* 0x000fe4000f8e02ff */
[----:B------:R-:W-:Y:S02]  /*01b0*/  IMAD R9, R9, UR8, R6 ;  /* 0x0000000809097c24 */ /* 0x000fe4000f8e0206 */
[----:B------:R-:W-:-:S04]  /*01c0*/  IMAD.WIDE.U32 R2, R2, UR8, RZ ;  /* 0x0000000802027c25 */ /* 0x000fc8000f8e00ff */
[----:B------:R-:W-:Y:S01]  /*01d0*/  IMAD R11, R5, UR8, R8 ;  /* 0x00000008050b7c24 */ /* 0x000fe2000f8e0208 */
[----:B------:R-:W-:Y:S01]  /*01e0*/  IADD3 R12, R3, R9, RZ ;  /* 0x00000009030c7210 */ /* 0x000fe20007ffe0ff */
[----:B------:R-:W-:-:S04]  /*01f0*/  IMAD.WIDE.U32 R4, R4, UR8, RZ ;  /* 0x0000000804047c25 */ /* 0x000fc8000f8e00ff */
[----:B------:R-:W-:Y:S02]  /*0200*/  IMAD.IADD R11, R5, 0x1, R11 ;  /* 0x00000001050b7824 */ /* 0x000fe400078e020b */
.L_x_0:
[----:B0-----:R-:W-:-:S04]  /*0210*/  IADD3 R7, P0, R13, R2, RZ ;  /* 0x000000020d077210 */ /* 0x001fc80007f1e0ff */
[----:B------:R-:W-:Y:S02]  /*0220*/  IADD3.X R8, R12, UR4, RZ, P0, !PT ;  /* 0x000000040c087c10 */ /* 0x000fe400087fe4ff */
[----:B------:R-:W-:-:S04]  /*0230*/  LEA R6, P0, R7, c[0x0][0x168], 0x1 ;  /* 0x00005a0007067a11 */ /* 0x000fc800078008ff */
[----:B------:R-:W-:-:S06]  /*0240*/  LEA.HI.X R7, R7, c[0x0][0x16c], R8, 0x1, P0 ;  /* 0x00005b0007077a11 */ /* 0x000fcc00000f0c08 */
[----:B------:R-:W2:Y:S01]  /*0250*/  LDG.E.U16 R7, [R6.64] ;  /* 0x0000000606077981 */ /* 0x000ea2000c1e1500 */
[----:B------:R-:W-:Y:S02]  /*0260*/  IADD3 R9, P0, R13, R4, RZ ;  /* 0x000000040d097210 */ /* 0x000fe40007f1e0ff */
[----:B------:R-:W-:Y:S02]  /*0270*/  IADD3 R13, R0, c[0x0][0x0], RZ ;  /* 0x00000000000d7a10 */ /* 0x000fe40007ffe0ff */
[----:B------:R-:W-:Y:S02]  /*0280*/  IADD3.X R10, R11, UR4, RZ, P0, !PT ;  /* 0x000000040b0a7c10 */ /* 0x000fe400087fe4ff */
[C---:B------:R-:W-:Y:S02]  /*0290*/  LEA R8, P0, R9.reuse, c[0x0][0x160], 0x1 ;  /* 0x0000580009087a11 */ /* 0x040fe400078008ff */
[----:B------:R-:W-:Y:S02]  /*02a0*/  MOV R0, UR5 ;  /* 0x0000000500007c02 */ /* 0x000fe40008000f00 */
[----:B------:R-:W-:-:S02]  /*02b0*/  LEA.HI.X R9, R9, c[0x0][0x164], R10, 0x1, P0 ;  /* 0x0000590009097a11 */ /* 0x000fc400000f0c0a */
[----:B------:R-:W-:-:S04]  /*02c0*/  ISETP.LT.U32.AND P0, PT, R13, UR8, PT ;  /* 0x000000080d007c0c */ /* 0x000fc8000bf01070 */
[----:B------:R-:W-:Y:S01]  /*02d0*/  ISETP.GT.U32.AND.EX P0, PT, R0, RZ, PT, P0 ;  /* 0x000000ff0000720c */ /* 0x000fe20003f04100 */
[----:B------:R-:W-:Y:S01]  /*02e0*/  IMAD.MOV.U32 R0, RZ, RZ, R13 ;  /* 0x000000ffff007224 */ /* 0x000fe200078e000d */
[----:B--2---:R0:W-:Y:S11]  /*02f0*/  STG.E.U16 [R8.64], R7 ;  /* 0x0000000708007986 */ /* 0x0041f6000c101506 */
[----:B------:R-:W-:Y:S05]  /*0300*/  @P0 BRA `(.L_x_0) ;  /* 0xffffff0000000947 */ /* 0x000fea000383ffff */
[----:B------:R-:W-:Y:S05]  /*0310*/  EXIT ;  /* 0x000000000000794d */ /* 0x000fea0003800000 */
.L_x_1:
[----:B------:R-:W-:-:S00]  /*0320*/  BRA `(.L_x_1) ;  /* 0xfffffff000007947 */ /* 0x000fc0000383ffff */
[----:B------:R-:W-:-:S00]  /*0330*/  NOP ;  /* 0x0000000000007918 */ /* 0x000fc00000000000 */
        /* <DEDUP_REMOVED lines=12> */
.L_x_518:


//--------------------- .text._ZN17fastertransformer20transpose_attentionsIfEEvPT_PKS1_mmmm --------------------------
	.section	.text._ZN17fastertransformer20transpose_attentionsIfEEvPT_PKS1_mmmm,"ax",@progbits
	.sectioninfo	@"SHI_REGISTERS=16"
	.align	128
        .global         _ZN17fastertransformer20transpose_attentionsIfEEvPT_PKS1_mmmm
        .type           _ZN17fastertransformer20transpose_attentionsIfEEvPT_PKS1_mmmm,@function
        .size           _ZN17fastertransformer20transpose_attentionsIfEEvPT_PKS1_mmmm,(.L_x_519 - _ZN17fastertransformer20transpose_attentionsIfEEvPT_PKS1_mmmm)
        .other          _ZN17fastertransformer20transpose_attentionsIfEEvPT_PKS1_mmmm,@"STO_CUDA_ENTRY STV_DEFAULT"
_ZN17fastertransformer20transpose_attentionsIfEEvPT_PKS1_mmmm:
.text._ZN17fastertransformer20transpose_attentionsIfEEvPT_PKS1_mmmm:
        /* <DEDUP_REMOVED lines=33> */
.L_x_2:
[----:B0-----:R-:W-:-:S04]  /*0210*/  IADD3 R7, P0, R13, R2, RZ ;  /* 0x000000020d077210 */ /* 0x001fc80007f1e0ff */
[----:B------:R-:W-:Y:S02]  /*0220*/  IADD3.X R8, R12, UR4, RZ, P0, !PT ;  /* 0x000000040c087c10 */ /* 0x000fe400087fe4ff */
[----:B------:R-:W-:-:S04]  /*0230*/  LEA R6, P0, R7, c[0x0][0x168], 0x2 ;  /* 0x00005a0007067a11 */ /* 0x000fc800078010ff */
[----:B------:R-:W-:-:S06]  /*0240*/  LEA.HI.X R7, R7, c[0x0][0x16c], R8, 0x2, P0 ;  /* 0x00005b0007077a11 */ /* 0x000fcc00000f1408 */
[----:B------:R-:W2:Y:S01]  /*0250*/  LDG.E R7, [R6.64] ;  /* 0x0000000606077981 */ /* 0x000ea2000c1e1900 */
        /* <DEDUP_REMOVED lines=9> */
[----:B--2---:R0:W-:Y:S11]  /*02f0*/  STG.E [R8.64], R7 ;  /* 0x0000000708007986 */ /* 0x0041f6000c101906 */
[----:B------:R-:W-:Y:S05]  /*0300*/  @P0 BRA `(.L_x_2) ;  /* 0xffffff0000000947 */ /* 0x000fea000383ffff */
[----:B------:R-:W-:Y:S05]  /*0310*/  EXIT ;  /* 0x000000000000794d */ /* 0x000fea0003800000 */
.L_x_3:
        /* <DEDUP_REMOVED lines=14> */
.L_x_519:


//--------------------- .text._ZN17fastertransformer38softmax_withRelPosBias_element1_kernelI6__halfEEvPT_PKS2_S5_iiiiif --------------------------
	.section	.text._ZN17fastertransformer38softmax_withRelPosBias_element1_kernelI6__halfEEvPT_PKS2_S5_iiiiif,"ax",@progbits
	.sectioninfo	@"SHI_REGISTERS=22"
	.align	128
        .global         _ZN17fastertransformer38softmax_withRelPosBias_element1_kernelI6__halfEEvPT_PKS2_S5_iiiiif
        .type           _ZN17fastertransformer38softmax_withRelPosBias_element1_kernelI6__halfEEvPT_PKS2_S5_iiiiif,@function
        .size           _ZN17fastertransformer38softmax_withRelPosBias_element1_kernelI6__halfEEvPT_PKS2_S5_iiiiif,(.L_x_520 - _ZN17fastertransformer38softmax_withRelPosBias_element1_kernelI6__halfEEvPT_PKS2_S5_iiiiif)
        .other          _ZN17fastertransformer38softmax_withRelPosBias_element1_kernelI6__halfEEvPT_PKS2_S5_iiiiif,@"STO_CUDA_ENTRY STV_DEFAULT"
_ZN17fastertransformer38softmax_withRelPosBias_element1_kernelI6__halfEEvPT_PKS2_S5_iiiiif:
.text._ZN17fastertransformer38softmax_withRelPosBias_element1_kernelI6__halfEEvPT_PKS2_S5_iiiiif:
[----:B------:R-:W-:Y:S02]  /*0000*/  IMAD.MOV.U32 R1, RZ, RZ, c[0x0][0x28] ;  /* 0x00000a00ff017624 */ /* 0x000fe400078e00ff */
[----:B------:R-:W0:Y:S02]  /*0010*/  S2R R5, SR_CTAID.X ;  /* 0x0000000000057919 */ /* 0x000e240000002500 */
[----:B0-----:R-:W-:-:S13]  /*0020*/  ISETP.GE.AND P0, PT, R5, c[0x0][0x184], PT ;  /* 0x0000610005007a0c */ /* 0x001fda0003f06270 */
[----:B------:R-:W-:Y:S05]  /*0030*/  @P0 EXIT ;  /* 0x000000000000094d */ /* 0x000fea0003800000 */
[----:B------:R-:W0:Y:S01]  /*0040*/  S2R R0, SR_TID.X ;  /* 0x0000000000007919 */ /* 0x000e220000002100 */
[----:B------:R-:W1:Y:S01]  /*0050*/  I2F.U32 R17, c[0x0][0x0] ;  /* 0x0000000000117b06 */ /* 0x000e620000201000 */
[----:B------:R-:W-:Y:S02]  /*0060*/  ULDC.64 UR4, c[0x0][0x118] ;  /* 0x0000460000047ab9 */ /* 0x000fe40000000a00 */
[----:B------:R-:W2:Y:S04]  /*0070*/  S2R R9, SR_CTAID.Z ;  /* 0x0000000000097919 */ /* 0x000ea80000002700 */
[----:B------:R-:W2:Y:S01]  /*0080*/  S2R R2, SR_CTAID.Y ;  /* 0x0000000000027919 */ /* 0x000ea20000002600 */
[----:B0-----:R0:W3:Y:S01]  /*0090*/  I2F.U32 R3, R0 ;  /* 0x0000000000037306 */ /* 0x0010e20000201000 */
[----:B------:R-:W-:Y:S01]  /*00a0*/  IMAD.SHL.U32 R7, R0, 0x4, RZ ;  /* 0x0000000400077824 */ /* 0x000fe200078e00ff */
[----:B------:R-:W-:-:S04]  /*00b0*/  SHF.R.U32.HI R6, RZ, 0x3, R0 ;  /* 0x00000003ff067819 */ /* 0x000fc80000011600 */
[----:B------:R-:W-:Y:S01]  /*00c0*/  LOP3.LUT R6, R6, 0x1ffffffc, RZ, 0xc0, !PT ;  /* 0x1ffffffc06067812 */ /* 0x000fe200078ec0ff */
[----:B--2---:R-:W-:Y:S01]  /*00d0*/  IMAD R4, R9, c[0x0][0x10], R2 ;  /* 0x0000040009047a24 */ /* 0x004fe200078e0202 */
[----:B01----:R-:W-:Y:S02]  /*00e0*/  LOP3.LUT R7, R7, 0x7c, RZ, 0xc0, !PT ;  /* 0x0000007c07077812 */ /* 0x003fe400078ec0ff */
.L_x_7:
[----:B------:R-:W-:Y:S01]  /*00f0*/  ISETP.GE.U32.AND P1, PT, R0, c[0x0][0x184], PT ;  /* 0x0000610000007a0c */ /* 0x000fe20003f26070 */
[----:B------:R-:W-:Y:S01]  /*0100*/  BSSY B0, `(.L_x_4) ;  /* 0x000003b000007945 */ /* 0x000fe20003800000 */
[----:B0-----:R-:W-:-:S11]  /*0110*/  HFMA2.MMA R9, -RZ, RZ, -598.5, 40320 ;  /* 0xe0ad78ecff097435 */ /* 0x001fd600000001ff */
[----:B------:R-:W-:Y:S05]  /*0120*/  @P1 BRA `(.L_x_5) ;  /* 0x0000038000001947 */ /* 0x000fea0003800000 */
[----:B------:R-:W0:Y:S01]  /*0130*/  I2F.U32.RP R10, c[0x0][0x17c] ;  /* 0x00005f00000a7b06 */ /* 0x000e220000209000 */
[----:B------:R-:W-:Y:S02]  /*0140*/  ISETP.NE.U32.AND P2, PT, RZ, c[0x0][0x17c], PT ;  /* 0x00005f00ff007a0c */ /* 0x000fe40003f45070 */
[----:B------:R-:W-:-:S05]  /*0150*/  MOV R15, 0x2 ;  /* 0x00000002000f7802 */ /* 0x000fca0000000f00 */
[----:B0-----:R-:W0:Y:S02]  /*0160*/  MUFU.RCP R10, R10 ;  /* 0x0000000a000a7308 */ /* 0x001e240000001000 */
[----:B0-----:R-:W-:-:S06]  /*0170*/  IADD3 R8, R10, 0xffffffe, RZ ;  /* 0x0ffffffe0a087810 */ /* 0x001fcc0007ffe0ff */
[----:B------:R0:W1:Y:S02]  /*0180*/  F2I.FTZ.U32.TRUNC.NTZ R9, R8 ;  /* 0x0000000800097305 */ /* 0x000064000021f000 */
[----:B0-----:R-:W-:Y:S01]  /*0190*/  MOV R8, RZ ;  /* 0x000000ff00087202 */ /* 0x001fe20000000f00 */
[----:B-1----:R-:W-:-:S04]  /*01a0*/  IMAD.MOV R11, RZ, RZ, -R9 ;  /* 0x000000ffff0b7224 */ /* 0x002fc800078e0a09 */
[----:B------:R-:W-:-:S04]  /*01b0*/  IMAD R11, R11, c[0x0][0x17c], RZ ;  /* 0x00005f000b0b7a24 */ /* 0x000fc800078e02ff */
[----:B------:R-:W-:-:S04]  /*01c0*/  IMAD.HI.U32 R11, R9, R11, R8 ;  /* 0x0000000b090b7227 */ /* 0x000fc800078e0008 */
[----:B------:R-:W-:Y:S02]  /*01d0*/  IMAD R9, R5, c[0x0][0x184], R0 ;  /* 0x0000610005097a24 */ /* 0x000fe400078e0200 */
[----:B------:R-:W-:-:S04]  /*01e0*/  IMAD.HI.U32 R11, R11, R2, RZ ;  /* 0x000000020b0b7227 */ /* 0x000fc800078e00ff */
[----:B------:R-:W-:Y:S02]  /*01f0*/  IMAD.MOV R11, RZ, RZ, -R11 ;  /* 0x000000ffff0b7224 */ /* 0x000fe400078e0a0b */
[----:B------:R-:W-:Y:S02]  /*0200*/  IMAD R8, R4, c[0x0][0x188], R9 ;  /* 0x0000620004087a24 */ /* 0x000fe400078e0209 */
[----:B------:R-:W-:Y:S02]  /*0210*/  IMAD R14, R11, c[0x0][0x17c], R2 ;  /* 0x00005f000b0e7a24 */ /* 0x000fe400078e0202 */
[----:B------:R-:W-:-:S03]  /*0220*/  IMAD.WIDE R12, R8, R15, c[0x0][0x160] ;  /* 0x00005800080c7625 */ /* 0x000fc600078e020f */
[C---:B------:R-:W-:Y:S02]  /*0230*/  ISETP.GE.U32.AND P0, PT, R14.reuse, c[0x0][0x17c], PT ;  /* 0x00005f000e007a0c */ /* 0x040fe40003f06070 */
[----:B------:R-:W2:Y:S11]  /*0240*/  LDG.E.U16 R11, [R12.64] ;  /* 0x000000040c0b7981 */ /* 0x000eb6000c1e1500 */
[----:B------:R-:W-:-:S04]  /*0250*/  @P0 IADD3 R14, R14, -c[0x0][0x17c], RZ ;  /* 0x80005f000e0e0a10 */ /* 0x000fc80007ffe0ff */
[----:B------:R-:W-:-:S13]  /*0260*/  ISETP.GE.U32.AND P0, PT, R14, c[0x0][0x17c], PT ;  /* 0x00005f000e007a0c */ /* 0x000fda0003f06070 */
[----:B------:R-:W-:Y:S02]  /*0270*/  @P0 IADD3 R14, R14, -c[0x0][0x17c], RZ ;  /* 0x80005f000e0e0a10 */ /* 0x000fe40007ffe0ff */
[----:B------:R-:W-:-:S05]  /*0280*/  @!P2 LOP3.LUT R14, RZ, c[0x0][0x17c], RZ, 0x33, !PT ;  /* 0x00005f00ff0eaa12 */ /* 0x000fca00078e33ff */
[----:B------:R-:W-:-:S04]  /*0290*/  IMAD R14, R14, c[0x0][0x188], R9 ;  /* 0x000062000e0e7a24 */ /* 0x000fc800078e0209 */
[----:B------:R-:W-:-:S05]  /*02a0*/  IMAD.WIDE R14, R14, R15, c[0x0][0x170] ;  /* 0x00005c000e0e7625 */ /* 0x000fca00078e020f */
[----:B------:R0:W5:Y:S01]  /*02b0*/  LDG.E.U16.CONSTANT R10, [R14.64] ;  /* 0x000000040e0a7981 */ /* 0x000162000c1e9500 */
[----:B------:R-:W-:-:S04]  /*02c0*/  ISETP.NE.U32.AND P0, PT, RZ, c[0x0][0x168], PT ;  /* 0x00005a00ff007a0c */ /* 0x000fc80003f05070 */
[----:B------:R-:W-:Y:S01]  /*02d0*/  ISETP.NE.AND.EX P0, PT, RZ, c[0x0][0x16c], PT, P0 ;  /* 0x00005b00ff007a0c */ /* 0x000fe20003f05300 */
[----:B------:R-:W-:Y:S01]  /*02e0*/  IMAD.MOV.U32 R16, RZ, RZ, RZ ;  /* 0x000000ffff107224 */ /* 0x000fe200078e00ff */
[----:B--2---:R-:W-:-:S11]  /*02f0*/  HADD2.F32 R11, -RZ, R11.H0_H0 ;  /* 0x2000000bff0b7230 */ /* 0x004fd60000004100 */
[----:B------:R-:W-:Y:S05]  /*0300*/  @!P0 BRA `(.L_x_6) ;  /* 0x0000017000008947 */ /* 0x000fea0003800000 */
[----:B0-----:R-:W0:Y:S01]  /*0310*/  I2F.U32.RP R14, c[0x0][0x17c] ;  /* 0x00005f00000e7b06 */ /* 0x001e220000209000 */
[----:B------:R-:W-:-:S07]  /*0320*/  ISETP.NE.U32.AND P3, PT, RZ, c[0x0][0x17c], PT ;  /* 0x00005f00ff007a0c */ /* 0x000fce0003f65070 */
[----:B0-----:R-:W0:Y:S02]  /*0330*/  MUFU.RCP R14, R14 ;  /* 0x0000000e000e7308 */ /* 0x001e240000001000 */
[----:B0-----:R-:W-:-:S06]  /*0340*/  IADD3 R12, R14, 0xffffffe, RZ ;  /* 0x0ffffffe0e0c7810 */ /* 0x001fcc0007ffe0ff */
[----:B------:R0:W1:Y:S02]  /*0350*/  F2I.FTZ.U32.TRUNC.NTZ R13, R12 ;  /* 0x0000000c000d7305 */ /* 0x000064000021f000 */
[----:B0-----:R-:W-:Y:S01]  /*0360*/  IMAD.MOV.U32 R12, RZ, RZ, RZ ;  /* 0x000000ffff0c7224 */ /* 0x001fe200078e00ff */
[----:B-1----:R-:W-:-:S05]  /*0370*/  IADD3 R15, RZ, -R13, RZ ;  /* 0x8000000dff0f7210 */ /* 0x002fca0007ffe0ff */
[----:B------:R-:W-:-:S04]  /*0380*/  IMAD R15, R15, c[0x0][0x17c], RZ ;  /* 0x00005f000f0f7a24 */ /* 0x000fc800078e02ff */
[----:B------:R-:W-:-:S06]  /*0390*/  IMAD.HI.U32 R13, R13, R15, R12 ;  /* 0x0000000f0d0d7227 */ /* 0x000fcc00078e000c */
[----:B------:R-:W-:-:S05]  /*03a0*/  IMAD.HI.U32 R16, R13, R2, RZ ;  /* 0x000000020d107227 */ /* 0x000fca00078e00ff */
[----:B------:R-:W-:-:S05]  /*03b0*/  IADD3 R13, -R16, RZ, RZ ;  /* 0x000000ff100d7210 */ /* 0x000fca0007ffe1ff */
[----:B------:R-:W-:-:S05]  /*03c0*/  IMAD R13, R13, c[0x0][0x17c], R2 ;  /* 0x00005f000d0d7a24 */ /* 0x000fca00078e0202 */
[----:B------:R-:W-:-:S13]  /*03d0*/  ISETP.GE.U32.AND P0, PT, R13, c[0x0][0x17c], PT ;  /* 0x00005f000d007a0c */ /* 0x000fda0003f06070 */
[----:B------:R-:W-:Y:S02]  /*03e0*/  @P0 IADD3 R13, R13, -c[0x0][0x17c], RZ ;  /* 0x80005f000d0d0a10 */ /* 0x000fe40007ffe0ff */
[----:B------:R-:W-:Y:S02]  /*03f0*/  @P0 IADD3 R16, R16, 0x1, RZ ;  /* 0x0000000110100810 */ /* 0x000fe40007ffe0ff */
[----:B------:R-:W-:Y:S01]  /*0400*/  ISETP.GE.U32.AND P2, PT, R13, c[0x0][0x17c], PT ;  /* 0x00005f000d007a0c */ /* 0x000fe20003f46070 */
[----:B------:R-:W-:-:S12]  /*0410*/  IMAD.MOV.U32 R13, RZ, RZ, 0x2 ;  /* 0x00000002ff0d7424 */ /* 0x000fd800078e00ff */
[----:B------:R-:W-:Y:S02]  /*0420*/  @P2 IADD3 R16, R16, 0x1, RZ ;  /* 0x0000000110102810 */ /* 0x000fe40007ffe0ff */
[----:B------:R-:W-:-:S05]  /*0430*/  @!P3 LOP3.LUT R16, RZ, c[0x0][0x17c], RZ, 0x33, !PT ;  /* 0x00005f00ff10ba12 */ /* 0x000fca00078e33ff */
[----:B------:R-:W-:-:S04]  /*0440*/  IMAD R12, R16, c[0x0][0x188], R9 ;  /* 0x00006200100c7a24 */ /* 0x000fc800078e0209 */
[----:B------:R-:W-:-:S06]  /*0450*/  IMAD.WIDE.U32 R12, R12, R13, c[0x0][0x168] ;  /* 0x00005a000c0c7625 */ /* 0x000fcc00078e000d */
[----:B------:R-:W2:Y:S02]  /*0460*/  LDG.E.U16.CONSTANT R12, [R12.64] ;  /* 0x000000040c0c7981 */ /* 0x000ea4000c1e9500 */
[----:B--2---:R-:W-:-:S04]  /*0470*/  HADD2.F32 R16, -RZ, R12.H0_H0 ;  /* 0x2000000cff107230 */ /* 0x004fc80000004100 */
.L_x_6:
[----:B0----5:R-:W-:Y:S01]  /*0480*/  HADD2.F32 R10, -RZ, R10.H0_H0 ;  /* 0x2000000aff0a7230 */ /* 0x021fe20000004100 */
[----:B------:R-:W-:-:S04]  /*0490*/  FFMA.FTZ R11, R11, c[0x0][0x18c], R16 ;  /* 0x000063000b0b7a23 */ /* 0x000fc80000010010 */
[----:B------:R-:W-:Y:S02]  /*04a0*/  FADD.FTZ R9, R11, R10 ;  /* 0x0000000a0b097221 */ /* 0x000fe40000010000 */
.L_x_5:
[----:B------:R-:W-:Y:S05]  /*04b0*/  BSYNC B0 ;  /* 0x0000000000007941 */ /* 0x000fea0003800000 */
.L_x_4:
[----:B------:R-:W0:Y:S01]  /*04c0*/  SHFL.BFLY PT, R10, R9, 0x10, 0x1f ;  /* 0x0e001f00090a7f89 */ /* 0x000e2200000e0000 */
[C---:B------:R-:W-:Y:S01]  /*04d0*/  LOP3.LUT P0, RZ, R0.reuse, 0x1f, RZ, 0xc0, !PT ;  /* 0x0000001f00ff7812 */ /* 0x040fe2000780c0ff */
[----:B------:R-:W-:Y:S01]  /*04e0*/  FMUL.FTZ R16, R17, 0.03125 ;  /* 0x3d00000011107820 */ /* 0x000fe20000410000 */
[----:B------:R-:W-:Y:S02]  /*04f0*/  ISETP.NE.AND P3, PT, R0, RZ, PT ;  /* 0x000000ff0000720c */ /* 0x000fe40003f65270 */
[----:B------:R-:W-:Y:S02]  /*0500*/  IADD3 R5, R5, c[0x0][0xc], RZ ;  /* 0x0000030005057a10 */ /* 0x000fe40007ffe0ff */
[----:B---3--:R-:W-:Y:S02]  /*0510*/  FSETP.GT.FTZ.AND P2, PT, R16, R3, PT ;  /* 0x000000031000720b */ /* 0x008fe40003f54000 */
[----:B0-----:R-:W-:-:S05]  /*0520*/  FMNMX.FTZ R10, R10, R9, !PT ;  /* 0x000000090a0a7209 */ /* 0x001fca0007810000 */
[----:B------:R-:W0:Y:S02]  /*0530*/  SHFL.BFLY PT, R11, R10, 0x8, 0x1f ;  /* 0x0d001f000a0b7f89 */ /* 0x000e2400000e0000 */
[----:B0-----:R-:W-:Y:S02]  /*0540*/  FMNMX.FTZ R11, R10, R11, !PT ;  /* 0x0000000b0a0b7209 */ /* 0x001fe40007810000 */
[----:B------:R-:W-:-:S03]  /*0550*/  MOV R10, 0xe0ad78ec ;  /* 0xe0ad78ec000a7802 */ /* 0x000fc60000000f00 */
[----:B------:R-:W0:Y:S02]  /*0560*/  SHFL.BFLY PT, R12, R11, 0x4, 0x1f ;  /* 0x0c801f000b0c7f89 */ /* 0x000e2400000e0000 */
[----:B0-----:R-:W-:-:S05]  /*0570*/  FMNMX.FTZ R12, R11, R12, !PT ;  /* 0x0000000c0b0c7209 */ /* 0x001fca0007810000 */
[----:B------:R-:W0:Y:S02]  /*0580*/  SHFL.BFLY PT, R13, R12, 0x2, 0x1f ;  /* 0x0c401f000c0d7f89 */ /* 0x000e2400000e0000 */
[----:B0-----:R-:W-:-:S05]  /*0590*/  FMNMX.FTZ R13, R12, R13, !PT ;  /* 0x0000000d0c0d7209 */ /* 0x001fca0007810000 */
[----:B------:R-:W0:Y:S02]  /*05a0*/  SHFL.BFLY PT, R14, R13, 0x1, 0x1f ;  /* 0x0c201f000d0e7f89 */ /* 0x000e2400000e0000 */
[----:B0-----:R-:W-:-:S05]  /*05b0*/  FMNMX.FTZ R15, R13, R14, !PT ;  /* 0x0000000e0d0f7209 */ /* 0x001fca0007810000 */
[----:B------:R-:W-:Y:S04]  /*05c0*/  @!P0 STS [R6+0x8], R15 ;  /* 0x0000080f06008388 */ /* 0x000fe80000000800 */
[----:B------:R-:W-:Y:S06]  /*05d0*/  BAR.SYNC.DEFER_BLOCKING 0x0 ;  /* 0x0000000000007b1d */ /* 0x000fec0000010000 */
[----:B------:R-:W0:Y:S04]  /*05e0*/  @P2 LDS R10, [R7+0x8] ;  /* 0x00000800070a2984 */ /* 0x000e280000000800 */
[----:B0-----:R-:W0:Y:S02]  /*05f0*/  SHFL.BFLY PT, R11, R10, 0x10, 0x1f ;  /* 0x0e001f000a0b7f89 */ /* 0x001e2400000e0000 */
[----:B0-----:R-:W-:-:S05]  /*0600*/  FMNMX.FTZ R11, R11, R10, !PT ;  /* 0x0000000a0b0b7209 */ /* 0x001fca0007810000 */
[----:B------:R-:W0:Y:S02]  /*0610*/  SHFL.BFLY PT, R12, R11, 0x8, 0x1f ;  /* 0x0d001f000b0c7f89 */ /* 0x000e2400000e0000 */
[----:B0-----:R-:W-:-:S05]  /*0620*/  FMNMX.FTZ R12, R11, R12, !PT ;  /* 0x0000000c0b0c7209 */ /* 0x001fca0007810000 */
[----:B------:R-:W0:Y:S02]  /*0630*/  SHFL.BFLY PT, R13, R12, 0x4, 0x1f ;  /* 0x0c801f000c0d7f89 */ /* 0x000e2400000e0000 */
[----:B0-----:R-:W-:-:S05]  /*0640*/  FMNMX.FTZ R13, R12, R13, !PT ;  /* 0x0000000d0c0d7209 */ /* 0x001fca0007810000 */
[----:B------:R-:W0:Y:S02]  /*0650*/  SHFL.BFLY PT, R14, R13, 0x2, 0x1f ;  /* 0x0c401f000d0e7f89 */ /* 0x000e2400000e0000 */
[----:B0-----:R-:W-:-:S05]  /*0660*/  FMNMX.FTZ R14, R13, R14, !PT ;  /* 0x0000000e0d0e7209 */ /* 0x001fca0007810000 */
[----:B------:R-:W0:Y:S02]  /*0670*/  SHFL.BFLY PT, R15, R14, 0x1, 0x1f ;  /* 0x0c201f000e0f7f89 */ /* 0x000e2400000e0000 */
[----:B0-----:R-:W-:-:S05]  /*0680*/  FMNMX.FTZ R15, R14, R15, !PT ;  /* 0x0000000f0e0f7209 */ /* 0x001fca0007810000 */
[----:B------:R-:W-:Y:S04]  /*0690*/  @!P3 STS [0x4], R15 ;  /* 0x0000040fff00b388 */ /* 0x000fe80000000800 */
[----:B------:R-:W-:Y:S06]  /*06a0*/  BAR.SYNC.DEFER_BLOCKING 0x0 ;  /* 0x0000000000007b1d */ /* 0x000fec0000010000 */
[----:B------:R-:W0:Y:S02]  /*06b0*/  @!P1 LDS R10, [0x4] ;  /* 0x00000400ff0a9984 */ /* 0x000e240000000800 */
[----:B0-----:R-:W-:-:S02]  /*06c0*/  @!P1 FADD.FTZ R10, -R10, R9 ;  /* 0x000000090a0a9221 */ /* 0x001fc40000010100 */
[----:B------:R-:W-:Y:S02]  /*06d0*/  IMAD.MOV.U32 R9, RZ, RZ, RZ ;  /* 0x000000ffff097224 */ /* 0x000fe400078e00ff */
[----:B------:R-:W-:-:S04]  /*06e0*/  @!P1 FMUL.FTZ R10, R10, 1.4426950216293334961 ;  /* 0x3fb8aa3b0a0a9820 */ /* 0x000fc80000410000 */
[----:B------:R0:W1:Y:S02]  /*06f0*/  @!P1 MUFU.EX2 R9, R10 ;  /* 0x0000000a00099308 */ /* 0x0000640000000800 */
[----:B0-----:R-:W-:Y:S01]  /*0700*/  HFMA2.MMA R10, -RZ, RZ, 0, 0 ;  /* 0x00000000ff0a7435 */ /* 0x001fe200000001ff */
[----:B-1----:R-:W0:Y:S02]  /*0710*/  SHFL.BFLY PT, R12, R9, 0x10, 0x1f ;  /* 0x0e001f00090c7f89 */ /* 0x002e2400000e0000 */
[----:B0-----:R-:W-:-:S05]  /*0720*/  FADD.FTZ R12, R12, R9 ;  /* 0x000000090c0c7221 */ /* 0x001fca0000010000 */
[----:B------:R-:W0:Y:S02]  /*0730*/  SHFL.BFLY PT, R11, R12, 0x8, 0x1f ;  /* 0x0d001f000c0b7f89 */ /* 0x000e2400000e0000 */
[----:B0-----:R-:W-:-:S05]  /*0740*/  FADD.FTZ R11, R12, R11 ;  /* 0x0000000b0c0b7221 */ /* 0x001fca0000010000 */
[----:B------:R-:W0:Y:S02]  /*0750*/  SHFL.BFLY PT, R14, R11, 0x4, 0x1f ;  /* 0x0c801f000b0e7f89 */ /* 0x000e2400000e0000 */
[----:B0-----:R-:W-:-:S05]  /*0760*/  FADD.FTZ R14, R11, R14 ;  /* 0x0000000e0b0e7221 */ /* 0x001fca0000010000 */
[----:B------:R-:W0:Y:S02]  /*0770*/  SHFL.BFLY PT, R13, R14, 0x2, 0x1f ;  /* 0x0c401f000e0d7f89 */ /* 0x000e2400000e0000 */
[----:B0-----:R-:W-:-:S05]  /*0780*/  FADD.FTZ R13, R14, R13 ;  /* 0x0000000d0e0d7221 */ /* 0x001fca0000010000 */
[----:B------:R-:W0:Y:S02]  /*0790*/  SHFL.BFLY PT, R16, R13, 0x1, 0x1f ;  /* 0x0c201f000d107f89 */ /* 0x000e2400000e0000 */
[----:B0-----:R-:W-:-:S05]  /*07a0*/  FADD.FTZ R19, R13, R16 ;  /* 0x000000100d137221 */ /* 0x001fca0000010000 */
[----:B------:R-:W-:Y:S04]  /*07b0*/  @!P0 STS [R6+0x88], R19 ;  /* 0x0000881306008388 */ /* 0x000fe80000000800 */
[----:B------:R-:W-:Y:S01]  /*07c0*/  BAR.SYNC.DEFER_BLOCKING 0x0 ;  /* 0x0000000000007b1d */ /* 0x000fe20000010000 */
[----:B------:R-:W-:-:S05]  /*07d0*/  ISETP.GE.AND P0, PT, R5, c[0x0][0x184], PT ;  /* 0x0000610005007a0c */ /* 0x000fca0003f06270 */
[----:B------:R-:W0:Y:S04]  /*07e0*/  @P2 LDS R10, [R7+0x88] ;  /* 0x00008800070a2984 */ /* 0x000e280000000800 */
[----:B0-----:R-:W0:Y:S02]  /*07f0*/  SHFL.BFLY PT, R15, R10, 0x10, 0x1f ;  /* 0x0e001f000a0f7f89 */ /* 0x001e2400000e0000 */
[----:B0-----:R-:W-:-:S05]  /*0800*/  FADD.FTZ R15, R15, R10 ;  /* 0x0000000a0f0f7221 */ /* 0x001fca0000010000 */
[----:B------:R-:W0:Y:S02]  /*0810*/  SHFL.BFLY PT, R12, R15, 0x8, 0x1f ;  /* 0x0d001f000f0c7f89 */ /* 0x000e2400000e0000 */
[----:B0-----:R-:W-:-:S05]  /*0820*/  FADD.FTZ R12, R15, R12 ;  /* 0x0000000c0f0c7221 */ /* 0x001fca0000010000 */
[----:B------:R-:W0:Y:S02]  /*0830*/  SHFL.BFLY PT, R11, R12, 0x4, 0x1f ;  /* 0x0c801f000c0b7f89 */ /* 0x000e2400000e0000 */
[----:B0-----:R-:W-:-:S05]  /*0840*/  FADD.FTZ R11, R12, R11 ;  /* 0x0000000b0c0b7221 */ /* 0x001fca0000010000 */
[----:B------:R-:W0:Y:S02]  /*0850*/  SHFL.BFLY PT, R14, R11, 0x2, 0x1f ;  /* 0x0c401f000b0e7f89 */ /* 0x000e2400000e0000 */
[----:B0-----:R-:W-:Y:S02]  /*0860*/  FADD.FTZ R14, R11, R14 ;  /* 0x0000000e0b0e7221 */ /* 0x001fe40000010000 */
[----:B------:R-:W-:-:S03]  /*0870*/  @!P1 IMAD.MOV.U32 R11, RZ, RZ, 0x2 ;  /* 0x00000002ff0b9424 */ /* 0x000fc600078e00ff */
[----:B------:R-:W0:Y:S02]  /*0880*/  SHFL.BFLY PT, R13, R14, 0x1, 0x1f ;  /* 0x0c201f000e0d7f89 */ /* 0x000e2400000e0000 */
[----:B0-----:R-:W-:-:S04]  /*0890*/  FADD.FTZ R13, R14, R13 ;  /* 0x0000000d0e0d7221 */ /* 0x001fc80000010000 */
[----:B------:R-:W-:-:S06]  /*08a0*/  @!P3 FADD.FTZ R13, R13, 9.9999999747524270788e-07 ;  /* 0x358637bd0d0db421 */ /* 0x000fcc0000010000 */
[----:B------:R-:W0:Y:S02]  /*08b0*/  @!P3 MUFU.RCP R13, R13 ;  /* 0x0000000d000db308 */ /* 0x000e240000001000 */
[----:B0-----:R-:W-:-:S05]  /*08c0*/  @!P3 FADD.FTZ R16, R13, -RZ ;  /* 0x800000ff0d10b221 */ /* 0x001fca0000010000 */
[----:B------:R-:W-:Y:S04]  /*08d0*/  @!P3 STS [RZ], R16 ;  /* 0x00000010ff00b388 */ /* 0x000fe80000000800 */
[----:B------:R-:W-:Y:S06]  /*08e0*/  BAR.SYNC.DEFER_BLOCKING 0x0 ;  /* 0x0000000000007b1d */ /* 0x000fec0000010000 */
[----:B------:R-:W0:Y:S02]  /*08f0*/  @!P1 LDS R10, [RZ] ;  /* 0x00000000ff0a9984 */ /* 0x000e240000000800 */
[----:B0-----:R-:W-:-:S05]  /*0900*/  @!P1 FMUL.FTZ R10, R10, R9 ;  /* 0x000000090a0a9220 */ /* 0x001fca0000410000 */
[----:B------:R-:W-:Y:S01]  /*0910*/  @!P1 F2FP.PACK_AB R9, RZ, R10 ;  /* 0x0000000aff09923e */ /* 0x000fe200000000ff */
[----:B------:R-:W-:-:S05]  /*0920*/  @!P1 IMAD.WIDE R10, R8, R11, c[0x0][0x160] ;  /* 0x00005800080a9625 */ /* 0x000fca00078e020b */
[----:B------:R0:W-:Y:S01]  /*0930*/  @!P1 STG.E.U16 [R10.64], R9 ;  /* 0x000000090a009986 */ /* 0x0001e2000c101504 */
[----:B------:R-:W-:Y:S05]  /*0940*/  @!P0 BRA `(.L_x_7) ;  /* 0xfffff7a000008947 */ /* 0x000fea000383ffff */
[----:B------:R-:W-:Y:S05]  /*0950*/  EXIT ;  /* 0x000000000000794d */ /* 0x000fea0003800000 */
.L_x_8:
        /* <DEDUP_REMOVED lines=10> */
.L_x_520:


//--------------------- .text._ZN17fastertransformer38softmax_withRelPosBias_element1_kernelIfEEvPT_PKS1_S4_iiiiif --------------------------
	.section	.text._ZN17fastertransformer38softmax_withRelPosBias_element1_kernelIfEEvPT_PKS1_S4_iiiiif,"ax",@progbits
	.sectioninfo	@"SHI_REGISTERS=21"
	.align	128
        .global         _ZN17fastertransformer38softmax_withRelPosBias_element1_kernelIfEEvPT_PKS1_S4_iiiiif
        .type           _ZN17fastertransformer38softmax_withRelPosBias_element1_kernelIfEEvPT_PKS1_S4_iiiiif,@function
        .size           _ZN17fastertransformer38softmax_withRelPosBias_element1_kernelIfEEvPT_PKS1_S4_iiiiif,(.L_x_521 - _ZN17fastertransformer38softmax_withRelPosBias_element1_kernelIfEEvPT_PKS1_S4_iiiiif)
        .other          _ZN17fastertransformer38softmax_withRelPosBias_element1_kernelIfEEvPT_PKS1_S4_iiiiif,@"STO_CUDA_ENTRY STV_DEFAULT"
_ZN17fastertransformer38softmax_withRelPosBias_element1_kernelIfEEvPT_PKS1_S4_iiiiif:
.text._ZN17fastertransformer38softmax_withRelPosBias_element1_kernelIfEEvPT_PKS1_S4_iiiiif:
        /* <DEDUP_REMOVED lines=15> */
.L_x_11:
[----:B------:R-:W-:Y:S01]  /*00f0*/  ISETP.GE.U32.AND P1, PT, R0, c[0x0][0x184], PT ;  /* 0x0000610000007a0c */ /* 0x000fe20003f26070 */
[----:B------:R-:W-:Y:S01]  /*0100*/  BSSY B0, `(.L_x_9) ;  /* 0x0000032000007945 */ /* 0x000fe20003800000 */
[----:B------:R-:W-:-:S11]  /*0110*/  IMAD.MOV.U32 R11, RZ, RZ, -0x1f528714 ;  /* 0xe0ad78ecff0b7424 */ /* 0x000fd600078e00ff */
[----:B0-----:R-:W-:Y:S05]  /*0120*/  @P1 BRA `(.L_x_10) ;  /* 0x000002f000001947 */ /* 0x001fea0003800000 */
[----:B------:R-:W0:Y:S01]  /*0130*/  I2F.U32.RP R10, c[0x0][0x17c] ;  /* 0x00005f00000a7b06 */ /* 0x000e220000209000 */
[----:B------:R-:W-:Y:S01]  /*0140*/  ISETP.NE.U32.AND P0, PT, RZ, c[0x0][0x168], PT ;  /* 0x00005a00ff007a0c */ /* 0x000fe20003f05070 */
[----:B------:R-:W-:Y:S01]  /*0150*/  IMAD R14, R5, c[0x0][0x184], R0 ;  /* 0x00006100050e7a24 */ /* 0x000fe200078e0200 */
[----:B------:R-:W-:Y:S01]  /*0160*/  PLOP3.LUT P2, PT, PT, PT, PT, 0x8, 0x0 ;  /* 0x000000000000781c */ /* 0x000fe20003f4e170 */
[----:B------:R-:W-:Y:S01]  /*0170*/  IMAD.MOV.U32 R15, RZ, RZ, 0x4 ;  /* 0x00000004ff0f7424 */ /* 0x000fe200078e00ff */
[----:B------:R-:W-:-:S03]  /*0180*/  ISETP.NE.AND.EX P0, PT, RZ, c[0x0][0x16c], PT, P0 ;  /* 0x00005b00ff007a0c */ /* 0x000fc60003f05300 */
[----:B0-----:R-:W0:Y:S02]  /*0190*/  MUFU.RCP R10, R10 ;  /* 0x0000000a000a7308 */ /* 0x001e240000001000 */
[----:B0-----:R-:W-:Y:S01]  /*01a0*/  IADD3 R8, R10, 0xffffffe, RZ ;  /* 0x0ffffffe0a087810 */ /* 0x001fe20007ffe0ff */
[----:B------:R-:W-:-:S05]  /*01b0*/  IMAD R10, R4, c[0x0][0x188], R14 ;  /* 0x00006200040a7a24 */ /* 0x000fca00078e020e */
[----:B------:R0:W1:Y:S02]  /*01c0*/  F2I.FTZ.U32.TRUNC.NTZ R9, R8 ;  /* 0x0000000800097305 */ /* 0x000064000021f000 */
[----:B0-----:R-:W-:Y:S01]  /*01d0*/  IMAD.MOV.U32 R8, RZ, RZ, RZ ;  /* 0x000000ffff087224 */ /* 0x001fe200078e00ff */
[----:B-1----:R-:W-:-:S05]  /*01e0*/  IADD3 R11, RZ, -R9, RZ ;  /* 0x80000009ff0b7210 */ /* 0x002fca0007ffe0ff */
[----:B------:R-:W-:-:S04]  /*01f0*/  IMAD R11, R11, c[0x0][0x17c], RZ ;  /* 0x00005f000b0b7a24 */ /* 0x000fc800078e02ff */
[----:B------:R-:W-:-:S06]  /*0200*/  IMAD.HI.U32 R9, R9, R11, R8 ;  /* 0x0000000b09097227 */ /* 0x000fcc00078e0008 */
[----:B------:R-:W-:-:S04]  /*0210*/  @P0 IMAD.HI.U32 R11, R9, R2, RZ ;  /* 0x00000002090b0227 */ /* 0x000fc800078e00ff */
[----:B------:R-:W-:Y:S02]  /*0220*/  @P0 IMAD.MOV R13, RZ, RZ, -R11 ;  /* 0x000000ffff0d0224 */ /* 0x000fe400078e0a0b */
[----:B------:R-:W-:-:S04]  /*0230*/  IMAD.HI.U32 R9, R9, R2, RZ ;  /* 0x0000000209097227 */ /* 0x000fc800078e00ff */
[----:B------:R-:W-:Y:S01]  /*0240*/  @P0 IMAD R8, R13, c[0x0][0x17c], R2 ;  /* 0x00005f000d080a24 */ /* 0x000fe200078e0202 */
[----:B------:R-:W-:Y:S01]  /*0250*/  IADD3 R9, -R9, RZ, RZ ;  /* 0x000000ff09097210 */ /* 0x000fe20007ffe1ff */
[----:B------:R-:W-:-:S03]  /*0260*/  IMAD.WIDE R12, R10, R15, c[0x0][0x160] ;  /* 0x000058000a0c7625 */ /* 0x000fc600078e020f */
[----:B------:R-:W-:Y:S01]  /*0270*/  @P0 ISETP.GE.U32.AND P3, PT, R8, c[0x0][0x17c], PT ;  /* 0x00005f0008000a0c */ /* 0x000fe20003f66070 */
[----:B------:R-:W-:Y:S02]  /*0280*/  IMAD R9, R9, c[0x0][0x17c], R2 ;  /* 0x00005f0009097a24 */ /* 0x000fe400078e0202 */
[----:B------:R-:W2:Y:S01]  /*0290*/  LDG.E R12, [R12.64] ;  /* 0x000000040c0c7981 */ /* 0x000ea2000c1e1900 */
[----:B------:R-:W-:Y:S02]  /*02a0*/  @P0 PLOP3.LUT P2, PT, P3, PT, PT, 0x80, 0x0 ;  /* 0x000000000000081c */ /* 0x000fe40001f4f070 */
[----:B------:R-:W-:Y:S02]  /*02b0*/  ISETP.GE.U32.AND P5, PT, R9, c[0x0][0x17c], PT ;  /* 0x00005f0009007a0c */ /* 0x000fe40003fa6070 */
[----:B------:R-:W-:-:S09]  /*02c0*/  PLOP3.LUT P3, PT, PT, PT, PT, 0x8, 0x0 ;  /* 0x000000000000781c */ /* 0x000fd20003f6e170 */
[----:B------:R-:W-:Y:S02]  /*02d0*/  @P2 IADD3 R8, R8, -c[0x0][0x17c], RZ ;  /* 0x80005f0008082a10 */ /* 0x000fe40007ffe0ff */
[----:B------:R-:W-:Y:S02]  /*02e0*/  @P5 IADD3 R9, R9, -c[0x0][0x17c], RZ ;  /* 0x80005f0009095a10 */ /* 0x000fe40007ffe0ff */
[----:B------:R-:W-:Y:S02]  /*02f0*/  @P0 ISETP.GE.U32.AND P4, PT, R8, c[0x0][0x17c], PT ;  /* 0x00005f0008000a0c */ /* 0x000fe40003f86070 */
[----:B------:R-:W-:Y:S02]  /*0300*/  ISETP.GE.U32.AND P5, PT, R9, c[0x0][0x17c], PT ;  /* 0x00005f0009007a0c */ /* 0x000fe40003fa6070 */
[----:B------:R-:W-:Y:S02]  /*0310*/  @P0 PLOP3.LUT P3, PT, P4, PT, PT, 0x80, 0x0 ;  /* 0x000000000000081c */ /* 0x000fe4000276f070 */
[----:B------:R-:W-:-:S02]  /*0320*/  ISETP.NE.U32.OR P4, PT, RZ, c[0x0][0x17c], !P0 ;  /* 0x00005f00ff007a0c */ /* 0x000fc40004785470 */
[----:B------:R-:W-:Y:S02]  /*0330*/  @P2 IADD3 R11, R11, 0x1, RZ ;  /* 0x000000010b0b2810 */ /* 0x000fe40007ffe0ff */
[----:B------:R-:W-:-:S05]  /*0340*/  ISETP.NE.U32.AND P2, PT, RZ, c[0x0][0x17c], PT ;  /* 0x00005f00ff007a0c */ /* 0x000fca0003f45070 */
[----:B------:R-:W-:Y:S02]  /*0350*/  @P5 IADD3 R9, R9, -c[0x0][0x17c], RZ ;  /* 0x80005f0009095a10 */ /* 0x000fe40007ffe0ff */
[----:B------:R-:W-:Y:S02]  /*0360*/  @P3 IADD3 R11, R11, 0x1, RZ ;  /* 0x000000010b0b3810 */ /* 0x000fe40007ffe0ff */
[----:B------:R-:W-:-:S04]  /*0370*/  @!P4 LOP3.LUT R11, RZ, c[0x0][0x17c], RZ, 0x33, !PT ;  /* 0x00005f00ff0bca12 */ /* 0x000fc800078e33ff */
[----:B------:R-:W-:Y:S01]  /*0380*/  @!P2 LOP3.LUT R9, RZ, c[0x0][0x17c], RZ, 0x33, !PT ;  /* 0x00005f00ff09aa12 */ /* 0x000fe200078e33ff */
[--C-:B------:R-:W-:Y:S02]  /*0390*/  @P0 IMAD R8, R11, c[0x0][0x188], R14.reuse ;  /* 0x000062000b080a24 */ /* 0x100fe400078e020e */
[----:B------:R-:W-:Y:S02]  /*03a0*/  IMAD.MOV.U32 R11, RZ, RZ, RZ ;  /* 0x000000ffff0b7224 */ /* 0x000fe400078e00ff */
[----:B------:R-:W-:Y:S02]  /*03b0*/  IMAD R14, R9, c[0x0][0x188], R14 ;  /* 0x00006200090e7a24 */ /* 0x000fe400078e020e */
[----:B------:R-:W-:-:S04]  /*03c0*/  @P0 IMAD.WIDE.U32 R8, R8, R15, c[0x0][0x168] ;  /* 0x00005a0008080625 */ /* 0x000fc800078e000f */
[----:B------:R-:W-:Y:S01]  /*03d0*/  IMAD.WIDE R14, R14, R15, c[0x0][0x170] ;  /* 0x00005c000e0e7625 */ /* 0x000fe200078e020f */
[----:B------:R-:W2:Y:S05]  /*03e0*/  @P0 LDG.E.CONSTANT R11, [R8.64] ;  /* 0x00000004080b0981 */ /* 0x000eaa000c1e9900 */
[----:B------:R-:W4:Y:S01]  /*03f0*/  LDG.E.CONSTANT R14, [R14.64] ;  /* 0x000000040e0e7981 */ /* 0x000f22000c1e9900 */
[----:B--2---:R-:W-:-:S04]  /*0400*/  FFMA.FTZ R11, R12, c[0x0][0x18c], R11 ;  /* 0x000063000c0b7a23 */ /* 0x004fc8000001000b */
[----:B----4-:R-:W-:Y:S02]  /*0410*/  FADD.FTZ R11, R11, R14 ;  /* 0x0000000e0b0b7221 */ /* 0x010fe40000010000 */
.L_x_10:
[----:B------:R-:W-:Y:S05]  /*0420*/  BSYNC B0 ;  /* 0x0000000000007941 */ /* 0x000fea0003800000 */
.L_x_9:
[----:B------:R-:W0:Y:S01]  /*0430*/  SHFL.BFLY PT, R8, R11, 0x10, 0x1f ;  /* 0x0e001f000b087f89 */ /* 0x000e2200000e0000 */
[----:B------:R-:W-:Y:S01]  /*0440*/  LOP3.LUT P0, RZ, R0, 0x1f, RZ, 0xc0, !PT ;  /* 0x0000001f00ff7812 */ /* 0x000fe2000780c0ff */
[----:B------:R-:W-:Y:S01]  /*0450*/  FMUL.FTZ R18, R16, 0.03125 ;  /* 0x3d00000010127820 */ /* 0x000fe20000410000 */
[----:B------:R-:W-:Y:S02]  /*0460*/  ISETP.NE.AND P3, PT, R0, RZ, PT ;  /* 0x000000ff0000720c */ /* 0x000fe40003f65270 */
[----:B------:R-:W-:Y:S02]  /*0470*/  IADD3 R5, R5, c[0x0][0xc], RZ ;  /* 0x0000030005057a10 */ /* 0x000fe40007ffe0ff */
[----:B---3--:R-:W-:Y:S02]  /*0480*/  FSETP.GT.FTZ.AND P2, PT, R18, R3, PT ;  /* 0x000000031200720b */ /* 0x008fe40003f54000 */
[----:B0-----:R-:W-:-:S05]  /*0490*/  FMNMX.FTZ R8, R8, R11, !PT ;  /* 0x0000000b08087209 */ /* 0x001fca0007810000 */
[----:B------:R-:W0:Y:S02]  /*04a0*/  SHFL.BFLY PT, R9, R8, 0x8, 0x1f ;  /* 0x0d001f0008097f89 */ /* 0x000e2400000e0000 */
[----:B0-----:R-:W-:Y:S01]  /*04b0*/  FMNMX.FTZ R9, R8, R9, !PT ;  /* 0x0000000908097209 */ /* 0x001fe20007810000 */
[----:B------:R-:W-:-:S04]  /*04c0*/  HFMA2.MMA R8, -RZ, RZ, -598.5, 40320 ;  /* 0xe0ad78ecff087435 */ /* 0x000fc800000001ff */
        /* <DEDUP_REMOVED lines=26> */
[----:B0-----:R-:W-:Y:S01]  /*0670*/  IMAD.MOV.U32 R11, RZ, RZ, RZ ;  /* 0x000000ffff0b7224 */ /* 0x001fe200078e00ff */
        /* <DEDUP_REMOVED lines=23> */
[----:B0-----:R-:W-:-:S04]  /*07f0*/  FADD.FTZ R13, R14, R13 ;  /* 0x0000000d0e0d7221 */ /* 0x001fc80000010000 */
[----:B------:R-:W-:Y:S01]  /*0800*/  @!P3 FADD.FTZ R15, R13, 9.9999999747524270788e-07 ;  /* 0x358637bd0d0fb421 */ /* 0x000fe20000010000 */
[----:B------:R-:W-:-:S03]  /*0810*/  @!P1 MOV R13, 0x4 ;  /* 0x00000004000d9802 */ /* 0x000fc60000000f00 */
[----:B------:R-:W0:Y:S02]  /*0820*/  @!P3 MUFU.RCP R11, R15 ;  /* 0x0000000f000bb308 */ /* 0x000e240000001000 */
[----:B------:R-:W-:-:S04]  /*0830*/  @!P1 IMAD.WIDE R12, R10, R13, c[0x0][0x160] ;  /* 0x000058000a0c9625 */ /* 0x000fc800078e020d */
[----:B0-----:R-:W-:-:S05]  /*0840*/  @!P3 FADD.FTZ R11, R11, -RZ ;  /* 0x800000ff0b0bb221 */ /* 0x001fca0000010000 */
[----:B------:R-:W-:Y:S04]  /*0850*/  @!P3 STS [RZ], R11 ;  /* 0x0000000bff00b388 */ /* 0x000fe80000000800 */
[----:B------:R-:W-:Y:S06]  /*0860*/  BAR.SYNC.DEFER_BLOCKING 0x0 ;  /* 0x0000000000007b1d */ /* 0x000fec0000010000 */
[----:B------:R-:W0:Y:S02]  /*0870*/  @!P1 LDS R9, [RZ] ;  /* 0x00000000ff099984 */ /* 0x000e240000000800 */
[----:B0-----:R-:W-:-:S05]  /*0880*/  @!P1 FMUL.FTZ R9, R9, R8 ;  /* 0x0000000809099220 */ /* 0x001fca0000410000 */
[----:B------:R0:W-:Y:S01]  /*0890*/  @!P1 STG.E [R12.64], R9 ;  /* 0x000000090c009986 */ /* 0x0001e2000c101904 */
[----:B------:R-:W-:Y:S05]  /*08a0*/  @!P0 BRA `(.L_x_11) ;  /* 0xfffff84000008947 */ /* 0x000fea000383ffff */
[----:B------:R-:W-:Y:S05]  /*08b0*/  EXIT ;  /* 0x000000000000794d */ /* 0x000fea0003800000 */
.L_x_12:
        /* <DEDUP_REMOVED lines=12> */
.L_x_521:


//--------------------- .text._ZN17fastertransformer38softmax_withRelPosBias_element2_kernelI7__half26__halfEEvPT_PKS3_S6_iiiiif --------------------------
	.section	.text._ZN17fastertransformer38softmax_withRelPosBias_element2_kernelI7__half26__halfEEvPT_PKS3_S6_iiiiif,"ax",@progbits
	.sectioninfo	@"SHI_REGISTERS=24"
	.align	128
        .global         _ZN17fastertransformer38softmax_withRelPosBias_element2_kernelI7__half26__halfEEvPT_PKS3_S6_iiiiif
        .type           _ZN17fastertransformer38softmax_withRelPosBias_element2_kernelI7__half26__halfEEvPT_PKS3_S6_iiiiif,@function
        .size           _ZN17fastertransformer38softmax_withRelPosBias_element2_kernelI7__half26__halfEEvPT_PKS3_S6_iiiiif,(.L_x_522 - _ZN17fastertransformer38softmax_withRelPosBias_element2_kernelI7__half26__halfEEvPT_PKS3_S6_iiiiif)
        .other          _ZN17fastertransformer38softmax_withRelPosBias_element2_kernelI7__half26__halfEEvPT_PKS3_S6_iiiiif,@"STO_CUDA_ENTRY STV_DEFAULT"
_ZN17fastertransformer38softmax_withRelPosBias_element2_kernelI7__half26__halfEEvPT_PKS3_S6_iiiiif:
.text._ZN17fastertransformer38softmax_withRelPosBias_element2_kernelI7__half26__halfEEvPT_PKS3_S6_iiiiif:
[----:B------:R-:W-:Y:S02]  /*0000*/  IMAD.MOV.U32 R1, RZ, RZ, c[0x0][0x28] ;  /* 0x00000a00ff017624 */ /* 0x000fe400078e00ff */
[----:B------:R-:W0:Y:S02]  /*0010*/  S2R R6, SR_CTAID.X ;  /* 0x0000000000067919 */ /* 0x000e240000002500 */
[----:B0-----:R-:W-:-:S13]  /*0020*/  ISETP.GE.AND P0, PT, R6, c[0x0][0x184], PT ;  /* 0x0000610006007a0c */ /* 0x001fda0003f06270 */
[----:B------:R-:W-:Y:S05]  /*0030*/  @P0 EXIT ;  /* 0x000000000000094d */ /* 0x000fea0003800000 */
[----:B------:R-:W0:Y:S01]  /*0040*/  S2R R0, SR_TID.X ;  /* 0x0000000000007919 */ /* 0x000e220000002100 */
[----:B------:R-:W1:Y:S01]  /*0050*/  I2F.U32 R17, c[0x0][0x0] ;  /* 0x0000000000117b06 */ /* 0x000e620000201000 */
[----:B------:R-:W-:Y:S02]  /*0060*/  ULDC UR4, c[0x0][0x184] ;  /* 0x0000610000047ab9 */ /* 0x000fe40000000800 */
[----:B------:R-:W2:Y:S01]  /*0070*/  S2R R7, SR_CTAID.Z ;  /* 0x0000000000077919 */ /* 0x000ea20000002700 */
[----:B------:R-:W-:Y:S02]  /*0080*/  ULEA.HI UR4, UR4, UR4, URZ, 0x1 ;  /* 0x0000000404047291 */ /* 0x000fe4000f8f083f */
[----:B------:R-:W-:Y:S01]  /*0090*/  ULDC.64 UR6, c[0x0][0x118] ;  /* 0x0000460000067ab9 */ /* 0x000fe20000000a00 */
[----:B------:R-:W2:Y:S01]  /*00a0*/  S2R R4, SR_CTAID.Y ;  /* 0x0000000000047919 */ /* 0x000ea20000002600 */
[----:B------:R-:W-:Y:S01]  /*00b0*/  USHF.R.S32.HI UR4, URZ, 0x1, UR4 ;  /* 0x000000013f047899 */ /* 0x000fe20008011404 */
[----:B0-----:R0:W3:Y:S01]  /*00c0*/  I2F.U32 R5, R0 ;  /* 0x0000000000057306 */ /* 0x0010e20000201000 */
[----:B------:R-:W-:Y:S01]  /*00d0*/  IMAD.SHL.U32 R11, R0, 0x4, RZ ;  /* 0x00000004000b7824 */ /* 0x000fe200078e00ff */
[----:B------:R-:W-:-:S02]  /*00e0*/  SHF.R.U32.HI R10, RZ, 0x3, R0 ;  /* 0x00000003ff0a7819 */ /* 0x000fc40000011600 */
[C---:B------:R-:W-:Y:S02]  /*00f0*/  SHF.L.U32 R9, R0.reuse, 0x1, RZ ;  /* 0x0000000100097819 */ /* 0x040fe400000006ff */
[----:B------:R-:W-:Y:S01]  /*0100*/  LOP3.LUT R8, R0, 0x1f, RZ, 0xc0, !PT ;  /* 0x0000001f00087812 */ /* 0x000fe200078ec0ff */
[----:B--2---:R-:W-:Y:S01]  /*0110*/  IMAD R7, R7, c[0x0][0x10], R4 ;  /* 0x0000040007077a24 */ /* 0x004fe200078e0204 */
[----:B------:R-:W-:Y:S02]  /*0120*/  LOP3.LUT R10, R10, 0x1ffffffc, RZ, 0xc0, !PT ;  /* 0x1ffffffc0a0a7812 */ /* 0x000fe400078ec0ff */
[----:B01----:R-:W-:Y:S02]  /*0130*/  LOP3.LUT R11, R11, 0x7c, RZ, 0xc0, !PT ;  /* 0x0000007c0b0b7812 */ /* 0x003fe400078ec0ff */
.L_x_20:
[----:B------:R-:W-:Y:S01]  /*0140*/  ISETP.GE.AND P1, PT, R0, UR4, PT ;  /* 0x0000000400007c0c */ /* 0x000fe2000bf26270 */
[----:B------:R-:W-:Y:S01]  /*0150*/  BSSY B0, `(.L_x_13) ;  /* 0x0000046000007945 */ /* 0x000fe20003800000 */
[----:B------:R-:W-:-:S11]  /*0160*/  IMAD.MOV.U32 R13, RZ, RZ, -0x1f528714 ;  /* 0xe0ad78ecff0d7424 */ /* 0x000fd600078e00ff */
[----:B0-----:R-:W-:Y:S05]  /*0170*/  @P1 BRA `(.L_x_14) ;  /* 0x0000043000001947 */ /* 0x001fea0003800000 */
[----:B------:R-:W0:Y:S01]  /*0180*/  I2F.U32.RP R12, c[0x0][0x17c] ;  /* 0x00005f00000c7b06 */ /* 0x000e220000209000 */
[----:B------:R-:W-:Y:S01]  /*0190*/  ISETP.NE.U32.AND P2, PT, RZ, c[0x0][0x17c], PT ;  /* 0x00005f00ff007a0c */ /* 0x000fe20003f45070 */
[----:B------:R-:W-:-:S06]  /*01a0*/  IMAD R16, R6, c[0x0][0x184], R9 ;  /* 0x0000610006107a24 */ /* 0x000fcc00078e0209 */
[----:B0-----:R-:W0:Y:S02]  /*01b0*/  MUFU.RCP R12, R12 ;  /* 0x0000000c000c7308 */ /* 0x001e240000001000 */
[----:B0-----:R-:W-:Y:S01]  /*01c0*/  IADD3 R2, R12, 0xffffffe, RZ ;  /* 0x0ffffffe0c027810 */ /* 0x001fe20007ffe0ff */
[----:B------:R-:W-:-:S05]  /*01d0*/  IMAD R12, R7, c[0x0][0x188], R16 ;  /* 0x00006200070c7a24 */ /* 0x000fca00078e0210 */
[----:B------:R0:W1:Y:S01]  /*01e0*/  F2I.FTZ.U32.TRUNC.NTZ R3, R2 ;  /* 0x0000000200037305 */ /* 0x000062000021f000 */
[----:B------:R-:W-:Y:S01]  /*01f0*/  SHF.R.U32.HI R12, RZ, 0x1, R12 ;  /* 0x00000001ff0c7819 */ /* 0x000fe2000001160c */
[----:B0-----:R-:W-:Y:S01]  /*0200*/  HFMA2.MMA R2, -RZ, RZ, 0, 0 ;  /* 0x00000000ff027435 */ /* 0x001fe200000001ff */
[----:B-1----:R-:W-:-:S04]  /*0210*/  IMAD.MOV R13, RZ, RZ, -R3 ;  /* 0x000000ffff0d7224 */ /* 0x002fc800078e0a03 */
[----:B------:R-:W-:-:S05]  /*0220*/  IMAD R13, R13, c[0x0][0x17c], RZ ;  /* 0x00005f000d0d7a24 */ /* 0x000fca00078e02ff */
[----:B------:R-:W-:-:S04]  /*0230*/  IMAD.HI.U32 R13, R3, R13, R2 ;  /* 0x0000000d030d7227 */ /* 0x000fc800078e0002 */
[----:B------:R-:W-:Y:S02]  /*0240*/  IMAD.MOV.U32 R3, RZ, RZ, 0x4 ;  /* 0x00000004ff037424 */ /* 0x000fe400078e00ff */
[----:B------:R-:W-:-:S04]  /*0250*/  IMAD.HI.U32 R13, R13, R4, RZ ;  /* 0x000000040d0d7227 */ /* 0x000fc800078e00ff */
[----:B------:R-:W-:Y:S02]  /*0260*/  IMAD.MOV R13, RZ, RZ, -R13 ;  /* 0x000000ffff0d7224 */ /* 0x000fe400078e0a0d */
[----:B------:R-:W-:-:S04]  /*0270*/  IMAD.WIDE.U32 R18, R12, R3, c[0x0][0x160] ;  /* 0x000058000c127625 */ /* 0x000fc800078e0003 */
[----:B------:R-:W-:-:S05]  /*0280*/  IMAD R13, R13, c[0x0][0x17c], R4 ;  /* 0x00005f000d0d7a24 */ /* 0x000fca00078e0204 */
[----:B------:R-:W-:-:S13]  /*0290*/  ISETP.GE.U32.AND P0, PT, R13, c[0x0][0x17c], PT ;  /* 0x00005f000d007a0c */ /* 0x000fda0003f06070 */
[----:B------:R-:W-:-:S04]  /*02a0*/  @P0 IADD3 R13, R13, -c[0x0][0x17c], RZ ;  /* 0x80005f000d0d0a10 */ /* 0x000fc80007ffe0ff */
[----:B------:R-:W-:-:S13]  /*02b0*/  ISETP.GE.U32.AND P0, PT, R13, c[0x0][0x17c], PT ;  /* 0x00005f000d007a0c */ /* 0x000fda0003f06070 */
[----:B------:R-:W-:Y:S02]  /*02c0*/  @P0 IADD3 R13, R13, -c[0x0][0x17c], RZ ;  /* 0x80005f000d0d0a10 */ /* 0x000fe40007ffe0ff */
[----:B------:R-:W-:-:S05]  /*02d0*/  @!P2 LOP3.LUT R13, RZ, c[0x0][0x17c], RZ, 0x33, !PT ;  /* 0x00005f00ff0daa12 */ /* 0x000fca00078e33ff */
[----:B------:R-:W-:Y:S02]  /*02e0*/  IMAD R2, R13, c[0x0][0x188], R16 ;  /* 0x000062000d027a24 */ /* 0x000fe400078e0210 */
[----:B------:R0:W5:Y:S01]  /*02f0*/  LDG.E R13, [R18.64] ;  /* 0x00000006120d7981 */ /* 0x000162000c1e1900 */
[----:B------:R-:W-:Y:S02]  /*0300*/  ISETP.NE.U32.AND P0, PT, RZ, c[0x0][0x168], PT ;  /* 0x00005a00ff007a0c */ /* 0x000fe40003f05070 */
[----:B------:R-:W-:Y:S02]  /*0310*/  SHF.R.U32.HI R2, RZ, 0x1, R2 ;  /* 0x00000001ff027819 */ /* 0x000fe40000011602 */
[----:B------:R-:W-:-:S03]  /*0320*/  ISETP.NE.AND.EX P0, PT, RZ, c[0x0][0x16c], PT, P0 ;  /* 0x00005b00ff007a0c */ /* 0x000fc60003f05300 */
[----:B------:R-:W-:-:S05]  /*0330*/  IMAD.WIDE.U32 R2, R2, R3, c[0x0][0x170] ;  /* 0x00005c0002027625 */ /* 0x000fca00078e0003 */
[----:B------:R1:W5:Y:S02]  /*0340*/  LDG.E.CONSTANT R14, [R2.64] ;  /* 0x00000006020e7981 */ /* 0x000364000c1e9900 */
[----:B-1----:R-:W-:-:S03]  /*0350*/  PRMT R3, RZ, 0x5410, RZ ;  /* 0x00005410ff037816 */ /* 0x002fc600000000ff */
        /* <DEDUP_REMOVED lines=9> */
[----:B------:R-:W-:Y:S01]  /*03f0*/  IMAD.HI.U32 R3, R3, R19, R2 ;  /* 0x0000001303037227 */ /* 0x000fe200078e0002 */
[----:B------:R-:W-:-:S05]  /*0400*/  MOV R2, 0x4 ;  /* 0x0000000400027802 */ /* 0x000fca0000000f00 */
[----:B------:R-:W-:-:S04]  /*0410*/  IMAD.HI.U32 R3, R3, R4, RZ ;  /* 0x0000000403037227 */ /* 0x000fc800078e00ff */
[----:B------:R-:W-:-:S04]  /*0420*/  IMAD.MOV R19, RZ, RZ, -R3 ;  /* 0x000000ffff137224 */ /* 0x000fc800078e0a03 */
[----:B------:R-:W-:-:S05]  /*0430*/  IMAD R18, R19, c[0x0][0x17c], R4 ;  /* 0x00005f0013127a24 */ /* 0x000fca00078e0204 */
[----:B------:R-:W-:-:S13]  /*0440*/  ISETP.GE.U32.AND P0, PT, R18, c[0x0][0x17c], PT ;  /* 0x00005f0012007a0c */ /* 0x000fda0003f06070 */
[----:B------:R-:W-:Y:S02]  /*0450*/  @P0 IADD3 R18, R18, -c[0x0][0x17c], RZ ;  /* 0x80005f0012120a10 */ /* 0x000fe40007ffe0ff */
[----:B------:R-:W-:Y:S02]  /*0460*/  @P0 IADD3 R3, R3, 0x1, RZ ;  /* 0x0000000103030810 */ /* 0x000fe40007ffe0ff */
[----:B------:R-:W-:-:S13]  /*0470*/  ISETP.GE.U32.AND P2, PT, R18, c[0x0][0x17c], PT ;  /* 0x00005f0012007a0c */ /* 0x000fda0003f46070 */
[----:B------:R-:W-:Y:S02]  /*0480*/  @P2 IADD3 R3, R3, 0x1, RZ ;  /* 0x0000000103032810 */ /* 0x000fe40007ffe0ff */
[----:B------:R-:W-:-:S05]  /*0490*/  @!P3 LOP3.LUT R3, RZ, c[0x0][0x17c], RZ, 0x33, !PT ;  /* 0x00005f00ff03ba12 */ /* 0x000fca00078e33ff */
[----:B------:R-:W-:-:S05]  /*04a0*/  IMAD R3, R3, c[0x0][0x188], R16 ;  /* 0x0000620003037a24 */ /* 0x000fca00078e0210 */
[----:B------:R-:W-:-:S05]  /*04b0*/  SHF.R.U32.HI R3, RZ, 0x1, R3 ;  /* 0x00000001ff037819 */ /* 0x000fca0000011603 */
[----:B------:R-:W-:-:S06]  /*04c0*/  IMAD.WIDE.U32 R2, R3, R2, c[0x0][0x168] ;  /* 0x00005a0003027625 */ /* 0x000fcc00078e0002 */
[----:B------:R-:W2:Y:S02]  /*04d0*/  LDG.E.CONSTANT R2, [R2.64] ;  /* 0x0000000602027981 */ /* 0x000ea4000c1e9900 */
[----:B--2---:R-:W-:-:S05]  /*04e0*/  PRMT R3, R2, 0x5432, R2 ;  /* 0x0000543202037816 */ /* 0x004fca0000000002 */
.L_x_15:
[----:B0-----:R-:W-:Y:S02]  /*04f0*/  HADD2.F32 R15, -RZ, R3.H1_H1 ;  /* 0x30000003ff0f7230 */ /* 0x001fe40000004100 */
[----:B-----5:R-:W-:Y:S02]  /*0500*/  HADD2.F32 R2, -RZ, R13.H0_H0 ;  /* 0x2000000dff027230 */ /* 0x020fe40000004100 */
[----:B------:R-:W-:Y:S02]  /*0510*/  HADD2.F32 R16, -RZ, R3.H0_H0 ;  /* 0x20000003ff107230 */ /* 0x000fe40000004100 */
[----:B------:R-:W-:Y:S01]  /*0520*/  HADD2.F32 R13, -RZ, R13.H1_H1 ;  /* 0x3000000dff0d7230 */ /* 0x000fe20000004100 */
[----:B------:R-:W-:Y:S01]  /*0530*/  FFMA.FTZ R2, R2, c[0x0][0x18c], R15 ;  /* 0x0000630002027a23 */ /* 0x000fe2000001000f */
[----:B------:R-:W-:-:S02]  /*0540*/  HADD2.F32 R3, -RZ, R14.H0_H0 ;  /* 0x2000000eff037230 */ /* 0x000fc40000004100 */
[----:B------:R-:W-:Y:S01]  /*0550*/  HADD2.F32 R14, -RZ, R14.H1_H1 ;  /* 0x3000000eff0e7230 */ /* 0x000fe20000004100 */
[----:B------:R-:W-:Y:S02]  /*0560*/  FFMA.FTZ R13, R13, c[0x0][0x18c], R16 ;  /* 0x000063000d0d7a23 */ /* 0x000fe40000010010 */
[----:B------:R-:W-:Y:S02]  /*0570*/  FADD.FTZ R2, R2, R3 ;  /* 0x0000000302027221 */ /* 0x000fe40000010000 */
[----:B------:R-:W-:-:S05]  /*0580*/  FADD.FTZ R3, R13, R14 ;  /* 0x0000000e0d037221 */ /* 0x000fca0000010000 */
[----:B------:R-:W-:-:S04]  /*0590*/  FSETP.GT.FTZ.AND P0, PT, R2, R3, PT ;  /* 0x000000030200720b */ /* 0x000fc80003f14000 */
[----:B------:R-:W-:-:S04]  /*05a0*/  FSEL R13, R2, R3, P0 ;  /* 0x00000003020d7208 */ /* 0x000fc80000000000 */
.L_x_14:
[----:B------:R-:W-:Y:S05]  /*05b0*/  BSYNC B0 ;  /* 0x0000000000007941 */ /* 0x000fea0003800000 */
.L_x_13:
[----:B------:R-:W-:-:S05]  /*05c0*/  IMAD.MOV.U32 R14, RZ, RZ, c[0x0][0x0] ;  /* 0x00000000ff0e7624 */ /* 0x000fca00078e00ff */
[----:B------:R-:W-:-:S13]  /*05d0*/  ISETP.GE.AND P0, PT, R14, 0x21, PT ;  /* 0x000000210e00780c */ /* 0x000fda0003f06270 */
[----:B------:R-:W-:Y:S05]  /*05e0*/  @!P0 BRA `(.L_x_16) ;  /* 0x000001c000008947 */ /* 0x000fea0003800000 */
[----:B------:R-:W0:Y:S01]  /*05f0*/  SHFL.BFLY PT, R14, R13, 0x10, 0x1f ;  /* 0x0e001f000d0e7f89 */ /* 0x000e2200000e0000 */
[----:B------:R-:W-:Y:S01]  /*0600*/  ISETP.NE.AND P2, PT, R8, RZ, PT ;  /* 0x000000ff0800720c */ /* 0x000fe20003f45270 */
[----:B------:R-:W-:-:S05]  /*0610*/  FMUL.FTZ R20, R17, 0.03125 ;  /* 0x3d00000011147820 */ /* 0x000fca0000410000 */
[----:B---3--:R-:W-:Y:S02]  /*0620*/  FSETP.GT.FTZ.AND P3, PT, R20, R5, PT ;  /* 0x000000051400720b */ /* 0x008fe40003f74000 */
        /* <DEDUP_REMOVED lines=22> */
[----:B0-----:R-:W-:Y:S01]  /*0790*/  FMNMX.FTZ R18, R19, R18, !PT ;  /* 0x0000001213127209 */ /* 0x001fe20007810000 */
[----:B------:R-:W-:Y:S05]  /*07a0*/  BRA `(.L_x_17) ;  /* 0x000000a000007947 */ /* 0x000fea0003800000 */
.L_x_16:
        /* <DEDUP_REMOVED lines=9> */
[----:B0-----:R-:W-:Y:S02]  /*0840*/  FMNMX.FTZ R18, R19, R18, !PT ;  /* 0x0000001213127209 */ /* 0x001fe40007810000 */
.L_x_17:
[----:B------:R-:W-:-:S13]  /*0850*/  ISETP.NE.AND P2, PT, R0, RZ, PT ;  /* 0x000000ff0000720c */ /* 0x000fda0003f45270 */
[----:B------:R-:W-:Y:S04]  /*0860*/  @!P2 STS [0x4], R18 ;  /* 0x00000412ff00a388 */ /* 0x000fe80000000800 */
[----:B------:R-:W-:Y:S06]  /*0870*/  BAR.SYNC.DEFER_BLOCKING 0x0 ;  /* 0x0000000000007b1d */ /* 0x000fec0000010000 */
[----:B------:R-:W0:Y:S02]  /*0880*/  @!P1 LDS R13, [0x4] ;  /* 0x00000400ff0d9984 */ /* 0x000e240000000800 */
[----:B0-----:R-:W-:-:S02]  /*0890*/  @!P1 FADD.FTZ R14, -R13, R2 ;  /* 0x000000020d0e9221 */ /* 0x001fc40000010100 */
[----:B------:R-:W-:Y:S01]  /*08a0*/  @!P1 FADD.FTZ R13, -R13, R3 ;  /* 0x000000030d0d9221 */ /* 0x000fe20000010100 */
[----:B------:R-:W-:Y:S01]  /*08b0*/  HFMA2.MMA R3, -RZ, RZ, 0, 0 ;  /* 0x00000000ff037435 */ /* 0x000fe200000001ff */
[----:B------:R-:W-:Y:S02]  /*08c0*/  IMAD.MOV.U32 R2, RZ, RZ, RZ ;  /* 0x000000ffff027224 */ /* 0x000fe400078e00ff */
[----:B------:R-:W-:Y:S02]  /*08d0*/  @!P1 FMUL.FTZ R14, R14, 1.4426950216293334961 ;  /* 0x3fb8aa3b0e0e9820 */ /* 0x000fe40000410000 */
[----:B------:R-:W-:Y:S02]  /*08e0*/  @!P1 FMUL.FTZ R13, R13, 1.4426950216293334961 ;  /* 0x3fb8aa3b0d0d9820 */ /* 0x000fe40000410000 */
[----:B------:R-:W-:Y:S08]  /*08f0*/  @!P1 MUFU.EX2 R2, R14 ;  /* 0x0000000e00029308 */ /* 0x000ff00000000800 */
[----:B------:R-:W0:Y:S02]  /*0900*/  @!P1 MUFU.EX2 R3, R13 ;  /* 0x0000000d00039308 */ /* 0x000e240000000800 */
[----:B0-----:R-:W-:Y:S01]  /*0910*/  FADD.FTZ R18, R2, R3 ;  /* 0x0000000302127221 */ /* 0x001fe20000010000 */
[----:B------:R-:W-:Y:S05]  /*0920*/  @!P0 BRA `(.L_x_18) ;  /* 0x000001c000008947 */ /* 0x000fea0003800000 */
[----:B------:R-:W0:Y:S01]  /*0930*/  SHFL.BFLY PT, R13, R18, 0x10, 0x1f ;  /* 0x0e001f00120d7f89 */ /* 0x000e2200000e0000 */
[----:B------:R-:W-:Y:S01]  /*0940*/  ISETP.NE.AND P0, PT, R8, RZ, PT ;  /* 0x000000ff0800720c */ /* 0x000fe20003f05270 */
[----:B------:R-:W-:-:S05]  /*0950*/  FMUL.FTZ R20, R17, 0.03125 ;  /* 0x3d00000011147820 */ /* 0x000fca0000410000 */
[----:B---3--:R-:W-:Y:S01]  /*0960*/  FSETP.GT.FTZ.AND P3, PT, R20, R5, PT ;  /* 0x000000051400720b */ /* 0x008fe20003f74000 */
[----:B0-----:R-:W-:-:S05]  /*0970*/  FADD.FTZ R13, R18, R13 ;  /* 0x0000000d120d7221 */ /* 0x001fca0000010000 */
[----:B------:R-:W0:Y:S02]  /*0980*/  SHFL.BFLY PT, R14, R13, 0x8, 0x1f ;  /* 0x0d001f000d0e7f89 */ /* 0x000e2400000e0000 */
[----:B0-----:R-:W-:Y:S02]  /*0990*/  FADD.FTZ R14, R13, R14 ;  /* 0x0000000e0d0e7221 */ /* 0x001fe40000010000 */
[----:B------:R-:W-:-:S03]  /*09a0*/  IMAD.MOV.U32 R13, RZ, RZ, RZ ;  /* 0x000000ffff0d7224 */ /* 0x000fc600078e00ff */
[----:B------:R-:W0:Y:S02]  /*09b0*/  SHFL.BFLY PT, R15, R14, 0x4, 0x1f ;  /* 0x0c801f000e0f7f89 */ /* 0x000e2400000e0000 */
[----:B0-----:R-:W-:-:S05]  /*09c0*/  FADD.FTZ R15, R14, R15 ;  /* 0x0000000f0e0f7221 */ /* 0x001fca0000010000 */
[----:B------:R-:W0:Y:S02]  /*09d0*/  SHFL.BFLY PT, R16, R15, 0x2, 0x1f ;  /* 0x0c401f000f107f89 */ /* 0x000e2400000e0000 */
[----:B0-----:R-:W-:-:S05]  /*09e0*/  FADD.FTZ R16, R15, R16 ;  /* 0x000000100f107221 */ /* 0x001fca0000010000 */
[----:B------:R-:W0:Y:S02]  /*09f0*/  SHFL.BFLY PT, R19, R16, 0x1, 0x1f ;  /* 0x0c201f0010137f89 */ /* 0x000e2400000e0000 */
[----:B0-----:R-:W-:-:S05]  /*0a00*/  FADD.FTZ R21, R16, R19 ;  /* 0x0000001310157221 */ /* 0x001fca0000010000 */
[----:B------:R-:W-:Y:S04]  /*0a10*/  @!P0 STS [R10+0x88], R21 ;  /* 0x000088150a008388 */ /* 0x000fe80000000800 */
[----:B------:R-:W-:Y:S06]  /*0a20*/  BAR.SYNC.DEFER_BLOCKING 0x0 ;  /* 0x0000000000007b1d */ /* 0x000fec0000010000 */
        /* <DEDUP_REMOVED lines=10> */
[----:B0-----:R-:W-:Y:S01]  /*0ad0*/  FADD.FTZ R19, R18, R19 ;  /* 0x0000001312137221 */ /* 0x001fe20000010000 */
[----:B------:R-:W-:Y:S05]  /*0ae0*/  BRA `(.L_x_19) ;  /* 0x000000a000007947 */ /* 0x000fea0003800000 */
.L_x_18:
        /* <DEDUP_REMOVED lines=10> */
.L_x_19:
[----:B------:R-:W-:Y:S01]  /*0b90*/  @!P2 FADD.FTZ R19, R19, 9.9999999747524270788e-07 ;  /* 0x358637bd1313a421 */ /* 0x000fe20000010000 */
[----:B------:R-:W-:Y:S02]  /*0ba0*/  @!P1 MOV R15, 0x4 ;  /* 0x00000004000f9802 */ /* 0x000fe40000000f00 */
[----:B------:R-:W-:Y:S01]  /*0bb0*/  IADD3 R6, R6, c[0x0][0xc], RZ ;  /* 0x0000030006067a10 */ /* 0x000fe20007ffe0ff */
[----:B------:R-:W0:Y:S03]  /*0bc0*/  @!P2 MUFU.RCP R13, R19 ;  /* 0x00000013000da308 */ /* 0x000e260000001000 */
[----:B------:R-:W-:Y:S01]  /*0bd0*/  ISETP.GE.AND P0, PT, R6, c[0x0][0x184], PT ;  /* 0x0000610006007a0c */ /* 0x000fe20003f06270 */
[----:B0-----:R-:W-:-:S05]  /*0be0*/  @!P2 FADD.FTZ R13, R13, -RZ ;  /* 0x800000ff0d0da221 */ /* 0x001fca0000010000 */
[----:B------:R-:W-:Y:S04]  /*0bf0*/  @!P2 STS [RZ], R13 ;  /* 0x0000000dff00a388 */ /* 0x000fe80000000800 */
[----:B------:R-:W-:Y:S06]  /*0c00*/  BAR.SYNC.DEFER_BLOCKING 0x0 ;  /* 0x0000000000007b1d */ /* 0x000fec0000010000 */
[----:B------:R-:W0:Y:S02]  /*0c10*/  @!P1 LDS R14, [RZ] ;  /* 0x00000000ff0e9984 */ /* 0x000e240000000800 */
[----:B0-----:R-:W-:-:S02]  /*0c20*/  @!P1 FMUL.FTZ R2, R2, R14 ;  /* 0x0000000e02029220 */ /* 0x001fc40000410000 */
[----:B------:R-:W-:Y:S02]  /*0c30*/  @!P1 FMUL.FTZ R3, R3, R14 ;  /* 0x0000000e03039220 */ /* 0x000fe40000410000 */
[----:B------:R-:W-:-:S03]  /*0c40*/  @!P1 IMAD.WIDE R14, R12, R15, c[0x0][0x160] ;  /* 0x000058000c0e9625 */ /* 0x000fc600078e020f */
[----:B------:R-:W-:-:S05]  /*0c50*/  @!P1 F2FP.PACK_AB R21, R3, R2 ;  /* 0x000000020315923e */ /* 0x000fca00000000ff */
[----:B------:R0:W-:Y:S01]  /*0c60*/  @!P1 STG.E [R14.64], R21 ;  /* 0x000000150e009986 */ /* 0x0001e2000c101906 */
[----:B------:R-:W-:Y:S05]  /*0c70*/  @!P0 BRA `(.L_x_20) ;  /* 0xfffff4c000008947 */ /* 0x000fea000383ffff */
[----:B------:R-:W-:Y:S05]  /*0c80*/  EXIT ;  /* 0x000000000000794d */ /* 0x000fea0003800000 */
.L_x_21:
        /* <DEDUP_REMOVED lines=15> */
.L_x_522:


//--------------------- .text._ZN17fastertransformer38softmax_withRelPosBias_element2_kernelI6float2fEEvPT_PKS2_S5_iiiiif --------------------------
	.section	.text._ZN17fastertransformer38softmax_withRelPosBias_element2_kernelI6float2fEEvPT_PKS2_S5_iiiiif,"ax",@progbits
	.sectioninfo	@"SHI_REGISTERS=24"
	.align	128
        .global         _ZN17fastertransformer38softmax_withRelPosBias_element2_kernelI6float2fEEvPT_PKS2_S5_iiiiif
        .type           _ZN17fastertransformer38softmax_withRelPosBias_element2_kernelI6float2fEEvPT_PKS2_S5_iiiiif,@function
        .size           _ZN17fastertransformer38softmax_withRelPosBias_element2_kernelI6float2fEEvPT_PKS2_S5_iiiiif,(.L_x_523 - _ZN17fastertransformer38softmax_withRelPosBias_element2_kernelI6float2fEEvPT_PKS2_S5_iiiiif)
        .other          _ZN17fastertransformer38softmax_withRelPosBias_element2_kernelI6float2fEEvPT_PKS2_S5_iiiiif,@"STO_CUDA_ENTRY STV_DEFAULT"
_ZN17fastertransformer38softmax_withRelPosBias_element2_kernelI6float2fEEvPT_PKS2_S5_iiiiif:
.text._ZN17fastertransformer38softmax_withRelPosBias_element2_kernelI6float2fEEvPT_PKS2_S5_iiiiif:
        /* <DEDUP_REMOVED lines=20> */
.L_x_29:
[----:B------:R-:W-:Y:S01]  /*0140*/  ISETP.GE.AND P1, PT, R0, UR4, PT ;  /* 0x0000000400007c0c */ /* 0x000fe2000bf26270 */
[----:B------:R-:W-:Y:S01]  /*0150*/  BSSY B0, `(.L_x_22) ;  /* 0x000003f000007945 */ /* 0x000fe20003800000 */
[----:B0-----:R-:W-:-:S11]  /*0160*/  IMAD.MOV.U32 R2, RZ, RZ, -0x1f528714 ;  /* 0xe0ad78ecff027424 */ /* 0x001fd600078e00ff */
[----:B------:R-:W-:Y:S05]  /*0170*/  @P1 BRA `(.L_x_23) ;  /* 0x000003c000001947 */ /* 0x000fea0003800000 */
[----:B------:R-:W0:Y:S01]  /*0180*/  I2F.U32.RP R4, c[0x0][0x17c] ;  /* 0x00005f0000047b06 */ /* 0x000e220000209000 */
[----:B------:R-:W-:Y:S01]  /*0190*/  ISETP.NE.U32.AND P2, PT, RZ, c[0x0][0x17c], PT ;  /* 0x00005f00ff007a0c */ /* 0x000fe20003f45070 */
[----:B------:R-:W-:-:S04]  /*01a0*/  IMAD R18, R10, c[0x0][0x184], R13 ;  /* 0x000061000a127a24 */ /* 0x000fc800078e020d */
[----:B------:R-:W-:-:S05]  /*01b0*/  IMAD R16, R11, c[0x0][0x188], R18 ;  /* 0x000062000b107a24 */ /* 0x000fca00078e0212 */
[----:B------:R-:W-:Y:S01]  /*01c0*/  SHF.R.U32.HI R16, RZ, 0x1, R16 ;  /* 0x00000001ff107819 */ /* 0x000fe20000011610 */
[----:B0-----:R-:W0:Y:S02]  /*01d0*/  MUFU.RCP R4, R4 ;  /* 0x0000000400047308 */ /* 0x001e240000001000 */
[----:B0-----:R-:W-:-:S06]  /*01e0*/  IADD3 R2, R4, 0xffffffe, RZ ;  /* 0x0ffffffe04027810 */ /* 0x001fcc0007ffe0ff */
[----:B------:R0:W1:Y:S02]  /*01f0*/  F2I.FTZ.U32.TRUNC.NTZ R3, R2 ;  /* 0x0000000200037305 */ /* 0x000064000021f000 */
[----:B0-----:R-:W-:Y:S01]  /*0200*/  HFMA2.MMA R2, -RZ, RZ, 0, 0 ;  /* 0x00000000ff027435 */ /* 0x001fe200000001ff */
[----:B-1----:R-:W-:-:S04]  /*0210*/  IMAD.MOV R5, RZ, RZ, -R3 ;  /* 0x000000ffff057224 */ /* 0x002fc800078e0a03 */
[----:B------:R-:W-:-:S05]  /*0220*/  IMAD R5, R5, c[0x0][0x17c], RZ ;  /* 0x00005f0005057a24 */ /* 0x000fca00078e02ff */
[----:B------:R-:W-:-:S06]  /*0230*/  IMAD.HI.U32 R5, R3, R5, R2 ;  /* 0x0000000503057227 */ /* 0x000fcc00078e0002 */
[----:B------:R-:W-:-:S04]  /*0240*/  IMAD.HI.U32 R5, R5, R8, RZ ;  /* 0x0000000805057227 */ /* 0x000fc800078e00ff */
[----:B------:R-:W-:-:S04]  /*0250*/  IMAD.MOV R5, RZ, RZ, -R5 ;  /* 0x000000ffff057224 */ /* 0x000fc800078e0a05 */
[----:B------:R-:W-:-:S05]  /*0260*/  IMAD R5, R5, c[0x0][0x17c], R8 ;  /* 0x00005f0005057a24 */ /* 0x000fca00078e0208 */
[----:B------:R-:W-:-:S13]  /*0270*/  ISETP.GE.U32.AND P0, PT, R5, c[0x0][0x17c], PT ;  /* 0x00005f0005007a0c */ /* 0x000fda0003f06070 */
[----:B------:R-:W-:-:S04]  /*0280*/  @P0 IADD3 R5, R5, -c[0x0][0x17c], RZ ;  /* 0x80005f0005050a10 */ /* 0x000fc80007ffe0ff */
[----:B------:R-:W-:-:S13]  /*0290*/  ISETP.GE.U32.AND P0, PT, R5, c[0x0][0x17c], PT ;  /* 0x00005f0005007a0c */ /* 0x000fda0003f06070 */
[----:B------:R-:W-:Y:S02]  /*02a0*/  @P0 IADD3 R5, R5, -c[0x0][0x17c], RZ ;  /* 0x80005f0005050a10 */ /* 0x000fe40007ffe0ff */
[----:B------:R-:W-:-:S05]  /*02b0*/  @!P2 LOP3.LUT R5, RZ, c[0x0][0x17c], RZ, 0x33, !PT ;  /* 0x00005f00ff05aa12 */ /* 0x000fca00078e33ff */
[----:B------:R-:W-:Y:S01]  /*02c0*/  IMAD R2, R5, c[0x0][0x188], R18 ;  /* 0x0000620005027a24 */ /* 0x000fe200078e0212 */
[----:B------:R-:W-:-:S04]  /*02d0*/  MOV R5, 0x8 ;  /* 0x0000000800057802 */ /* 0x000fc80000000f00 */
[----:B------:R-:W-:Y:S01]  /*02e0*/  SHF.R.U32.HI R4, RZ, 0x1, R2 ;  /* 0x00000001ff047819 */ /* 0x000fe20000011602 */
[----:B------:R-:W-:-:S04]  /*02f0*/  IMAD.WIDE.U32 R2, R16, R5, c[0x0][0x160] ;  /* 0x0000580010027625 */ /* 0x000fc800078e0005 */
[----:B------:R-:W-:Y:S02]  /*0300*/  IMAD.WIDE.U32 R4, R4, R5, c[0x0][0x170] ;  /* 0x00005c0004047625 */ /* 0x000fe400078e0005 */
[----:B------:R-:W5:Y:S04]  /*0310*/  LDG.E.64 R2, [R2.64] ;  /* 0x0000000602027981 */ /* 0x000f68000c1e1b00 */
[----:B------:R-:W5:Y:S01]  /*0320*/  LDG.E.64.CONSTANT R4, [R4.64] ;  /* 0x0000000604047981 */ /* 0x000f62000c1e9b00 */
[----:B------:R-:W-:Y:S01]  /*0330*/  ISETP.NE.U32.AND P0, PT, RZ, c[0x0][0x168], PT ;  /* 0x00005a00ff007a0c */ /* 0x000fe20003f05070 */
[----:B------:R-:W-:-:S03]  /*0340*/  CS2R R6, SRZ ;  /* 0x0000000000067805 */ /* 0x000fc6000001ff00 */
[----:B------:R-:W-:-:S13]  /*0350*/  ISETP.NE.AND.EX P0, PT, RZ, c[0x0][0x16c], PT, P0 ;  /* 0x00005b00ff007a0c */ /* 0x000fda0003f05300 */
[----:B------:R-:W-:Y:S05]  /*0360*/  @!P0 BRA `(.L_x_24) ;  /* 0x0000017000008947 */ /* 0x000fea0003800000 */
[----:B------:R-:W0:Y:S01]  /*0370*/  I2F.U32.RP R19, c[0x0][0x17c] ;  /* 0x00005f0000137b06 */ /* 0x000e220000209000 */
[----:B------:R-:W-:-:S07]  /*0380*/  ISETP.NE.U32.AND P3, PT, RZ, c[0x0][0x17c], PT ;  /* 0x00005f00ff007a0c */ /* 0x000fce0003f65070 */
[----:B0-----:R-:W0:Y:S02]  /*0390*/  MUFU.RCP R19, R19 ;  /* 0x0000001300137308 */ /* 0x001e240000001000 */
[----:B0-----:R-:W-:-:S06]  /*03a0*/  IADD3 R6, R19, 0xffffffe, RZ ;  /* 0x0ffffffe13067810 */ /* 0x001fcc0007ffe0ff */
[----:B------:R0:W1:Y:S02]  /*03b0*/  F2I.FTZ.U32.TRUNC.NTZ R7, R6 ;  /* 0x0000000600077305 */ /* 0x000064000021f000 */
[----:B0-----:R-:W-:Y:S01]  /*03c0*/  MOV R6, RZ ;  /* 0x000000ff00067202 */ /* 0x001fe20000000f00 */
[----:B-1----:R-:W-:-:S04]  /*03d0*/  IMAD.MOV R21, RZ, RZ, -R7 ;  /* 0x000000ffff157224 */ /* 0x002fc800078e0a07 */
        /* <DEDUP_REMOVED lines=15> */
[----:B------:R-:W5:Y:S02]  /*04d0*/  LDG.E.64.CONSTANT R6, [R6.64] ;  /* 0x0000000606067981 */ /* 0x000f64000c1e9b00 */
.L_x_24:
[----:B-----5:R-:W-:Y:S02]  /*04e0*/  FFMA.FTZ R19, R2, c[0x0][0x18c], R6 ;  /* 0x0000630002137a23 */ /* 0x020fe40000010006 */
[----:B------:R-:W-:Y:S02]  /*04f0*/  FFMA.FTZ R2, R3, c[0x0][0x18c], R7 ;  /* 0x0000630003027a23 */ /* 0x000fe40000010007 */
[----:B------:R-:W-:Y:S02]  /*0500*/  FADD.FTZ R4, R4, R19 ;  /* 0x0000001304047221 */ /* 0x000fe40000010000 */
[----:B------:R-:W-:-:S05]  /*0510*/  FADD.FTZ R5, R5, R2 ;  /* 0x0000000205057221 */ /* 0x000fca0000010000 */
[----:B------:R-:W-:-:S04]  /*0520*/  FSETP.GT.FTZ.AND P0, PT, R4, R5, PT ;  /* 0x000000050400720b */ /* 0x000fc80003f14000 */
[----:B------:R-:W-:-:S04]  /*0530*/  FSEL R2, R4, R5, P0 ;  /* 0x0000000504027208 */ /* 0x000fc80000000000 */
.L_x_23:
[----:B------:R-:W-:Y:S05]  /*0540*/  BSYNC B0 ;  /* 0x0000000000007941 */ /* 0x000fea0003800000 */
.L_x_22:
[----:B------:R-:W-:-:S05]  /*0550*/  IMAD.MOV.U32 R3, RZ, RZ, c[0x0][0x0] ;  /* 0x00000000ff037624 */ /* 0x000fca00078e00ff */
[----:B------:R-:W-:-:S13]  /*0560*/  ISETP.GE.AND P0, PT, R3, 0x21, PT ;  /* 0x000000210300780c */ /* 0x000fda0003f06270 */
[----:B------:R-:W-:Y:S05]  /*0570*/  @!P0 BRA `(.L_x_25) ;  /* 0x000001c000008947 */ /* 0x000fea0003800000 */
[----:B------:R-:W0:Y:S01]  /*0580*/  SHFL.BFLY PT, R3, R2, 0x10, 0x1f ;  /* 0x0e001f0002037f89 */ /* 0x000e2200000e0000 */
[----:B------:R-:W-:Y:S01]  /*0590*/  ISETP.NE.AND P2, PT, R12, RZ, PT ;  /* 0x000000ff0c00720c */ /* 0x000fe20003f45270 */
[----:B------:R-:W-:-:S05]  /*05a0*/  FMUL.FTZ R20, R17, 0.03125 ;  /* 0x3d00000011147820 */ /* 0x000fca0000410000 */
[----:B---3--:R-:W-:Y:S02]  /*05b0*/  FSETP.GT.FTZ.AND P3, PT, R20, R9, PT ;  /* 0x000000091400720b */ /* 0x008fe40003f74000 */
        /* <DEDUP_REMOVED lines=24> */
.L_x_25:
        /* <DEDUP_REMOVED lines=10> */
.L_x_26:
[----:B------:R-:W-:Y:S01]  /*07e0*/  ISETP.NE.AND P2, PT, R0, RZ, PT ;  /* 0x000000ff0000720c */ /* 0x000fe20003f45270 */
[----:B------:R-:W-:-:S12]  /*07f0*/  IMAD.MOV.U32 R2, RZ, RZ, RZ ;  /* 0x000000ffff027224 */ /* 0x000fd800078e00ff */
[----:B------:R-:W-:Y:S04]  /*0800*/  @!P2 STS [0x4], R19 ;  /* 0x00000413ff00a388 */ /* 0x000fe80000000800 */
[----:B------:R-:W-:Y:S06]  /*0810*/  BAR.SYNC.DEFER_BLOCKING 0x0 ;  /* 0x0000000000007b1d */ /* 0x000fec0000010000 */
[----:B------:R-:W0:Y:S02]  /*0820*/  @!P1 LDS R3, [0x4] ;  /* 0x00000400ff039984 */ /* 0x000e240000000800 */
[----:B0-----:R-:W-:-:S02]  /*0830*/  @!P1 FADD.FTZ R4, -R3, R4 ;  /* 0x0000000403049221 */ /* 0x001fc40000010100 */
[----:B------:R-:W-:Y:S01]  /*0840*/  @!P1 FADD.FTZ R5, -R3, R5 ;  /* 0x0000000503059221 */ /* 0x000fe20000010100 */
[----:B------:R-:W-:Y:S01]  /*0850*/  MOV R3, RZ ;  /* 0x000000ff00037202 */ /* 0x000fe20000000f00 */
        /* <DEDUP_REMOVED lines=34> */
.L_x_27:
        /* <DEDUP_REMOVED lines=10> */
.L_x_28:
[----:B------:R-:W-:Y:S01]  /*0b20*/  @!P2 FADD.FTZ R18, R18, 9.9999999747524270788e-07 ;  /* 0x358637bd1212a421 */ /* 0x000fe20000010000 */
[----:B------:R-:W-:Y:S02]  /*0b30*/  @!P1 MOV R7, 0x8 ;  /* 0x0000000800079802 */ /* 0x000fe40000000f00 */
[----:B------:R-:W-:Y:S01]  /*0b40*/  IADD3 R10, R10, c[0x0][0xc], RZ ;  /* 0x000003000a0a7a10 */ /* 0x000fe20007ffe0ff */
[----:B------:R-:W0:Y:S02]  /*0b50*/  @!P2 MUFU.RCP R4, R18 ;  /* 0x000000120004a308 */ /* 0x000e240000001000 */
[----:B------:R-:W-:Y:S01]  /*0b60*/  @!P1 IMAD.WIDE R6, R16, R7, c[0x0][0x160] ;  /* 0x0000580010069625 */ /* 0x000fe200078e0207 */
[----:B------:R-:W-:-:S03]  /*0b70*/  ISETP.GE.AND P0, PT, R10, c[0x0][0x184], PT ;  /* 0x000061000a007a0c */ /* 0x000fc60003f06270 */
[----:B0-----:R-:W-:-:S05]  /*0b80*/  @!P2 FADD.FTZ R4, R4, -RZ ;  /* 0x800000ff0404a221 */ /* 0x001fca0000010000 */
[----:B------:R-:W-:Y:S04]  /*0b90*/  @!P2 STS [RZ], R4 ;  /* 0x00000004ff00a388 */ /* 0x000fe80000000800 */
[----:B------:R-:W-:Y:S06]  /*0ba0*/  BAR.SYNC.DEFER_BLOCKING 0x0 ;  /* 0x0000000000007b1d */ /* 0x000fec0000010000 */
[----:B------:R-:W0:Y:S02]  /*0bb0*/  @!P1 LDS R5, [RZ] ;  /* 0x00000000ff059984 */ /* 0x000e240000000800 */
[----:B0-----:R-:W-:-:S02]  /*0bc0*/  @!P1 FMUL.FTZ R2, R2, R5 ;  /* 0x0000000502029220 */ /* 0x001fc40000410000 */
[----:B------:R-:W-:-:S03]  /*0bd0*/  @!P1 FMUL.FTZ R3, R3, R5 ;  /* 0x0000000503039220 */ /* 0x000fc60000410000 */
[----:B------:R-:W-:Y:S01]  /*0be0*/  MOV R4, R2 ;  /* 0x0000000200047202 */ /* 0x000fe20000000f00 */
[----:B------:R-:W-:Y:S01]  /*0bf0*/  IMAD.MOV.U32 R5, RZ, RZ, R3 ;  /* 0x000000ffff057224 */ /* 0x000fe200078e0003 */
[----:B------:R0:W-:Y:S01]  /*0c00*/  @!P1 STG.E.64 [R6.64], R2 ;  /* 0x0000000206009986 */ /* 0x0001e2000c101b06 */
[----:B------:R-:W-:Y:S05]  /*0c10*/  @!P0 BRA `(.L_x_29) ;  /* 0xfffff52000008947 */ /* 0x000fea000383ffff */
[----:B------:R-:W-:Y:S05]  /*0c20*/  EXIT ;  /* 0x000000000000794d */ /* 0x000fea0003800000 */
.L_x_30:
        /* <DEDUP_REMOVED lines=13> */
.L_x_523:


//--------------------- .text._ZN17fastertransformer38softmax_withRelPosBias_element4_kernelINS_5half4E6__halfEEvPT_PKS3_S6_iiiiif --------------------------
	.section	.text._ZN17fastertransformer38softmax_withRelPosBias_element4_kernelINS_5half4E6__halfEEvPT_PKS3_S6_iiiiif,"ax",@progbits
	.sectioninfo	@"SHI_REGISTERS=27"
	.align	128
        .global         _ZN17fastertransformer38softmax_withRelPosBias_element4_kernelINS_5half4E6__halfEEvPT_PKS3_S6_iiiiif
        .type           _ZN17fastertransformer38softmax_withRelPosBias_element4_kernelINS_5half4E6__halfEEvPT_PKS3_S6_iiiiif,@function
        .size           _ZN17fastertransformer38softmax_withRelPosBias_element4_kernelINS_5half4E6__halfEEvPT_PKS3_S6_iiiiif,(.L_x_524 - _ZN17fastertransformer38softmax_withRelPosBias_element4_kernelINS_5half4E6__halfEEvPT_PKS3_S6_iiiiif)
        .other          _ZN17fastertransformer38softmax_withRelPosBias_element4_kernelINS_5half4E6__halfEEvPT_PKS3_S6_iiiiif,@"STO_CUDA_ENTRY STV_DEFAULT"
_ZN17fastertransformer38softmax_withRelPosBias_element4_kernelINS_5half4E6__halfEEvPT_PKS3_S6_iiiiif:
.text._ZN17fastertransformer38softmax_withRelPosBias_element4_kernelINS_5half4E6__halfEEvPT_PKS3_S6_iiiiif:
        /* <DEDUP_REMOVED lines=8> */
[----:B------:R-:W-:Y:S02]  /*0080*/  USHF.R.S32.HI UR4, URZ, 0x1f, UR5 ;  /* 0x0000001f3f047899 */ /* 0x000fe40008011405 */
[----:B------:R-:W-:Y:S01]  /*0090*/  ULDC.64 UR6, c[0x0][0x118] ;  /* 0x0000460000067ab9 */ /* 0x000fe20000000a00 */
[----:B------:R-:W2:Y:S01]  /*00a0*/  S2R R13, SR_CTAID.Y ;  /* 0x00000000000d7919 */ /* 0x000ea20000002600 */
[----:B------:R-:W-:-:S04]  /*00b0*/  ULEA.HI UR4, UR4, UR5, URZ, 0x2 ;  /* 0x0000000504047291 */ /* 0x000fc8000f8f103f */
[----:B------:R-:W-:Y:S01]  /*00c0*/  USHF.R.S32.HI UR4, URZ, 0x2, UR4 ;  /* 0x000000023f047899 */ /* 0x000fe20008011404 */
[----:B0-----:R0:W3:Y:S01]  /*00d0*/  I2F.U32 R12, R14 ;  /* 0x0000000e000c7306 */ /* 0x0010e20000201000 */
[----:B------:R-:W-:Y:S02]  /*00e0*/  SHF.R.U32.HI R7, RZ, 0x3, R14 ;  /* 0x00000003ff077819 */ /* 0x000fe4000001160e */
[C---:B------:R-:W-:Y:S02]  /*00f0*/  SHF.L.U32 R10, R14.reuse, 0x2, RZ ;  /* 0x000000020e0a7819 */ /* 0x040fe400000006ff */
[----:B------:R-:W-:Y:S02]  /*0100*/  LOP3.LUT R8, R14, 0x1f, RZ, 0xc0, !PT ;  /* 0x0000001f0e087812 */ /* 0x000fe400078ec0ff */
[----:B------:R-:W-:Y:S01]  /*0110*/  LOP3.LUT R7, R7, 0x1ffffffc, RZ, 0xc0, !PT ;  /* 0x1ffffffc07077812 */ /* 0x000fe200078ec0ff */
[----:B--2---:R-:W-:Y:S01]  /*0120*/  IMAD R9, R0, c[0x0][0x10], R13 ;  /* 0x0000040000097a24 */ /* 0x004fe200078e020d */
[----:B01----:R-:W-:-:S02]  /*0130*/  LOP3.LUT R6, R10, 0x7c, RZ, 0xc0, !PT ;  /* 0x0000007c0a067812 */ /* 0x003fc400078ec0ff */
.L_x_43:
[----:B------:R-:W-:Y:S01]  /*0140*/  ISETP.GE.AND P1, PT, R14, UR4, PT ;  /* 0x000000040e007c0c */ /* 0x000fe2000bf26270 */
[----:B------:R-:W-:Y:S01]  /*0150*/  BSSY B0, `(.L_x_31) ;  /* 0x0000059000007945 */ /* 0x000fe20003800000 */
[----:B------:R-:W-:-:S11]  /*0160*/  IMAD.MOV.U32 R15, RZ, RZ, -0x1f528714 ;  /* 0xe0ad78ecff0f7424 */ /* 0x000fd600078e00ff */
[----:B------:R-:W-:Y:S05]  /*0170*/  @P1 BRA `(.L_x_32) ;  /* 0x0000056000001947 */ /* 0x000fea0003800000 */
        /* <DEDUP_REMOVED lines=16> */
[----:B------:R-:W-:-:S04]  /*0280*/  @P0 IADD3 R3, R3, -c[0x0][0x17c], RZ ;  /* 0x80005f0003030a10 */ /* 0x000fc80007ffe0ff */
[----:B------:R-:W-:-:S13]  /*0290*/  ISETP.GE.U32.AND P0, PT, R3, c[0x0][0x17c], PT ;  /* 0x00005f0003007a0c */ /* 0x000fda0003f06070 */
[----:B------:R-:W-:Y:S02]  /*02a0*/  @P0 IADD3 R3, R3, -c[0x0][0x17c], RZ ;  /* 0x80005f0003030a10 */ /* 0x000fe40007ffe0ff */
[----:B------:R-:W-:Y:S02]  /*02b0*/  @!P2 LOP3.LUT R3, RZ, c[0x0][0x17c], RZ, 0x33, !PT ;  /* 0x00005f00ff03aa12 */ /* 0x000fe400078e33ff */
[----:B------:R-:W-:-:S03]  /*02c0*/  ISETP.NE.U32.AND P0, PT, RZ, c[0x0][0x168], PT ;  /* 0x00005a00ff007a0c */ /* 0x000fc60003f05070 */
[----:B------:R-:W-:Y:S01]  /*02d0*/  IMAD R2, R3, c[0x0][0x188], R18 ;  /* 0x0000620003027a24 */ /* 0x000fe200078e0212 */
[----:B------:R-:W-:Y:S01]  /*02e0*/  ISETP.NE.AND.EX P0, PT, RZ, c[0x0][0x16c], PT, P0 ;  /* 0x00005b00ff007a0c */ /* 0x000fe20003f05300 */
[----:B------:R-:W-:-:S03]  /*02f0*/  IMAD.MOV.U32 R3, RZ, RZ, 0x8 ;  /* 0x00000008ff037424 */ /* 0x000fc600078e00ff */
[----:B------:R-:W-:Y:S01]  /*0300*/  SHF.R.U32.HI R2, RZ, 0x2, R2 ;  /* 0x00000002ff027819 */ /* 0x000fe20000011602 */
[----:B------:R-:W-:-:S04]  /*0310*/  IMAD.WIDE.U32 R4, R0, R3, c[0x0][0x160] ;  /* 0x0000580000047625 */ /* 0x000fc800078e0003 */
[----:B------:R-:W-:Y:S01]  /*0320*/  IMAD.WIDE.U32 R2, R2, R3, c[0x0][0x170] ;  /* 0x00005c0002027625 */ /* 0x000fe200078e0003 */
[----:B------:R0:W5:Y:S04]  /*0330*/  LDG.E R15, [R4.64] ;  /* 0x00000006040f7981 */ /* 0x000168000c1e1900 */
[----:B------:R0:W5:Y:S04]  /*0340*/  LDG.E R16, [R4.64+0x4] ;  /* 0x0000040604107981 */ /* 0x000168000c1e1900 */
[----:B------:R1:W5:Y:S04]  /*0350*/  LDG.E R19, [R2.64] ;  /* 0x0000000602137981 */ /* 0x000368000c1e1900 */
[----:B------:R1:W5:Y:S01]  /*0360*/  LDG.E R17, [R2.64+0x4] ;  /* 0x0000040602117981 */ /* 0x000362000c1e1900 */
[----:B0-----:R-:W-:-:S02]  /*0370*/  PRMT R5, RZ, 0x5410, RZ ;  /* 0x00005410ff057816 */ /* 0x001fc400000000ff */
[----:B-1----:R-:W-:Y:S01]  /*0380*/  PRMT R3, RZ, 0x5410, RZ ;  /* 0x00005410ff037816 */ /* 0x002fe200000000ff */
[----:B------:R-:W-:Y:S05]  /*0390*/  @!P0 BRA `(.L_x_33) ;  /* 0x000001a000008947 */ /* 0x000fea0003800000 */
[----:B------:R-:W0:Y:S01]  /*03a0*/  I2F.U32.RP R4, c[0x0][0x17c] ;  /* 0x00005f0000047b06 */ /* 0x000e220000209000 */
[----:B------:R-:W-:-:S07]  /*03b0*/  ISETP.NE.U32.AND P3, PT, RZ, c[0x0][0x17c], PT ;  /* 0x00005f00ff007a0c */ /* 0x000fce0003f65070 */
[----:B0-----:R-:W0:Y:S02]  /*03c0*/  MUFU.RCP R4, R4 ;  /* 0x0000000400047308 */ /* 0x001e240000001000 */
[----:B0-----:R-:W-:-:S06]  /*03d0*/  IADD3 R2, R4, 0xffffffe, RZ ;  /* 0x0ffffffe04027810 */ /* 0x001fcc0007ffe0ff */
[----:B------:R0:W1:Y:S02]  /*03e0*/  F2I.FTZ.U32.TRUNC.NTZ R3, R2 ;  /* 0x0000000200037305 */ /* 0x000064000021f000 */
[----:B0-----:R-:W-:Y:S01]  /*03f0*/  IMAD.MOV.U32 R2, RZ, RZ, RZ ;  /* 0x000000ffff027224 */ /* 0x001fe200078e00ff */
[----:B-1----:R-:W-:-:S05]  /*0400*/  IADD3 R5, RZ, -R3, RZ ;  /* 0x80000003ff057210 */ /* 0x002fca0007ffe0ff */
[----:B------:R-:W-:-:S04]  /*0410*/  IMAD R5, R5, c[0x0][0x17c], RZ ;  /* 0x00005f0005057a24 */ /* 0x000fc800078e02ff */
[----:B------:R-:W-:-:S04]  /*0420*/  IMAD.HI.U32 R22, R3, R5, R2 ;  /* 0x0000000503167227 */ /* 0x000fc800078e0002 */
[----:B------:R-:W-:Y:S02]  /*0430*/  IMAD.MOV.U32 R2, RZ, RZ, 0x8 ;  /* 0x00000008ff027424 */ /* 0x000fe400078e00ff */
[----:B------:R-:W-:-:S05]  /*0440*/  IMAD.HI.U32 R3, R22, R13, RZ ;  /* 0x0000000d16037227 */ /* 0x000fca00078e00ff */
[----:B------:R-:W-:-:S05]  /*0450*/  IADD3 R22, -R3, RZ, RZ ;  /* 0x000000ff03167210 */ /* 0x000fca0007ffe1ff */
        /* <DEDUP_REMOVED lines=9> */
[----:B------:R-:W-:-:S05]  /*04f0*/  IMAD.WIDE.U32 R2, R3, R2, c[0x0][0x168] ;  /* 0x00005a0003027625 */ /* 0x000fca00078e0002 */
[----:B------:R-:W2:Y:S04]  /*0500*/  LDG.E R4, [R2.64] ;  /* 0x0000000602047981 */ /* 0x000ea8000c1e1900 */
[----:B------:R-:W4:Y:S01]  /*0510*/  LDG.E R18, [R2.64+0x4] ;  /* 0x0000040602127981 */ /* 0x000f22000c1e1900 */
[----:B--2---:R-:W-:Y:S02]  /*0520*/  PRMT R5, R4, 0x5432, R4 ;  /* 0x0000543204057816 */ /* 0x004fe40000000004 */
[----:B----4-:R-:W-:-:S03]  /*0530*/  PRMT R3, R18, 0x5432, R18 ;  /* 0x0000543212037816 */ /* 0x010fc60000000012 */
.L_x_33:
[----:B------:R-:W-:Y:S02]  /*0540*/  HADD2.F32 R21, -RZ, R5.H1_H1 ;  /* 0x30000005ff157230 */ /* 0x000fe40000004100 */
[----:B-----5:R-:W-:Y:S02]  /*0550*/  HADD2.F32 R2, -RZ, R15.H0_H0 ;  /* 0x2000000fff027230 */ /* 0x020fe40000004100 */
[----:B------:R-:W-:-:S02]  /*0560*/  HADD2.F32 R4, -RZ, R5.H0_H0 ;  /* 0x20000005ff047230 */ /* 0x000fc40000004100 */
[----:B------:R-:W-:Y:S01]  /*0570*/  HADD2.F32 R15, -RZ, R15.H1_H1 ;  /* 0x3000000fff0f7230 */ /* 0x000fe20000004100 */
[----:B------:R-:W-:Y:S01]  /*0580*/  FFMA.FTZ R2, R2, c[0x0][0x18c], R21 ;  /* 0x0000630002027a23 */ /* 0x000fe20000010015 */
[--C-:B------:R-:W-:Y:S02]  /*0590*/  HADD2.F32 R5, -RZ, R19.reuse.H0_H0 ;  /* 0x20000013ff057230 */ /* 0x100fe40000004100 */
[----:B------:R-:W-:Y:S01]  /*05a0*/  HADD2.F32 R18, -RZ, R19.H1_H1 ;  /* 0x30000013ff127230 */ /* 0x000fe20000004100 */
[----:B------:R-:W-:Y:S01]  /*05b0*/  FFMA.FTZ R15, R15, c[0x0][0x18c], R4 ;  /* 0x000063000f0f7a23 */ /* 0x000fe20000010004 */
[----:B------:R-:W-:Y:S01]  /*05c0*/  HADD2.F32 R19, -RZ, R3.H1_H1 ;  /* 0x30000003ff137230 */ /* 0x000fe20000004100 */
[----:B------:R-:W-:Y:S01]  /*05d0*/  FADD.FTZ R2, R2, R5 ;  /* 0x0000000502027221 */ /* 0x000fe20000010000 */
[----:B------:R-:W-:Y:S01]  /*05e0*/  HADD2.F32 R4, -RZ, R16.H0_H0 ;  /* 0x20000010ff047230 */ /* 0x000fe20000004100 */
[----:B------:R-:W-:Y:S01]  /*05f0*/  FADD.FTZ R5, R15, R18 ;  /* 0x000000120f057221 */ /* 0x000fe20000010000 */
[----:B------:R-:W-:-:S02]  /*0600*/  HADD2.F32 R15, -RZ, R17.H0_H0 ;  /* 0x20000011ff0f7230 */ /* 0x000fc40000004100 */
[----:B------:R-:W-:Y:S01]  /*0610*/  HADD2.F32 R16, -RZ, R16.H1_H1 ;  /* 0x30000010ff107230 */ /* 0x000fe20000004100 */
[----:B------:R-:W-:Y:S01]  /*0620*/  FFMA.FTZ R4, R4, c[0x0][0x18c], R19 ;  /* 0x0000630004047a23 */ /* 0x000fe20000010013 */
[-C--:B------:R-:W-:Y:S01]  /*0630*/  FSETP.GT.FTZ.AND P0, PT, R2, R5.reuse, PT ;  /* 0x000000050200720b */ /* 0x080fe20003f14000 */
[----:B------:R-:W-:Y:S02]  /*0640*/  HADD2.F32 R19, -RZ, R3.H0_H0 ;  /* 0x20000003ff137230 */ /* 0x000fe40000004100 */
[----:B------:R-:W-:Y:S01]  /*0650*/  FADD.FTZ R3, R4, R15 ;  /* 0x0000000f04037221 */ /* 0x000fe20000010000 */
[----:B------:R-:W-:Y:S01]  /*0660*/  FSEL R18, R2, R5, P0 ;  /* 0x0000000502127208 */ /* 0x000fe20000000000 */
[----:B------:R-:W-:Y:S01]  /*0670*/  HADD2.F32 R17, -RZ, R17.H1_H1 ;  /* 0x30000011ff117230 */ /* 0x000fe20000004100 */
[----:B------:R-:W-:Y:S02]  /*0680*/  FFMA.FTZ R16, R16, c[0x0][0x18c], R19 ;  /* 0x0000630010107a23 */ /* 0x000fe40000010013 */
[----:B------:R-:W-:-:S02]  /*0690*/  FSETP.GT.FTZ.AND P0, PT, R18, R3, PT ;  /* 0x000000031200720b */ /* 0x000fc40003f14000 */
[----:B------:R-:W-:Y:S02]  /*06a0*/  FADD.FTZ R4, R16, R17 ;  /* 0x0000001110047221 */ /* 0x000fe40000010000 */
[----:B------:R-:W-:-:S04]  /*06b0*/  FSEL R15, R18, R3, P0 ;  /* 0x00000003120f7208 */ /* 0x000fc80000000000 */
[----:B------:R-:W-:-:S04]  /*06c0*/  FSETP.GT.FTZ.AND P0, PT, R15, R4, PT ;  /* 0x000000040f00720b */ /* 0x000fc80003f14000 */
[----:B------:R-:W-:-:S04]  /*06d0*/  FSEL R15, R15, R4, P0 ;  /* 0x000000040f0f7208 */ /* 0x000fc80000000000 */
.L_x_32:
[----:B------:R-:W-:Y:S05]  /*06e0*/  BSYNC B0 ;  /* 0x0000000000007941 */ /* 0x000fea0003800000 */
.L_x_31:
[----:B------:R-:W-:-:S04]  /*06f0*/  MOV R16, c[0x0][0x0] ;  /* 0x0000000000107a02 */ /* 0x000fc80000000f00 */
[----:B------:R-:W-:-:S13]  /*0700*/  ISETP.GE.AND P0, PT, R16, 0x21, PT ;  /* 0x000000211000780c */ /* 0x000fda0003f06270 */
[----:B------:R-:W-:Y:S05]  /*0710*/  @!P0 BRA `(.L_x_34) ;  /* 0x000001c000008947 */ /* 0x000fea0003800000 */
[----:B------:R-:W0:Y:S01]  /*0720*/  SHFL.BFLY PT, R16, R15, 0x10, 0x1f ;  /* 0x0e001f000f107f89 */ /* 0x000e2200000e0000 */
[----:B------:R-:W-:Y:S01]  /*0730*/  ISETP.NE.AND P2, PT, R8, RZ, PT ;  /* 0x000000ff0800720c */ /* 0x000fe20003f45270 */
[----:B------:R-:W-:-:S05]  /*0740*/  FMUL.FTZ R21, R20, 0.03125 ;  /* 0x3d00000014157820 */ /* 0x000fca0000410000 */
[----:B---3--:R-:W-:Y:S02]  /*0750*/  FSETP.GT.FTZ.AND P3, PT, R21, R12, PT ;  /* 0x0000000c1500720b */ /* 0x008fe40003f74000 */
[----:B0-----:R-:W-:Y:S01]  /*0760*/  FMNMX.FTZ R16, R16, R15, !PT ;  /* 0x0000000f10107209 */ /* 0x001fe20007810000 */
[----:B------:R-:W-:-:S04]  /*0770*/  IMAD.MOV.U32 R15, RZ, RZ, -0x1f528714 ;  /* 0xe0ad78ecff0f7424 */ /* 0x000fc800078e00ff */
        /* <DEDUP_REMOVED lines=22> */
.L_x_34:
        /* <DEDUP_REMOVED lines=10> */
.L_x_35:
[----:B------:R-:W-:Y:S01]  /*0980*/  ISETP.NE.AND P2, PT, R14, RZ, PT ;  /* 0x000000ff0e00720c */ /* 0x000fe20003f45270 */
[----:B------:R-:W-:Y:S01]  /*0990*/  BSSY B0, `(.L_x_36) ;  /* 0x0000014000007945 */ /* 0x000fe20003800000 */
[----:B------:R-:W-:Y:S01]  /*09a0*/  HFMA2.MMA R15, -RZ, RZ, 0, 0 ;  /* 0x00000000ff0f7435 */ /* 0x000fe200000001ff */
[----:B------:R-:W-:Y:S01]  /*09b0*/  CS2R R16, SRZ ;  /* 0x0000000000107805 */ /* 0x000fe2000001ff00 */
[----:B------:R-:W-:-:S09]  /*09c0*/  IMAD.MOV.U32 R18, RZ, RZ, RZ ;  /* 0x000000ffff127224 */ /* 0x000fd200078e00ff */
[----:B------:R0:W-:Y:S04]  /*09d0*/  @!P2 STS [0x4], R22 ;  /* 0x00000416ff00a388 */ /* 0x0001e80000000800 */
[----:B------:R-:W-:Y:S06]  /*09e0*/  BAR.SYNC.DEFER_BLOCKING 0x0 ;  /* 0x0000000000007b1d */ /* 0x000fec0000010000 */
[----:B------:R-:W-:Y:S05]  /*09f0*/  @P1 BRA `(.L_x_37) ;  /* 0x000000d000001947 */ /* 0x000fea0003800000 */
[----:B0-----:R-:W0:Y:S02]  /*0a00*/  LDS R17, [0x4] ;  /* 0x00000400ff117984 */ /* 0x001e240000000800 */
[----:B0-----:R-:W-:-:S02]  /*0a10*/  FADD.FTZ R2, -R17, R2 ;  /* 0x0000000211027221 */ /* 0x001fc40000010100 */
[C---:B------:R-:W-:Y:S02]  /*0a20*/  FADD.FTZ R5, -R17.reuse, R5 ;  /* 0x0000000511057221 */ /* 0x040fe40000010100 */
[C---:B------:R-:W-:Y:S02]  /*0a30*/  FADD.FTZ R3, -R17.reuse, R3 ;  /* 0x0000000311037221 */ /* 0x040fe40000010100 */
[----:B------:R-:W-:Y:S02]  /*0a40*/  FADD.FTZ R4, -R17, R4 ;  /* 0x0000000411047221 */ /* 0x000fe40000010100 */
[----:B------:R-:W-:Y:S02]  /*0a50*/  FMUL.FTZ R2, R2, 1.4426950216293334961 ;  /* 0x3fb8aa3b02027820 */ /* 0x000fe40000410000 */
[----:B------:R-:W-:Y:S02]  /*0a60*/  FMUL.FTZ R5, R5, 1.4426950216293334961 ;  /* 0x3fb8aa3b05057820 */ /* 0x000fe40000410000 */
[----:B------:R-:W-:Y:S01]  /*0a70*/  FMUL.FTZ R3, R3, 1.4426950216293334961 ;  /* 0x3fb8aa3b03037820 */ /* 0x000fe20000410000 */
[----:B------:R0:W1:Y:S01]  /*0a80*/  MUFU.EX2 R15, R2 ;  /* 0x00000002000f7308 */ /* 0x0000620000000800 */
[----:B------:R-:W-:-:S07]  /*0a90*/  FMUL.FTZ R4, R4, 1.4426950216293334961 ;  /* 0x3fb8aa3b04047820 */ /* 0x000fce0000410000 */
[----:B------:R0:W2:Y:S08]  /*0aa0*/  MUFU.EX2 R16, R5 ;  /* 0x0000000500107308 */ /* 0x0000b00000000800 */
[----:B------:R0:W4:Y:S08]  /*0ab0*/  MUFU.EX2 R17, R3 ;  /* 0x0000000300117308 */ /* 0x0001300000000800 */
[----:B------:R0:W3:Y:S02]  /*0ac0*/  MUFU.EX2 R18, R4 ;  /* 0x0000000400127308 */ /* 0x0000e40000000800 */
.L_x_37:
[----:B012---:R-:W-:Y:S05]  /*0ad0*/  BSYNC B0 ;  /* 0x0000000000007941 */ /* 0x007fea0003800000 */
.L_x_36:
[----:B------:R-:W-:-:S04]  /*0ae0*/  FADD.FTZ R2, R15, R16 ;  /* 0x000000100f027221 */ /* 0x000fc80000010000 */
[----:B----4-:R-:W-:-:S04]  /*0af0*/  FADD.FTZ R3, R17, R2 ;  /* 0x0000000211037221 */ /* 0x010fc80000010000 */
[----:B---3--:R-:W-:Y:S01]  /*0b00*/  FADD.FTZ R19, R18, R3 ;  /* 0x0000000312137221 */ /* 0x008fe20000010000 */
[----:B------:R-:W-:Y:S05]  /*0b10*/  @!P0 BRA `(.L_x_38) ;  /* 0x000001c000008947 */ /* 0x000fea0003800000 */
[----:B------:R-:W0:Y:S01]  /*0b20*/  SHFL.BFLY PT, R2, R19, 0x10, 0x1f ;  /* 0x0e001f0013027f89 */ /* 0x000e2200000e0000 */
[----:B------:R-:W-:Y:S01]  /*0b30*/  ISETP.NE.AND P0, PT, R8, RZ, PT ;  /* 0x000000ff0800720c */ /* 0x000fe20003f05270 */
[----:B------:R-:W-:-:S05]  /*0b40*/  FMUL.FTZ R21, R20, 0.03125 ;  /* 0x3d00000014157820 */ /* 0x000fca0000410000 */
[----:B------:R-:W-:Y:S01]  /*0b50*/  FSETP.GT.FTZ.AND P3, PT, R21, R12, PT ;  /* 0x0000000c1500720b */ /* 0x000fe20003f74000 */
[----:B0-----:R-:W-:-:S05]  /*0b60*/  FADD.FTZ R2, R19, R2 ;  /* 0x0000000213027221 */ /* 0x001fca0000010000 */
[----:B------:R-:W0:Y:S02]  /*0b70*/  SHFL.BFLY PT, R3, R2, 0x8, 0x1f ;  /* 0x0d001f0002037f89 */ /* 0x000e2400000e0000 */
[----:B0-----:R-:W-:Y:S01]  /*0b80*/  FADD.FTZ R3, R2, R3 ;  /* 0x0000000302037221 */ /* 0x001fe20000010000 */
[----:B------:R-:W-:-:S04]  /*0b90*/  MOV R2, RZ ;  /* 0x000000ff00027202 */ /* 0x000fc80000000f00 */
        /* <DEDUP_REMOVED lines=20> */
.L_x_38:
        /* <DEDUP_REMOVED lines=10> */
.L_x_39:
[----:B------:R-:W-:Y:S01]  /*0d80*/  @!P2 FADD.FTZ R22, R22, 9.9999999747524270788e-07 ;  /* 0x358637bd1616a421 */ /* 0x000fe20000010000 */
[----:B------:R-:W-:Y:S03]  /*0d90*/  BSSY B0, `(.L_x_40) ;  /* 0x0000011000007945 */ /* 0x000fe60003800000 */
[----:B------:R-:W0:Y:S02]  /*0da0*/  @!P2 MUFU.RCP R2, R22 ;  /* 0x000000160002a308 */ /* 0x000e240000001000 */
[----:B0-----:R-:W-:-:S05]  /*0db0*/  @!P2 FADD.FTZ R2, R2, -RZ ;  /* 0x800000ff0202a221 */ /* 0x001fca0000010000 */
[----:B------:R0:W-:Y:S04]  /*0dc0*/  @!P2 STS [RZ], R2 ;  /* 0x00000002ff00a388 */ /* 0x0001e80000000800 */
[----:B------:R-:W-:Y:S06]  /*0dd0*/  BAR.SYNC.DEFER_BLOCKING 0x0 ;  /* 0x0000000000007b1d */ /* 0x000fec0000010000 */
[----:B------:R-:W-:Y:S05]  /*0de0*/  @P1 BRA `(.L_x_41) ;  /* 0x000000b000001947 */ /* 0x000fea0003800000 */
[----:B0-----:R-:W0:Y:S01]  /*0df0*/  LDS R2, [RZ] ;  /* 0x00000000ff027984 */ /* 0x001e220000000800 */
[----:B------:R-:W-:-:S02]  /*0e00*/  IMAD.MOV.U32 R3, RZ, RZ, 0x8 ;  /* 0x00000008ff037424 */ /* 0x000fc400078e00ff */
[-C--:B0-----:R-:W-:Y:S02]  /*0e10*/  FMUL.FTZ R15, R15, R2.reuse ;  /* 0x000000020f0f7220 */ /* 0x081fe40000410000 */
[-C--:B------:R-:W-:Y:S02]  /*0e20*/  FMUL.FTZ R16, R16, R2.reuse ;  /* 0x0000000210107220 */ /* 0x080fe40000410000 */
[-C--:B------:R-:W-:Y:S02]  /*0e30*/  FMUL.FTZ R17, R17, R2.reuse ;  /* 0x0000000211117220 */ /* 0x080fe40000410000 */
[----:B------:R-:W-:Y:S01]  /*0e40*/  FMUL.FTZ R18, R18, R2 ;  /* 0x0000000212127220 */ /* 0x000fe20000410000 */
[----:B------:R-:W-:Y:S01]  /*0e50*/  F2FP.PACK_AB R5, R16, R15 ;  /* 0x0000000f1005723e */ /* 0x000fe200000000ff */
[----:B------:R-:W-:-:S03]  /*0e60*/  IMAD.WIDE R2, R0, R3, c[0x0][0x160] ;  /* 0x0000580000027625 */ /* 0x000fc600078e0203 */
[----:B------:R-:W-:Y:S02]  /*0e70*/  F2FP.PACK_AB R19, R18, R17 ;  /* 0x000000111213723e */ /* 0x000fe400000000ff */
[----:B------:R0:W-:Y:S04]  /*0e80*/  STG.E [R2.64], R5 ;  /* 0x0000000502007986 */ /* 0x0001e8000c101906 */
[----:B------:R0:W-:Y:S02]  /*0e90*/  STG.E [R2.64+0x4], R19 ;  /* 0x0000041302007986 */ /* 0x0001e4000c101906 */
.L_x_41:
[----:B0-----:R-:W-:Y:S05]  /*0ea0*/  BSYNC B0 ;  /* 0x0000000000007941 */ /* 0x001fea0003800000 */
.L_x_40:
[----:B------:R-:W-:Y:S01]  /*0eb0*/  IADD3 R11, R11, c[0x0][0xc], RZ ;  /* 0x000003000b0b7a10 */ /* 0x000fe20007ffe0ff */
[----:B------:R-:W-:Y:S01]  /*0ec0*/  IMAD.MOV.U32 R3, RZ, RZ, R17 ;  /* 0x000000ffff037224 */ /* 0x000fe200078e0011 */
[----:B------:R-:W-:Y:S01]  /*0ed0*/  MOV R4, R18 ;  /* 0x0000001200047202 */ /* 0x000fe20000000f00 */
[----:B------:R-:W-:Y:S01]  /*0ee0*/  IMAD.MOV.U32 R2, RZ, RZ, R15 ;  /* 0x000000ffff027224 */ /* 0x000fe200078e000f */
[----:B------:R-:W-:-:S02]  /*0ef0*/  ISETP.GE.AND P0, PT, R11, c[0x0][0x184], PT ;  /* 0x000061000b007a0c */ /* 0x000fc40003f06270 */
[----:B------:R-:W-:-:S11]  /*0f00*/  MOV R5, R16 ;  /* 0x0000001000057202 */ /* 0x000fd60000000f00 */
[----:B------:R-:W-:Y:S01]  /*0f10*/  @P0 CALL.REL.NOINC `(.L_x_42) ;  /* 0x0000001000000944 */ /* 0x000fe20003c00000 */
[----:B------:R-:W-:Y:S05]  /*0f20*/  BRA `(.L_x_43) ;  /* 0xfffff21000007947 */ /* 0x000fea000383ffff */
.L_x_42:
[----:B------:R-:W-:Y:S05]  /*0f30*/  EXIT ;  /* 0x000000000000794d */ /* 0x000fea0003800000 */
.L_x_44:
        /* <DEDUP_REMOVED lines=12> */
.L_x_524:


//--------------------- .text._ZN17fastertransformer38softmax_withRelPosBias_element4_kernelI6float4fEEvPT_PKS2_S5_iiiiif --------------------------
	.section	.text._ZN17fastertransformer38softmax_withRelPosBias_element4_kernelI6float4fEEvPT_PKS2_S5_iiiiif,"ax",@progbits
	.sectioninfo	@"SHI_REGISTERS=28"
	.align	128
        .global         _ZN17fastertransformer38softmax_withRelPosBias_element4_kernelI6float4fEEvPT_PKS2_S5_iiiiif
        .type           _ZN17fastertransformer38softmax_withRelPosBias_element4_kernelI6float4fEEvPT_PKS2_S5_iiiiif,@function
        .size           _ZN17fastertransformer38softmax_withRelPosBias_element4_kernelI6float4fEEvPT_PKS2_S5_iiiiif,(.L_x_525 - _ZN17fastertransformer38softmax_withRelPosBias_element4_kernelI6float4fEEvPT_PKS2_S5_iiiiif)
        .other          _ZN17fastertransformer38softmax_withRelPosBias_element4_kernelI6float4fEEvPT_PKS2_S5_iiiiif,@"STO_CUDA_ENTRY STV_DEFAULT"
_ZN17fastertransformer38softmax_withRelPosBias_element4_kernelI6float4fEEvPT_PKS2_S5_iiiiif:
.text._ZN17fastertransformer38softmax_withRelPosBias_element4_kernelI6float4fEEvPT_PKS2_S5_iiiiif:
[----:B------:R-:W-:Y:S02]  /*0000*/  MOV R1, c[0x0][0x28] ;  /* 0x00000a0000017a02 */ /* 0x000fe40000000f00 */
        /* <DEDUP_REMOVED lines=13> */
[C---:B------:R-:W-:Y:S01]  /*00e0*/  IMAD.SHL.U32 R18, R0.reuse, 0x4, RZ ;  /* 0x0000000400127824 */ /* 0x040fe200078e00ff */
[----:B------:R-:W-:Y:S02]  /*00f0*/  SHF.R.U32.HI R21, RZ, 0x3, R0 ;  /* 0x00000003ff157819 */ /* 0x000fe40000011600 */
[----:B------:R-:W-:Y:S02]  /*0100*/  LOP3.LUT R20, R0, 0x1f, RZ, 0xc0, !PT ;  /* 0x0000001f00147812 */ /* 0x000fe400078ec0ff */
[----:B------:R-:W-:Y:S01]  /*0110*/  LOP3.LUT R21, R21, 0x1ffffffc, RZ, 0xc0, !PT ;  /* 0x1ffffffc15157812 */ /* 0x000fe200078ec0ff */
[----:B--2---:R-:W-:Y:S01]  /*0120*/  IMAD R19, R19, c[0x0][0x10], R2 ;  /* 0x0000040013137a24 */ /* 0x004fe200078e0202 */
[----:B01----:R-:W-:Y:S02]  /*0130*/  LOP3.LUT R22, R18, 0x7c, RZ, 0xc0, !PT ;  /* 0x0000007c12167812 */ /* 0x003fe400078ec0ff */
.L_x_54:
[----:B------:R-:W-:Y:S01]  /*0140*/  ISETP.GE.AND P1, PT, R0, UR4, PT ;  /* 0x0000000400007c0c */ /* 0x000fe2000bf26270 */
[----:B------:R-:W-:Y:S01]  /*0150*/  BSSY B0, `(.L_x_45) ;  /* 0x0000049000007945 */ /* 0x000fe20003800000 */
[----:B0-----:R-:W-:-:S11]  /*0160*/  HFMA2.MMA R4, -RZ, RZ, -598.5, 40320 ;  /* 0xe0ad78ecff047435 */ /* 0x001fd600000001ff */
[----:B------:R-:W-:Y:S05]  /*0170*/  @P1 BRA `(.L_x_46) ;  /* 0x0000046000001947 */ /* 0x000fea0003800000 */
[----:B------:R-:W-:Y:S02]  /*0180*/  IMAD R14, R17, c[0x0][0x184], R18 ;  /* 0x00006100110e7a24 */ /* 0x000fe400078e0212 */
[----:B------:R-:W-:Y:S02]  /*0190*/  IMAD.MOV.U32 R12, RZ, RZ, 0x10 ;  /* 0x00000010ff0c7424 */ /* 0x000fe400078e00ff */
[----:B------:R-:W-:-:S05]  /*01a0*/  IMAD R23, R19, c[0x0][0x188], R14 ;  /* 0x0000620013177a24 */ /* 0x000fca00078e020e */
[----:B------:R-:W-:-:S05]  /*01b0*/  SHF.R.U32.HI R23, RZ, 0x2, R23 ;  /* 0x00000002ff177819 */ /* 0x000fca0000011617 */
[----:B------:R-:W-:-:S06]  /*01c0*/  IMAD.WIDE.U32 R4, R23, R12, c[0x0][0x160] ;  /* 0x0000580017047625 */ /* 0x000fcc00078e000c */
[----:B------:R-:W5:Y:S01]  /*01d0*/  LDG.E.128 R4, [R4.64] ;  /* 0x0000000604047981 */ /* 0x000f62000c1e1d00 */
        /* <DEDUP_REMOVED lines=9> */
[----:B------:R-:W-:Y:S02]  /*0270*/  IMAD.MOV.U32 R9, RZ, RZ, RZ ;  /* 0x000000ffff097224 */ /* 0x000fe400078e00ff */
[----:B------:R-:W-:-:S05]  /*0280*/  IMAD.HI.U32 R11, R11, R2, RZ ;  /* 0x000000020b0b7227 */ /* 0x000fca00078e00ff */
[----:B------:R-:W-:-:S05]  /*0290*/  IADD3 R11, -R11, RZ, RZ ;  /* 0x000000ff0b0b7210 */ /* 0x000fca0007ffe1ff */
[----:B------:R-:W-:-:S05]  /*02a0*/  IMAD R11, R11, c[0x0][0x17c], R2 ;  /* 0x00005f000b0b7a24 */ /* 0x000fca00078e0202 */
[----:B------:R-:W-:-:S13]  /*02b0*/  ISETP.GE.U32.AND P0, PT, R11, c[0x0][0x17c], PT ;  /* 0x00005f000b007a0c */ /* 0x000fda0003f06070 */
[----:B------:R-:W-:-:S04]  /*02c0*/  @P0 IADD3 R11, R11, -c[0x0][0x17c], RZ ;  /* 0x80005f000b0b0a10 */ /* 0x000fc80007ffe0ff */
[----:B------:R-:W-:-:S13]  /*02d0*/  ISETP.GE.U32.AND P0, PT, R11, c[0x0][0x17c], PT ;  /* 0x00005f000b007a0c */ /* 0x000fda0003f06070 */
[----:B------:R-:W-:Y:S02]  /*02e0*/  @P0 IADD3 R11, R11, -c[0x0][0x17c], RZ ;  /* 0x80005f000b0b0a10 */ /* 0x000fe40007ffe0ff */
[----:B------:R-:W-:Y:S02]  /*02f0*/  ISETP.NE.U32.AND P0, PT, RZ, c[0x0][0x168], PT ;  /* 0x00005a00ff007a0c */ /* 0x000fe40003f05070 */
[----:B------:R-:W-:Y:S02]  /*0300*/  @!P2 LOP3.LUT R11, RZ, c[0x0][0x17c], RZ, 0x33, !PT ;  /* 0x00005f00ff0baa12 */ /* 0x000fe400078e33ff */
[----:B------:R-:W-:-:S03]  /*0310*/  ISETP.NE.AND.EX P0, PT, RZ, c[0x0][0x16c], PT, P0 ;  /* 0x00005b00ff007a0c */ /* 0x000fc60003f05300 */
[----:B------:R-:W-:Y:S02]  /*0320*/  IMAD R8, R11, c[0x0][0x188], R14 ;  /* 0x000062000b087a24 */ /* 0x000fe400078e020e */
[----:B------:R-:W-:-:S03]  /*0330*/  CS2R R10, SRZ ;  /* 0x00000000000a7805 */ /* 0x000fc6000001ff00 */
[----:B------:R-:W-:Y:S02]  /*0340*/  SHF.R.U32.HI R13, RZ, 0x2, R8 ;  /* 0x00000002ff0d7819 */ /* 0x000fe40000011608 */
[----:B------:R-:W-:-:S03]  /*0350*/  MOV R8, RZ ;  /* 0x000000ff00087202 */ /* 0x000fc60000000f00 */
[----:B------:R-:W-:Y:S01]  /*0360*/  IMAD.WIDE.U32 R12, R13, R12, c[0x0][0x170] ;  /* 0x00005c000d0c7625 */ /* 0x000fe200078e000c */
        /* <DEDUP_REMOVED lines=23> */
[----:B------:R-:W5:Y:S02]  /*04e0*/  LDG.E.128 R8, [R8.64] ;  /* 0x0000000608087981 */ /* 0x000f64000c1e1d00 */
.L_x_47:
[----:B------:R-:W2:Y:S01]  /*04f0*/  LDG.E.128 R12, [R12.64] ;  /* 0x000000060c0c7981 */ /* 0x000ea2000c1e1d00 */
[----:B-----5:R-:W-:Y:S02]  /*0500*/  FFMA.FTZ R25, R4, c[0x0][0x18c], R8 ;  /* 0x0000630004197a23 */ /* 0x020fe40000010008 */
[----:B------:R-:W-:Y:S02]  /*0510*/  FFMA.FTZ R4, R5, c[0x0][0x18c], R9 ;  /* 0x0000630005047a23 */ /* 0x000fe40000010009 */
[----:B------:R-:W-:Y:S02]  /*0520*/  FFMA.FTZ R5, R6, c[0x0][0x18c], R10 ;  /* 0x0000630006057a23 */ /* 0x000fe4000001000a */
[----:B--2---:R-:W-:Y:S02]  /*0530*/  FADD.FTZ R8, R12, R25 ;  /* 0x000000190c087221 */ /* 0x004fe40000010000 */
[----:B------:R-:W-:Y:S02]  /*0540*/  FADD.FTZ R9, R13, R4 ;  /* 0x000000040d097221 */ /* 0x000fe40000010000 */
[----:B------:R-:W-:-:S02]  /*0550*/  FADD.FTZ R14, R14, R5 ;  /* 0x000000050e0e7221 */ /* 0x000fc40000010000 */
[----:B------:R-:W-:Y:S01]  /*0560*/  FFMA.FTZ R4, R7, c[0x0][0x18c], R11 ;  /* 0x0000630007047a23 */ /* 0x000fe2000001000b */
[----:B------:R-:W-:-:S03]  /*0570*/  FSETP.GT.FTZ.AND P0, PT, R8, R9, PT ;  /* 0x000000090800720b */ /* 0x000fc60003f14000 */
[----:B------:R-:W-:Y:S01]  /*0580*/  FADD.FTZ R15, R15, R4 ;  /* 0x000000040f0f7221 */ /* 0x000fe20000010000 */
[----:B------:R-:W-:-:S04]  /*0590*/  FSEL R5, R8, R9, P0 ;  /* 0x0000000908057208 */ /* 0x000fc80000000000 */
[----:B------:R-:W-:-:S04]  /*05a0*/  FSETP.GT.FTZ.AND P0, PT, R5, R14, PT ;  /* 0x0000000e0500720b */ /* 0x000fc80003f14000 */
[----:B------:R-:W-:-:S04]  /*05b0*/  FSEL R4, R5, R14, P0 ;  /* 0x0000000e05047208 */ /* 0x000fc80000000000 */
[----:B------:R-:W-:-:S04]  /*05c0*/  FSETP.GT.FTZ.AND P0, PT, R4, R15, PT ;  /* 0x0000000f0400720b */ /* 0x000fc80003f14000 */
[----:B------:R-:W-:-:S04]  /*05d0*/  FSEL R4, R4, R15, P0 ;  /* 0x0000000f04047208 */ /* 0x000fc80000000000 */
.L_x_46:
[----:B------:R-:W-:Y:S05]  /*05e0*/  BSYNC B0 ;  /* 0x0000000000007941 */ /* 0x000fea0003800000 */
.L_x_45:
        /* <DEDUP_REMOVED lines=31> */
.L_x_48:
        /* <DEDUP_REMOVED lines=10> */
.L_x_49:
[----:B------:R-:W-:Y:S01]  /*0880*/  ISETP.NE.AND P2, PT, R0, RZ, PT ;  /* 0x000000ff0000720c */ /* 0x000fe20003f45270 */
[----:B------:R-:W-:Y:S01]  /*0890*/  BSSY B0, `(.L_x_50) ;  /* 0x0000013000007945 */ /* 0x000fe20003800000 */
[----:B------:R-:W-:Y:S01]  /*08a0*/  CS2R R6, SRZ ;  /* 0x0000000000067805 */ /* 0x000fe2000001ff00 */
[----:B------:R-:W-:-:S10]  /*08b0*/  CS2R R4, SRZ ;  /* 0x0000000000047805 */ /* 0x000fd4000001ff00 */
        /* <DEDUP_REMOVED lines=16> */
.L_x_51:
[----:B012---:R-:W-:Y:S05]  /*09c0*/  BSYNC B0 ;  /* 0x0000000000007941 */ /* 0x007fea0003800000 */
.L_x_50:
        /* <DEDUP_REMOVED lines=32> */
.L_x_52:
        /* <DEDUP_REMOVED lines=10> */
.L_x_53:
        /* <DEDUP_REMOVED lines=11> */
[-C--:B------:R-:W-:Y:S02]  /*0d20*/  @!P1 FMUL.FTZ R5, R5, R9.reuse ;  /* 0x0000000905059220 */ /* 0x080fe40000410000 */
[-C--:B------:R-:W-:Y:S01]  /*0d30*/  @!P1 FMUL.FTZ R6, R6, R9.reuse ;  /* 0x0000000906069220 */ /* 0x080fe20000410000 */
[----:B------:R-:W-:Y:S01]  /*0d40*/  MOV R8, R4 ;  /* 0x0000000400087202 */ /* 0x000fe20000000f00 */
[----:B------:R-:W-:Y:S02]  /*0d50*/  @!P1 FMUL.FTZ R7, R7, R9 ;  /* 0x0000000907079220 */ /* 0x000fe40000410000 */
[----:B------:R-:W-:Y:S01]  /*0d60*/  IMAD.MOV.U32 R9, RZ, RZ, R5 ;  /* 0x000000ffff097224 */ /* 0x000fe200078e0005 */
[----:B------:R-:W-:Y:S02]  /*0d70*/  MOV R14, R6 ;  /* 0x00000006000e7202 */ /* 0x000fe40000000f00 */
[----:B------:R0:W-:Y:S01]  /*0d80*/  @!P1 STG.E.128 [R10.64], R4 ;  /* 0x000000040a009986 */ /* 0x0001e2000c101d06 */
[----:B------:R-:W-:Y:S01]  /*0d90*/  MOV R15, R7 ;  /* 0x00000007000f7202 */ /* 0x000fe20000000f00 */
[----:B------:R-:W-:Y:S05]  /*0da0*/  @!P0 BRA `(.L_x_54) ;  /* 0xfffff39000008947 */ /* 0x000fea000383ffff */
[----:B------:R-:W-:Y:S05]  /*0db0*/  EXIT ;  /* 0x000000000000794d */ /* 0x000fea0003800000 */
.L_x_55:
        /* <DEDUP_REMOVED lines=12> */
.L_x_525:


//--------------------- .text._ZN17fastertransformer22add_head3Size_QKV_biasI6__halfEEvPKT_S4_PS2_S5_S5_iiiii --------------------------
	.section	.text._ZN17fastertransformer22add_head3Size_QKV_biasI6__halfEEvPKT_S4_PS2_S5_S5_iiiii,"ax",@progbits
	.sectioninfo	@"SHI_REGISTERS=16"
	.align	128
        .global         _ZN17fastertransformer22add_head3Size_QKV_biasI6__halfEEvPKT_S4_PS2_S5_S5_iiiii
        .type           _ZN17fastertransformer22add_head3Size_QKV_biasI6__halfEEvPKT_S4_PS2_S5_S5_iiiii,@function
        .size           _ZN17fastertransformer22add_head3Size_QKV_biasI6__halfEEvPKT_S4_PS2_S5_S5_iiiii,(.L_x_526 - _ZN17fastertransformer22add_head3Size_QKV_biasI6__halfEEvPKT_S4_PS2_S5_S5_iiiii)
        .other          _ZN17fastertransformer22add_head3Size_QKV_biasI6__halfEEvPKT_S4_PS2_S5_S5_iiiii,@"STO_CUDA_ENTRY STV_DEFAULT"
_ZN17fastertransformer22add_head3Size_QKV_biasI6__halfEEvPKT_S4_PS2_S5_S5_iiiii:
.text._ZN17fastertransformer22add_head3Size_QKV_biasI6__halfEEvPKT_S4_PS2_S5_S5_iiiii:
[----:B------:R-:W-:Y:S02]  /*0000*/  IMAD.MOV.U32 R1, RZ, RZ, c[0x0][0x28] ;  /* 0x00000a00ff017624 */ /* 0x000fe400078e00ff */
[----:B------:R-:W0:Y:S01]  /*0010*/  I2F.U32.RP R0, c[0x0][0x188] ;  /* 0x0000620000007b06 */ /* 0x000e220000209000 */
[----:B------:R-:W1:Y:S01]  /*0020*/  S2R R9, SR_CTAID.Z ;  /* 0x0000000000097919 */ /* 0x000e620000002700 */
[----:B------:R-:W-:Y:S01]  /*0030*/  ISETP.NE.U32.AND P1, PT, RZ, c[0x0][0x188], PT ;  /* 0x00006200ff007a0c */ /* 0x000fe20003f25070 */
[----:B------:R-:W-:Y:S01]  /*0040*/  ULDC.64 UR6, c[0x0][0x118] ;  /* 0x0000460000067ab9 */ /* 0x000fe20000000a00 */
[----:B------:R-:W-:Y:S01]  /*0050*/  ISETP.NE.U32.AND P2, PT, RZ, c[0x0][0x198], PT ;  /* 0x00006600ff007a0c */ /* 0x000fe20003f45070 */
[----:B------:R-:W2:Y:S01]  /*0060*/  S2R R11, SR_TID.X ;  /* 0x00000000000b7919 */ /* 0x000ea20000002100 */
[----:B------:R-:W-:Y:S02]  /*0070*/  MOV R8, c[0x0][0x170] ;  /* 0x00005c0000087a02 */ /* 0x000fe40000000f00 */
[----:B------:R-:W3:Y:S01]  /*0080*/  I2F.U32.RP R6, c[0x0][0x198] ;  /* 0x0000660000067b06 */ /* 0x000ee20000209000 */
[----:B------:R-:W-:-:S07]  /*0090*/  MOV R13, c[0x0][0x174] ;  /* 0x00005d00000d7a02 */ /* 0x000fce0000000f00 */
[----:B0-----:R-:W0:Y:S08]  /*00a0*/  MUFU.RCP R0, R0 ;  /* 0x0000000000007308 */ /* 0x001e300000001000 */
[----:B---3--:R-:W3:Y:S01]  /*00b0*/  MUFU.RCP R6, R6 ;  /* 0x0000000600067308 */ /* 0x008ee20000001000 */
[----:B0-----:R-:W-:-:S07]  /*00c0*/  IADD3 R2, R0, 0xffffffe, RZ ;  /* 0x0ffffffe00027810 */ /* 0x001fce0007ffe0ff */
[----:B------:R0:W4:Y:S01]  /*00d0*/  F2I.FTZ.U32.TRUNC.NTZ R3, R2 ;  /* 0x0000000200037305 */ /* 0x000122000021f000 */
[----:B---3--:R-:W-:Y:S02]  /*00e0*/  IADD3 R4, R6, 0xffffffe, RZ ;  /* 0x0ffffffe06047810 */ /* 0x008fe40007ffe0ff */
[----:B------:R-:W3:Y:S05]  /*00f0*/  S2R R6, SR_CTAID.Y ;  /* 0x0000000000067919 */ /* 0x000eea0000002600 */
[----:B------:R5:W1:Y:S01]  /*0100*/  F2I.FTZ.U32.TRUNC.NTZ R5, R4 ;  /* 0x0000000400057305 */ /* 0x000a62000021f000 */
[----:B0-----:R-:W-:Y:S01]  /*0110*/  HFMA2.MMA R2, -RZ, RZ, 0, 0 ;  /* 0x00000000ff027435 */ /* 0x001fe200000001ff */
[----:B----4-:R-:W-:Y:S01]  /*0120*/  IADD3 R7, RZ, -R3, RZ ;  /* 0x80000003ff077210 */ /* 0x010fe20007ffe0ff */
[----:B-----5:R-:W-:-:S04]  /*0130*/  IMAD.MOV.U32 R4, RZ, RZ, RZ ;  /* 0x000000ffff047224 */ /* 0x020fc800078e00ff */
[----:B------:R-:W-:Y:S02]  /*0140*/  IMAD R7, R7, c[0x0][0x188], RZ ;  /* 0x0000620007077a24 */ /* 0x000fe400078e02ff */
[----:B-1----:R-:W-:Y:S02]  /*0150*/  IMAD.MOV R0, RZ, RZ, -R5 ;  /* 0x000000ffff007224 */ /* 0x002fe400078e0a05 */
[----:B------:R-:W-:-:S04]  /*0160*/  IMAD.HI.U32 R2, R3, R7, R2 ;  /* 0x0000000703027227 */ /* 0x000fc800078e0002 */
[----:B------:R-:W-:Y:S02]  /*0170*/  IMAD R3, R0, c[0x0][0x198], RZ ;  /* 0x0000660000037a24 */ /* 0x000fe400078e02ff */
[----:B------:R-:W-:-:S04]  /*0180*/  IMAD.HI.U32 R2, R2, R9, RZ ;  /* 0x0000000902027227 */ /* 0x000fc800078e00ff */
[----:B------:R-:W-:Y:S01]  /*0190*/  IMAD.HI.U32 R4, R5, R3, R4 ;  /* 0x0000000305047227 */ /* 0x000fe200078e0004 */
[----:B------:R-:W-:-:S05]  /*01a0*/  IADD3 R0, -R2, RZ, RZ ;  /* 0x000000ff02007210 */ /* 0x000fca0007ffe1ff */
[----:B------:R-:W-:Y:S02]  /*01b0*/  IMAD R0, R0, c[0x0][0x188], R9 ;  /* 0x0000620000007a24 */ /* 0x000fe400078e0209 */
[----:B--2---:R-:W-:Y:S01]  /*01c0*/  IMAD.HI.U32 R7, R4, R11, RZ ;  /* 0x0000000b04077227 */ /* 0x004fe200078e00ff */
[----:B------:R-:W0:Y:S02]  /*01d0*/  S2R R9, SR_CTAID.X ;  /* 0x0000000000097919 */ /* 0x000e240000002500 */
[----:B------:R-:W-:Y:S01]  /*01e0*/  ISETP.GE.U32.AND P3, PT, R0, c[0x0][0x188], PT ;  /* 0x0000620000007a0c */ /* 0x000fe20003f66070 */
[----:B------:R-:W-:-:S04]  /*01f0*/  IMAD.MOV R4, RZ, RZ, -R7 ;  /* 0x000000ffff047224 */ /* 0x000fc800078e0a07 */
[----:B------:R-:W-:-:S05]  /*0200*/  IMAD R3, R4, c[0x0][0x198], R11 ;  /* 0x0000660004037a24 */ /* 0x000fca00078e020b */
[----:B------:R-:W-:-:S03]  /*0210*/  ISETP.GE.U32.AND P4, PT, R3, c[0x0][0x198], PT ;  /* 0x0000660003007a0c */ /* 0x000fc60003f86070 */
[----:B------:R-:W-:Y:S02]  /*0220*/  @P3 IADD3 R0, R0, -c[0x0][0x188], RZ ;  /* 0x8000620000003a10 */ /* 0x000fe40007ffe0ff */
[----:B------:R-:W-:Y:S02]  /*0230*/  @P3 IADD3 R2, R2, 0x1, RZ ;  /* 0x0000000102023810 */ /* 0x000fe40007ffe0ff */
[C---:B------:R-:W-:Y:S02]  /*0240*/  ISETP.GE.U32.AND P0, PT, R0.reuse, c[0x0][0x188], PT ;  /* 0x0000620000007a0c */ /* 0x040fe40003f06070 */
[----:B------:R-:W-:-:S04]  /*0250*/  IADD3 R5, R0, -c[0x0][0x188], RZ ;  /* 0x8000620000057a10 */ /* 0x000fc80007ffe0ff */
[----:B------:R-:W-:Y:S02]  /*0260*/  @P4 IADD3 R3, R3, -c[0x0][0x198], RZ ;  /* 0x8000660003034a10 */ /* 0x000fe40007ffe0ff */
[----:B------:R-:W-:Y:S02]  /*0270*/  @P4 IADD3 R7, R7, 0x1, RZ ;  /* 0x0000000107074810 */ /* 0x000fe40007ffe0ff */
[----:B------:R-:W-:Y:S02]  /*0280*/  ISETP.GE.U32.AND P5, PT, R3, c[0x0][0x198], PT ;  /* 0x0000660003007a0c */ /* 0x000fe40003fa6070 */
[----:B------:R-:W-:Y:S02]  /*0290*/  LOP3.LUT R3, RZ, c[0x0][0x188], RZ, 0x33, !PT ;  /* 0x00006200ff037a12 */ /* 0x000fe400078e33ff */
[----:B------:R-:W-:-:S04]  /*02a0*/  @P0 IADD3 R2, R2, 0x1, RZ ;  /* 0x0000000102020810 */ /* 0x000fc80007ffe0ff */
[----:B------:R-:W-:-:S04]  /*02b0*/  SEL R2, R3, R2, !P1 ;  /* 0x0000000203027207 */ /* 0x000fc80004800000 */
[----:B------:R-:W-:Y:S02]  /*02c0*/  ISETP.NE.AND P3, PT, R2, RZ, PT ;  /* 0x000000ff0200720c */ /* 0x000fe40003f65270 */
[----:B------:R-:W-:Y:S02]  /*02d0*/  @P5 IADD3 R7, R7, 0x1, RZ ;  /* 0x0000000107075810 */ /* 0x000fe40007ffe0ff */
[----:B------:R-:W-:-:S05]  /*02e0*/  @!P2 LOP3.LUT R7, RZ, c[0x0][0x198], RZ, 0x33, !PT ;  /* 0x00006600ff07aa12 */ /* 0x000fca00078e33ff */
[----:B------:R-:W-:-:S04]  /*02f0*/  IMAD.MOV R4, RZ, RZ, -R7 ;  /* 0x000000ffff047224 */ /* 0x000fc800078e0a07 */
[----:B------:R-:W-:Y:S05]  /*0300*/  @!P3 BRA `(.L_x_56) ;  /* 0x000000500000b947 */ /* 0x000fea0003800000 */
[----:B0--3--:R-:W-:Y:S01]  /*0310*/  ISETP.NE.AND P2, PT, R2, 0x1, PT ;  /* 0x000000010200780c */ /* 0x009fe20003f45270 */
[----:B------:R-:W-:Y:S01]  /*0320*/  IMAD.MOV.U32 R8, RZ, RZ, c[0x0][0x178] ;  /* 0x00005e00ff087624 */ /* 0x000fe200078e00ff */
[----:B------:R-:W-:-:S11]  /*0330*/  MOV R13, c[0x0][0x17c] ;  /* 0x00005f00000d7a02 */ /* 0x000fd60000000f00 */
[----:B------:R-:W-:Y:S01]  /*0340*/  @P2 IMAD.MOV.U32 R8, RZ, RZ, c[0x0][0x180] ;  /* 0x00006000ff082624 */ /* 0x000fe200078e00ff */
[----:B------:R-:W-:Y:S02]  /*0350*/  @P2 MOV R13, c[0x0][0x184] ;  /* 0x00006100000d2a02 */ /* 0x000fe40000000f00 */
.L_x_56:
[----:B0--3--:R-:W-:Y:S01]  /*0360*/  @P1 SEL R3, R5, R0, P0 ;  /* 0x0000000005031207 */ /* 0x009fe20000000000 */
[----:B------:R-:W-:Y:S01]  /*0370*/  ULDC UR4, c[0x0][0x194] ;  /* 0x0000650000047ab9 */ /* 0x000fe20000000800 */
[----:B------:R-:W-:Y:S01]  /*0380*/  IMAD R0, R4, c[0x0][0x198], R11 ;  /* 0x0000660004007a24 */ /* 0x000fe200078e020b */
[----:B------:R-:W-:Y:S01]  /*0390*/  ULDC UR5, c[0x0][0x198] ;  /* 0x0000660000057ab9 */ /* 0x000fe20000000800 */
[----:B------:R-:W-:Y:S01]  /*03a0*/  IMAD R5, R7, 0x3, R2 ;  /* 0x0000000307057824 */ /* 0x000fe200078e0202 */
[----:B------:R-:W-:Y:S01]  /*03b0*/  UIMAD UR4, UR4, UR5, URZ ;  /* 0x00000005040472a4 */ /* 0x000fe2000f8e023f */
[----:B------:R-:W-:Y:S02]  /*03c0*/  IMAD R6, R3, c[0x0][0x18c], R6 ;  /* 0x0000630003067a24 */ /* 0x000fe400078e0206 */
[----:B------:R-:W-:Y:S01]  /*03d0*/  IMAD R5, R5, c[0x0][0x198], R0 ;  /* 0x0000660005057a24 */ /* 0x000fe200078e0200 */
[----:B------:R-:W-:Y:S01]  /*03e0*/  UIMAD UR4, UR4, 0x3, URZ ;  /* 0x00000003040478a4 */ /* 0x000fe2000f8e023f */
[----:B------:R-:W-:-:S02]  /*03f0*/  IMAD R2, R6, c[0x0][0x190], R9 ;  /* 0x0000640006027a24 */ /* 0x000fc400078e0209 */
[----:B------:R-:W-:-:S03]  /*0400*/  IMAD.MOV.U32 R10, RZ, RZ, 0x2 ;  /* 0x00000002ff0a7424 */ /* 0x000fc600078e00ff */
[----:B------:R-:W-:Y:S02]  /*0410*/  IMAD R4, R2, UR4, R5 ;  /* 0x0000000402047c24 */ /* 0x000fe4000f8e0205 */
[----:B------:R-:W-:-:S04]  /*0420*/  IMAD.WIDE R2, R5, R10, c[0x0][0x168] ;  /* 0x00005a0005027625 */ /* 0x000fc800078e020a */
[----:B------:R-:W-:Y:S02]  /*0430*/  IMAD.WIDE R4, R4, R10, c[0x0][0x160] ;  /* 0x0000580004047625 */ /* 0x000fe400078e020a */
[----:B------:R-:W2:Y:S04]  /*0440*/  LDG.E.U16.CONSTANT R2, [R2.64] ;  /* 0x0000000602027981 */ /* 0x000ea8000c1e9500 */
[----:B------:R-:W2:Y:S01]  /*0450*/  LDG.E.U16 R5, [R4.64] ;  /* 0x0000000604057981 */ /* 0x000ea2000c1e1500 */
[----:B------:R-:W-:-:S04]  /*0460*/  IMAD R6, R6, c[0x0][0x194], R7 ;  /* 0x0000650006067a24 */ /* 0x000fc800078e0207 */
[----:B------:R-:W-:Y:S01]  /*0470*/  IMAD R7, R6, c[0x0][0x190], R9 ;  /* 0x0000640006077a24 */ /* 0x000fe200078e0209 */
[----:B------:R-:W-:-:S03]  /*0480*/  MOV R6, R8 ;  /* 0x0000000800067202 */ /* 0x000fc60000000f00 */
[----:B------:R-:W-:Y:S02]  /*0490*/  IMAD R9, R7, c[0x0][0x198], R0 ;  /* 0x0000660007097a24 */ /* 0x000fe400078e0200 */
[----:B------:R-:W-:-:S04]  /*04a0*/  IMAD.MOV.U32 R7, RZ, RZ, R13 ;  /* 0x000000ffff077224 */ /* 0x000fc800078e000d */
[----:B------:R-:W-:Y:S01]  /*04b0*/  IMAD.WIDE R6, R9, 0x2, R6 ;  /* 0x0000000209067825 */ /* 0x000fe200078e0206 */
[----:B--2---:R-:W-:-:S05]  /*04c0*/  HADD2 R5, R5.H0_H0, R2.H0_H0 ;  /* 0x2000000205057230 */ /* 0x004fca0000000800 */
[----:B------:R-:W-:Y:S01]  /*04d0*/  STG.E.U16 [R6.64], R5 ;  /* 0x0000000506007986 */ /* 0x000fe2000c101506 */
[----:B------:R-:W-:Y:S05]  /*04e0*/  EXIT ;  /* 0x000000000000794d */ /* 0x000fea0003800000 */
.L_x_57:
        /* <DEDUP_REMOVED lines=9> */
.L_x_526:


//--------------------- .text._ZN17fastertransformer22add_head3Size_QKV_biasIfEEvPKT_S3_PS1_S4_S4_iiiii --------------------------
	.section	.text._ZN17fastertransformer22add_head3Size_QKV_biasIfEEvPKT_S3_PS1_S4_S4_iiiii,"ax",@progbits
	.sectioninfo	@"SHI_REGISTERS=16"
	.align	128
        .global         _ZN17fastertransformer22add_head3Size_QKV_biasIfEEvPKT_S3_PS1_S4_S4_iiiii
        .type           _ZN17fastertransformer22add_head3Size_QKV_biasIfEEvPKT_S3_PS1_S4_S4_iiiii,@function
        .size           _ZN17fastertransformer22add_head3Size_QKV_biasIfEEvPKT_S3_PS1_S4_S4_iiiii,(.L_x_527 - _ZN17fastertransformer22add_head3Size_QKV_biasIfEEvPKT_S3_PS1_S4_S4_iiiii)
        .other          _ZN17fastertransformer22add_head3Size_QKV_biasIfEEvPKT_S3_PS1_S4_S4_iiiii,@"STO_CUDA_ENTRY STV_DEFAULT"
_ZN17fastertransformer22add_head3Size_QKV_biasIfEEvPKT_S3_PS1_S4_S4_iiiii:
.text._ZN17fastertransformer22add_head3Size_QKV_biasIfEEvPKT_S3_PS1_S4_S4_iiiii:
[----:B------:R-:W-:Y:S02]  /*0000*/  MOV R1, c[0x0][0x28] ;  /* 0x00000a0000017a02 */ /* 0x000fe40000000f00 */
        /* <DEDUP_REMOVED lines=53> */
.L_x_58:
        /* <DEDUP_REMOVED lines=14> */
[----:B------:R-:W2:Y:S04]  /*0440*/  LDG.E.CONSTANT R2, [R2.64] ;  /* 0x0000000602027981 */ /* 0x000ea8000c1e9900 */
[----:B------:R-:W2:Y:S01]  /*0450*/  LDG.E R5, [R4.64] ;  /* 0x0000000604057981 */ /* 0x000ea2000c1e1900 */
[----:B------:R-:W-:-:S04]  /*0460*/  IMAD R6, R6, c[0x0][0x194], R7 ;  /* 0x0000650006067a24 */ /* 0x000fc800078e0207 */
[----:B------:R-:W-:Y:S01]  /*0470*/  IMAD R7, R6, c[0x0][0x190], R9 ;  /* 0x0000640006077a24 */ /* 0x000fe200078e0209 */
[----:B------:R-:W-:-:S03]  /*0480*/  MOV R6, R8 ;  /* 0x0000000800067202 */ /* 0x000fc60000000f00 */
[----:B------:R-:W-:Y:S02]  /*0490*/  IMAD R9, R7, c[0x0][0x198], R0 ;  /* 0x0000660007097a24 */ /* 0x000fe400078e0200 */
[----:B------:R-:W-:-:S04]  /*04a0*/  IMAD.MOV.U32 R7, RZ, RZ, R13 ;  /* 0x000000ffff077224 */ /* 0x000fc800078e000d */
[----:B------:R-:W-:-:S04]  /*04b0*/  IMAD.WIDE R6, R9, 0x4, R6 ;  /* 0x0000000409067825 */ /* 0x000fc800078e0206 */
[----:B--2---:R-:W-:-:S05]  /*04c0*/  FADD.FTZ R9, R2, R5 ;  /* 0x0000000502097221 */ /* 0x004fca0000010000 */
[----:B------:R-:W-:Y:S01]  /*04d0*/  STG.E [R6.64], R9 ;  /* 0x0000000906007986 */ /* 0x000fe2000c101906 */
[----:B------:R-:W-:Y:S05]  /*04e0*/  EXIT ;  /* 0x000000000000794d */ /* 0x000fea0003800000 */
.L_x_59:
        /* <DEDUP_REMOVED lines=9> */
.L_x_527:


//--------------------- .text._ZN17fastertransformer24addRelativeAttentionBiasI6__halfEEvPT_PKS2_iii --------------------------
	.section	.text._ZN17fastertransformer24addRelativeAttentionBiasI6__halfEEvPT_PKS2_iii,"ax",@progbits
	.sectioninfo	@"SHI_REGISTERS=13"
	.align	128
        .global         _ZN17fastertransformer24addRelativeAttentionBiasI6__halfEEvPT_PKS2_iii
        .type           _ZN17fastertransformer24addRelativeAttentionBiasI6__halfEEvPT_PKS2_iii,@function
        .size           _ZN17fastertransformer24addRelativeAttentionBiasI6__halfEEvPT_PKS2_iii,(.L_x_528 - _ZN17fastertransformer24addRelativeAttentionBiasI6__halfEEvPT_PKS2_iii)
        .other          _ZN17fastertransformer24addRelativeAttentionBiasI6__halfEEvPT_PKS2_iii,@"STO_CUDA_ENTRY STV_DEFAULT"
_ZN17fastertransformer24addRelativeAttentionBiasI6__halfEEvPT_PKS2_iii:
.text._ZN17fastertransformer24addRelativeAttentionBiasI6__halfEEvPT_PKS2_iii:
[----:B------:R-:W-:Y:S02]  /*0000*/  IMAD.MOV.U32 R1, RZ, RZ, c[0x0][0x28] ;  /* 0x00000a00ff017624 */ /* 0x000fe400078e00ff */
[----:B------:R-:W0:Y:S01]  /*0010*/  S2R R6, SR_TID.X ;  /* 0x0000000000067919 */ /* 0x000e220000002100 */
[----:B------:R-:W-:Y:S02]  /*0020*/  ULDC UR5, c[0x0][0x178] ;  /* 0x00005e0000057ab9 */ /* 0x000fe40000000800 */
[----:B------:R-:W-:Y:S02]  /*0030*/  ULDC UR4, c[0x0][0x170] ;  /* 0x00005c0000047ab9 */ /* 0x000fe40000000800 */
[----:B------:R-:W-:-:S06]  /*0040*/  UIMAD UR4, UR5, UR4, URZ ;  /* 0x00000004050472a4 */ /* 0x000fcc000f8e023f */
[----:B0-----:R-:W-:-:S13]  /*0050*/  ISETP.GE.AND P0, PT, R6, UR4, PT ;  /* 0x0000000406007c0c */ /* 0x001fda000bf06270 */
[----:B------:R-:W-:Y:S05]  /*0060*/  @P0 EXIT ;  /* 0x000000000000094d */ /* 0x000fea0003800000 */
[----:B------:R-:W-:Y:S01]  /*0070*/  IABS R0, c[0x0][0x178] ;  /* 0x00005e0000007a13 */ /* 0x000fe20000000000 */
[----:B------:R-:W0:Y:S01]  /*0080*/  S2R R2, SR_CTAID.X ;  /* 0x0000000000027919 */ /* 0x000e220000002500 */
[----:B------:R-:W-:Y:S01]  /*0090*/  ULDC UR6, c[0x0][0xc] ;  /* 0x0000030000067ab9 */ /* 0x000fe20000000800 */
[----:B------:R-:W-:Y:S01]  /*00a0*/  ISETP.NE.AND P0, PT, RZ, c[0x0][0x178], PT ;  /* 0x00005e00ff007a0c */ /* 0x000fe20003f05270 */
[----:B------:R-:W1:Y:S01]  /*00b0*/  I2F.RP R3, R0 ;  /* 0x0000000000037306 */ /* 0x000e620000209400 */
[----:B------:R-:W-:Y:S01]  /*00c0*/  LOP3.LUT R9, RZ, c[0x0][0x178], RZ, 0x33, !PT ;  /* 0x00005e00ff097a12 */ /* 0x000fe200078e33ff */
[----:B------:R-:W-:-:S03]  /*00d0*/  UIMAD UR5, UR5, UR6, URZ ;  /* 0x00000006050572a4 */ /* 0x000fc6000f8e023f */
[----:B------:R-:W-:-:S03]  /*00e0*/  ULDC.64 UR6, c[0x0][0x118] ;  /* 0x0000460000067ab9 */ /* 0x000fc60000000a00 */
[----:B-1----:R-:W1:Y:S02]  /*00f0*/  MUFU.RCP R3, R3 ;  /* 0x0000000300037308 */ /* 0x002e640000001000 */
[----:B-1----:R-:W-:Y:S01]  /*0100*/  IADD3 R4, R3, 0xffffffe, RZ ;  /* 0x0ffffffe03047810 */ /* 0x002fe20007ffe0ff */
[----:B------:R-:W-:-:S05]  /*0110*/  IMAD.MOV.U32 R3, RZ, RZ, R6 ;  /* 0x000000ffff037224 */ /* 0x000fca00078e0006 */
[----:B------:R1:W2:Y:S02]  /*0120*/  F2I.FTZ.U32.TRUNC.NTZ R5, R4 ;  /* 0x0000000400057305 */ /* 0x0002a4000021f000 */
[----:B-1----:R-:W-:Y:S02]  /*0130*/  IMAD.MOV.U32 R4, RZ, RZ, RZ ;  /* 0x000000ffff047224 */ /* 0x002fe400078e00ff */
[----:B--2---:R-:W-:-:S04]  /*0140*/  IMAD.MOV R7, RZ, RZ, -R5 ;  /* 0x000000ffff077224 */ /* 0x004fc800078e0a05 */
[----:B------:R-:W-:-:S04]  /*0150*/  IMAD R7, R7, R0, RZ ;  /* 0x0000000007077224 */ /* 0x000fc800078e02ff */
[----:B0-----:R-:W-:-:S04]  /*0160*/  IMAD.HI.U32 R8, R5, R7, R4 ;  /* 0x0000000705087227 */ /* 0x001fc800078e0004 */
.L_x_60:
[----:B0-----:R-:W-:Y:S02]  /*0170*/  IABS R5, R3 ;  /* 0x0000000300057213 */ /* 0x001fe40000000000 */
[----:B------:R-:W-:-:S03]  /*0180*/  IABS R10, c[0x0][0x178] ;  /* 0x00005e00000a7a13 */ /* 0x000fc60000000000 */
[----:B------:R-:W-:-:S05]  /*0190*/  IMAD.HI.U32 R4, R8, R5, RZ ;  /* 0x0000000508047227 */ /* 0x000fca00078e00ff */
[----:B------:R-:W-:-:S05]  /*01a0*/  IADD3 R6, -R4, RZ, RZ ;  /* 0x000000ff04067210 */ /* 0x000fca0007ffe1ff */
[----:B------:R-:W-:-:S05]  /*01b0*/  IMAD R5, R10, R6, R5 ;  /* 0x000000060a057224 */ /* 0x000fca00078e0205 */
[----:B------:R-:W-:-:S13]  /*01c0*/  ISETP.GT.U32.AND P2, PT, R0, R5, PT ;  /* 0x000000050000720c */ /* 0x000fda0003f44070 */
[----:B------:R-:W-:Y:S01]  /*01d0*/  @!P2 IMAD.IADD R5, R5, 0x1, -R10 ;  /* 0x000000010505a824 */ /* 0x000fe200078e0a0a */
[----:B------:R-:W-:Y:S01]  /*01e0*/  @!P2 IADD3 R4, R4, 0x1, RZ ;  /* 0x000000010404a810 */ /* 0x000fe20007ffe0ff */
[----:B------:R-:W-:-:S03]  /*01f0*/  IMAD.MOV.U32 R10, RZ, RZ, 0x2 ;  /* 0x00000002ff0a7424 */ /* 0x000fc600078e00ff */
[----:B------:R-:W-:Y:S02]  /*0200*/  ISETP.GE.U32.AND P1, PT, R5, R0, PT ;  /* 0x000000000500720c */ /* 0x000fe40003f26070 */
[----:B------:R-:W-:-:S04]  /*0210*/  LOP3.LUT R5, R3, c[0x0][0x178], RZ, 0x3c, !PT ;  /* 0x00005e0003057a12 */ /* 0x000fc800078e3cff */
[----:B------:R-:W-:-:S07]  /*0220*/  ISETP.GE.AND P3, PT, R5, RZ, PT ;  /* 0x000000ff0500720c */ /* 0x000fce0003f66270 */
[----:B------:R-:W-:-:S06]  /*0230*/  @P1 IADD3 R4, R4, 0x1, RZ ;  /* 0x0000000104041810 */ /* 0x000fcc0007ffe0ff */
[----:B------:R-:W-:-:S05]  /*0240*/  @!P3 IMAD.MOV R4, RZ, RZ, -R4 ;  /* 0x000000ffff04b224 */ /* 0x000fca00078e0a04 */
[----:B------:R-:W-:-:S04]  /*0250*/  SEL R4, R9, R4, !P0 ;  /* 0x0000000409047207 */ /* 0x000fc80004000000 */
[----:B------:R-:W-:-:S05]  /*0260*/  IADD3 R6, -R4, RZ, RZ ;  /* 0x000000ff04067210 */ /* 0x000fca0007ffe1ff */
[----:B------:R-:W-:-:S04]  /*0270*/  IMAD R5, R6, c[0x0][0x178], R3 ;  /* 0x00005e0006057a24 */ /* 0x000fc800078e0203 */
[----:B------:R-:W-:-:S04]  /*0280*/  IMAD R5, R2, c[0x0][0x178], R5 ;  /* 0x00005e0002057a24 */ /* 0x000fc800078e0205 */
[----:B------:R-:W-:Y:S02]  /*0290*/  IMAD R4, R4, UR5, R5 ;  /* 0x0000000504047c24 */ /* 0x000fe4000f8e0205 */
[----:B------:R-:W-:-:S04]  /*02a0*/  IMAD.WIDE R6, R5, R10, c[0x0][0x168] ;  /* 0x00005a0005067625 */ /* 0x000fc800078e020a */
[----:B------:R-:W-:Y:S02]  /*02b0*/  IMAD.WIDE R4, R4, R10, c[0x0][0x160] ;  /* 0x0000580004047625 */ /* 0x000fe400078e020a */
[----:B------:R-:W2:Y:S04]  /*02c0*/  LDG.E.U16 R7, [R6.64] ;  /* 0x0000000606077981 */ /* 0x000ea8000c1e1500 */
[----:B------:R-:W2:Y:S01]  /*02d0*/  LDG.E.U16 R10, [R4.64] ;  /* 0x00000006040a7981 */ /* 0x000ea2000c1e1500 */
[----:B------:R-:W-:-:S04]  /*02e0*/  IADD3 R3, R3, c[0x0][0x0], RZ ;  /* 0x0000000003037a10 */ /* 0x000fc80007ffe0ff */
[----:B------:R-:W-:Y:S01]  /*02f0*/  ISETP.GE.AND P1, PT, R3, UR4, PT ;  /* 0x0000000403007c0c */ /* 0x000fe2000bf26270 */
[----:B--2---:R-:W-:-:S05]  /*0300*/  HADD2 R7, R10.H0_H0, R7.H0_H0 ;  /* 0x200000070a077230 */ /* 0x004fca0000000800 */
[----:B------:R0:W-:Y:S07]  /*0310*/  STG.E.U16 [R4.64], R7 ;  /* 0x0000000704007986 */ /* 0x0001ee000c101506 */
[----:B------:R-:W-:Y:S05]  /*0320*/  @!P1 BRA `(.L_x_60) ;  /* 0xfffffe4000009947 */ /* 0x000fea000383ffff */
[----:B------:R-:W-:Y:S05]  /*0330*/  EXIT ;  /* 0x000000000000794d */ /* 0x000fea0003800000 */
.L_x_61:
        /* <DEDUP_REMOVED lines=12> */
.L_x_528:


//--------------------- .text._ZN17fastertransformer24addRelativeAttentionBiasIfEEvPT_PKS1_iii --------------------------
	.section	.text._ZN17fastertransformer24addRelativeAttentionBiasIfEEvPT_PKS1_iii,"ax",@progbits
	.sectioninfo	@"SHI_REGISTERS=14"
	.align	128
        .global         _ZN17fastertransformer24addRelativeAttentionBiasIfEEvPT_PKS1_iii
        .type           _ZN17fastertransformer24addRelativeAttentionBiasIfEEvPT_PKS1_iii,@function
        .size           _ZN17fastertransformer24addRelativeAttentionBiasIfEEvPT_PKS1_iii,(.L_x_529 - _ZN17fastertransformer24addRelativeAttentionBiasIfEEvPT_PKS1_iii)
        .other          _ZN17fastertransformer24addRelativeAttentionBiasIfEEvPT_PKS1_iii,@"STO_CUDA_ENTRY STV_DEFAULT"
_ZN17fastertransformer24addRelativeAttentionBiasIfEEvPT_PKS1_iii:
.text._ZN17fastertransformer24addRelativeAttentionBiasIfEEvPT_PKS1_iii:
        /* <DEDUP_REMOVED lines=16> */
[----:B-1----:R-:W-:Y:S02]  /*0100*/  IADD3 R4, R3, 0xffffffe, RZ ;  /* 0x0ffffffe03047810 */ /* 0x002fe40007ffe0ff */
[----:B------:R-:W-:-:S04]  /*0110*/  MOV R3, R6 ;  /* 0x0000000600037202 */ /* 0x000fc80000000f00 */
[----:B------:R1:W2:Y:S02]  /*0120*/  F2I.FTZ.U32.TRUNC.NTZ R5, R4 ;  /* 0x0000000400057305 */ /* 0x0002a4000021f000 */
[----:B-1----:R-:W-:Y:S02]  /*0130*/  IMAD.MOV.U32 R4, RZ, RZ, RZ ;  /* 0x000000ffff047224 */ /* 0x002fe400078e00ff */
[----:B--2---:R-:W-:-:S04]  /*0140*/  IMAD.MOV R7, RZ, RZ, -R5 ;  /* 0x000000ffff077224 */ /* 0x004fc800078e0a05 */
[----:B------:R-:W-:-:S04]  /*0150*/  IMAD R7, R7, R0, RZ ;  /* 0x0000000007077224 */ /* 0x000fc800078e02ff */
[----:B0-----:R-:W-:-:S04]  /*0160*/  IMAD.HI.U32 R8, R5, R7, R4 ;  /* 0x0000000705087227 */ /* 0x001fc800078e0004 */
.L_x_62:
[----:B0-----:R-:W-:Y:S02]  /*0170*/  IABS R5, R3 ;  /* 0x0000000300057213 */ /* 0x001fe40000000000 */
[----:B------:R-:W-:-:S03]  /*0180*/  IABS R10, c[0x0][0x178] ;  /* 0x00005e00000a7a13 */ /* 0x000fc60000000000 */
[----:B------:R-:W-:-:S04]  /*0190*/  IMAD.HI.U32 R4, R8, R5, RZ ;  /* 0x0000000508047227 */ /* 0x000fc800078e00ff */
[----:B------:R-:W-:-:S04]  /*01a0*/  IMAD.MOV R6, RZ, RZ, -R4 ;  /* 0x000000ffff067224 */ /* 0x000fc800078e0a04 */
[----:B------:R-:W-:-:S05]  /*01b0*/  IMAD R5, R10, R6, R5 ;  /* 0x000000060a057224 */ /* 0x000fca00078e0205 */
[----:B------:R-:W-:-:S13]  /*01c0*/  ISETP.GT.U32.AND P2, PT, R0, R5, PT ;  /* 0x000000050000720c */ /* 0x000fda0003f44070 */
[----:B------:R-:W-:Y:S01]  /*01d0*/  @!P2 IMAD.IADD R5, R5, 0x1, -R10 ;  /* 0x000000010505a824 */ /* 0x000fe200078e0a0a */
[----:B------:R-:W-:Y:S01]  /*01e0*/  @!P2 IADD3 R4, R4, 0x1, RZ ;  /* 0x000000010404a810 */ /* 0x000fe20007ffe0ff */
[----:B------:R-:W-:-:S03]  /*01f0*/  HFMA2.MMA R10, -RZ, RZ, 0, 2.384185791015625e-07 ;  /* 0x00000004ff0a7435 */ /* 0x000fc600000001ff */
[----:B------:R-:W-:Y:S02]  /*0200*/  ISETP.GE.U32.AND P1, PT, R5, R0, PT ;  /* 0x000000000500720c */ /* 0x000fe40003f26070 */
[----:B------:R-:W-:-:S04]  /*0210*/  LOP3.LUT R5, R3, c[0x0][0x178], RZ, 0x3c, !PT ;  /* 0x00005e0003057a12 */ /* 0x000fc800078e3cff */
[----:B------:R-:W-:-:S07]  /*0220*/  ISETP.GE.AND P3, PT, R5, RZ, PT ;  /* 0x000000ff0500720c */ /* 0x000fce0003f66270 */
[----:B------:R-:W-:-:S06]  /*0230*/  @P1 IADD3 R4, R4, 0x1, RZ ;  /* 0x0000000104041810 */ /* 0x000fcc0007ffe0ff */
[----:B------:R-:W-:-:S04]  /*0240*/  @!P3 IADD3 R4, -R4, RZ, RZ ;  /* 0x000000ff0404b210 */ /* 0x000fc80007ffe1ff */
[----:B------:R-:W-:-:S05]  /*0250*/  SEL R4, R9, R4, !P0 ;  /* 0x0000000409047207 */ /* 0x000fca0004000000 */
[----:B------:R-:W-:-:S04]  /*0260*/  IMAD.MOV R6, RZ, RZ, -R4 ;  /* 0x000000ffff067224 */ /* 0x000fc800078e0a04 */
[----:B------:R-:W-:-:S04]  /*0270*/  IMAD R5, R6, c[0x0][0x178], R3 ;  /* 0x00005e0006057a24 */ /* 0x000fc800078e0203 */
[----:B------:R-:W-:-:S04]  /*0280*/  IMAD R5, R2, c[0x0][0x178], R5 ;  /* 0x00005e0002057a24 */ /* 0x000fc800078e0205 */
[----:B------:R-:W-:Y:S02]  /*0290*/  IMAD R4, R4, UR5, R5 ;  /* 0x0000000504047c24 */ /* 0x000fe4000f8e0205 */
[----:B------:R-:W-:-:S04]  /*02a0*/  IMAD.WIDE R6, R5, R10, c[0x0][0x168] ;  /* 0x00005a0005067625 */ /* 0x000fc800078e020a */
[----:B------:R-:W-:Y:S02]  /*02b0*/  IMAD.WIDE R4, R4, R10, c[0x0][0x160] ;  /* 0x0000580004047625 */ /* 0x000fe400078e020a */
[----:B------:R-:W2:Y:S04]  /*02c0*/  LDG.E R6, [R6.64] ;  /* 0x0000000606067981 */ /* 0x000ea8000c1e1900 */
[----:B------:R-:W2:Y:S01]  /*02d0*/  LDG.E R11, [R4.64] ;  /* 0x00000006040b7981 */ /* 0x000ea2000c1e1900 */
[----:B------:R-:W-:-:S04]  /*02e0*/  IADD3 R3, R3, c[0x0][0x0], RZ ;  /* 0x0000000003037a10 */ /* 0x000fc80007ffe0ff */
[----:B------:R-:W-:Y:S01]  /*02f0*/  ISETP.GE.AND P1, PT, R3, UR4, PT ;  /* 0x0000000403007c0c */ /* 0x000fe2000bf26270 */
[----:B--2---:R-:W-:-:S05]  /*0300*/  FADD.FTZ R11, R6, R11 ;  /* 0x0000000b060b7221 */ /* 0x004fca0000010000 */
[----:B------:R0:W-:Y:S07]  /*0310*/  STG.E [R4.64], R11 ;  /* 0x0000000b04007986 */ /* 0x0001ee000c101906 */
[----:B------:R-:W-:Y:S05]  /*0320*/  @!P1 BRA `(.L_x_62) ;  /* 0xfffffe4000009947 */ /* 0x000fea000383ffff */
[----:B------:R-:W-:Y:S05]  /*0330*/  EXIT ;  /* 0x000000000000794d */ /* 0x000fea0003800000 */
.L_x_63:
        /* <DEDUP_REMOVED lines=12> */
.L_x_529:


//--------------------- .text._ZN17fastertransformer24addRelativeAttentionBiasI7__half2EEvPT_PKS2_iii --------------------------
	.section	.text._ZN17fastertransformer24addRelativeAttentionBiasI7__half2EEvPT_PKS2_iii,"ax",@progbits
	.sectioninfo	@"SHI_REGISTERS=14"
	.align	128
        .global         _ZN17fastertransformer24addRelativeAttentionBiasI7__half2EEvPT_PKS2_iii
        .type           _ZN17fastertransformer24addRelativeAttentionBiasI7__half2EEvPT_PKS2_iii,@function
        .size           _ZN17fastertransformer24addRelativeAttentionBiasI7__half2EEvPT_PKS2_iii,(.L_x_530 - _ZN17fastertransformer24addRelativeAttentionBiasI7__half2EEvPT_PKS2_iii)
        .other          _ZN17fastertransformer24addRelativeAttentionBiasI7__half2EEvPT_PKS2_iii,@"STO_CUDA_ENTRY STV_DEFAULT"
_ZN17fastertransformer24addRelativeAttentionBiasI7__half2EEvPT_PKS2_iii:
.text._ZN17fastertransformer24addRelativeAttentionBiasI7__half2EEvPT_PKS2_iii:
        /* <DEDUP_REMOVED lines=23> */
.L_x_64:
        /* <DEDUP_REMOVED lines=25> */
[----:B--2---:R-:W-:-:S07]  /*0300*/  HFMA2.MMA R11, R10, 1, 1, R7 ;  /* 0x3c003c000a0b7835 */ /* 0x004fce0000000007 */
[----:B------:R0:W-:Y:S05]  /*0310*/  STG.E [R4.64], R11 ;  /* 0x0000000b04007986 */ /* 0x0001ea000c101906 */
[----:B------:R-:W-:Y:S05]  /*0320*/  @!P1 BRA `(.L_x_64) ;  /* 0xfffffe4000009947 */ /* 0x000fea000383ffff */
[----:B------:R-:W-:Y:S05]  /*0330*/  EXIT ;  /* 0x000000000000794d */ /* 0x000fea0003800000 */
.L_x_65:
        /* <DEDUP_REMOVED lines=12> */
.L_x_530:


//--------------------- .text._ZN17fastertransformer32transpose_4d_batch_major_v_cacheI6__halfEEvPT_PKS2_iiii --------------------------
	.section	.text._ZN17fastertransformer32transpose_4d_batch_major_v_cacheI6__halfEEvPT_PKS2_iiii,"ax",@progbits
	.sectioninfo	@"SHI_REGISTERS=14"
	.align	128
        .global         _ZN17fastertransformer32transpose_4d_batch_major_v_cacheI6__halfEEvPT_PKS2_iiii
        .type           _ZN17fastertransformer32transpose_4d_batch_major_v_cacheI6__halfEEvPT_PKS2_iiii,@function
        .size           _ZN17fastertransformer32transpose_4d_batch_major_v_cacheI6__halfEEvPT_PKS2_iiii,(.L_x_531 - _ZN17fastertransformer32transpose_4d_batch_major_v_cacheI6__halfEEvPT_PKS2_iiii)
        .other          _ZN17fastertransformer32transpose_4d_batch_major_v_cacheI6__halfEEvPT_PKS2_iiii,@"STO_CUDA_ENTRY STV_DEFAULT"
_ZN17fastertransformer32transpose_4d_batch_major_v_cacheI6__halfEEvPT_PKS2_iiii:
.text._ZN17fastertransformer32transpose_4d_batch_major_v_cacheI6__halfEEvPT_PKS2_iiii:
[----:B------:R-:W-:Y:S02]  /*0000*/  MOV R1, c[0x0][0x28] ;  /* 0x00000a0000017a02 */ /* 0x000fe40000000f00 */
[----:B------:R-:W0:Y:S01]  /*0010*/  S2R R7, SR_CTAID.X ;  /* 0x0000000000077919 */ /* 0x000e220000002500 */
[----:B------:R-:W-:Y:S02]  /*0020*/  ULDC UR5, c[0x0][0x174] ;  /* 0x00005d0000057ab9 */ /* 0x000fe40000000800 */
[----:B------:R-:W-:Y:S01]  /*0030*/  USHF.R.S32.HI UR4, URZ, 0x1f, UR5 ;  /* 0x0000001f3f047899 */ /* 0x000fe20008011405 */
[----:B------:R-:W0:Y:S03]  /*0040*/  S2R R0, SR_TID.X ;  /* 0x0000000000007919 */ /* 0x000e260000002100 */
[----:B------:R-:W-:-:S03]  /*0050*/  ULEA.HI UR4, UR4, UR5, URZ, 0x3 ;  /* 0x0000000504047291 */ /* 0x000fc6000f8f183f */
[----:B------:R-:W-:Y:S02]  /*0060*/  ULDC UR5, c[0x0][0x178] ;  /* 0x00005e0000057ab9 */ /* 0x000fe40000000800 */
[----:B------:R-:W-:-:S04]  /*0070*/  USHF.R.S32.HI UR4, URZ, 0x3, UR4 ;  /* 0x000000033f047899 */ /* 0x000fc80008011404 */
[----:B------:R-:W-:Y:S01]  /*0080*/  UIMAD UR4, UR4, UR5, URZ ;  /* 0x00000005040472a4 */ /* 0x000fe2000f8e023f */
[----:B0-----:R-:W-:-:S05]  /*0090*/  IMAD R7, R7, c[0x0][0x0], R0 ;  /* 0x0000000007077a24 */ /* 0x001fca00078e0200 */
[----:B------:R-:W-:-:S13]  /*00a0*/  ISETP.GE.AND P0, PT, R7, UR4, PT ;  /* 0x0000000407007c0c */ /* 0x000fda000bf06270 */
[----:B------:R-:W-:Y:S05]  /*00b0*/  @P0 EXIT ;  /* 0x000000000000094d */ /* 0x000fea0003800000 */
[----:B------:R-:W0:Y:S01]  /*00c0*/  S2UR UR4, SR_CTAID.Y ;  /* 0x00000000000479c3 */ /* 0x000e220000002600 */
[----:B------:R-:W-:Y:S02]  /*00d0*/  ULDC.64 UR6, c[0x0][0x170] ;  /* 0x00005c0000067ab9 */ /* 0x000fe40000000a00 */
[----:B------:R-:W-:Y:S02]  /*00e0*/  ULDC.64 UR8, c[0x0][0x178] ;  /* 0x00005e0000087ab9 */ /* 0x000fe40000000a00 */
[----:B------:R-:W-:-:S03]  /*00f0*/  ULDC.64 UR10, c[0x0][0x168] ;  /* 0x00005a00000a7ab9 */ /* 0x000fc60000000a00 */
[----:B------:R-:W1:Y:S01]  /*0100*/  S2UR UR5, SR_CTAID.Z ;  /* 0x00000000000579c3 */ /* 0x000e620000002700 */
[----:B0-----:R-:W-:-:S04]  /*0110*/  UIMAD UR4, UR4, UR6, URZ ;  /* 0x00000006040472a4 */ /* 0x001fc8000f8e023f */
[----:B------:R-:W-:Y:S02]  /*0120*/  UIMAD UR4, UR4, UR7, URZ ;  /* 0x00000007040472a4 */ /* 0x000fe4000f8e023f */
[----:B-1----:R-:W-:Y:S02]  /*0130*/  UIMAD UR5, UR5, UR7, URZ ;  /* 0x00000007050572a4 */ /* 0x002fe4000f8e023f */
[----:B------:R-:W-:Y:S02]  /*0140*/  UIMAD UR7, UR4, UR8, URZ ;  /* 0x00000008040772a4 */ /* 0x000fe4000f8e023f */
[----:B------:R-:W-:Y:S02]  /*0150*/  UIMAD UR6, UR5, UR8, URZ ;  /* 0x00000008050672a4 */ /* 0x000fe4000f8e023f */
[----:B------:R-:W-:Y:S02]  /*0160*/  USHF.R.S32.HI UR8, URZ, 0x1f, UR7 ;  /* 0x0000001f3f087899 */ /* 0x000fe40008011407 */
[----:B------:R-:W-:-:S04]  /*0170*/  UIADD3 UR7, UP0, UR6, UR7, URZ ;  /* 0x0000000706077290 */ /* 0x000fc8000ff1e03f */
[----:B------:R-:W-:Y:S02]  /*0180*/  ULEA.HI.X.SX32 UR8, UR6, UR8, 0x1, UP0 ;  /* 0x0000000806087291 */ /* 0x000fe400080f0e3f */
[----:B------:R-:W-:-:S04]  /*0190*/  ULEA UR6, UP0, UR7, UR10, 0x1 ;  /* 0x0000000a07067291 */ /* 0x000fc8000f80083f */
[----:B------:R-:W-:Y:S02]  /*01a0*/  ULEA.HI.X UR7, UR7, UR11, UR8, 0x1, UP0 ;  /* 0x0000000b07077291 */ /* 0x000fe400080f0c08 */
[----:B------:R-:W-:Y:S01]  /*01b0*/  MOV R2, UR6 ;  /* 0x0000000600027c02 */ /* 0x000fe20008000f00 */
[----:B------:R-:W-:-:S03]  /*01c0*/  ULDC.64 UR10, c[0x0][0x118] ;  /* 0x00004600000a7ab9 */ /* 0x000fc60000000a00 */
[----:B------:R-:W-:-:S05]  /*01d0*/  MOV R3, UR7 ;  /* 0x0000000700037c02 */ /* 0x000fca0008000f00 */
[----:B------:R-:W-:-:S05]  /*01e0*/  IMAD.WIDE R2, R7, 0x10, R2 ;  /* 0x0000001007027825 */ /* 0x000fca00078e0202 */
[----:B------:R0:W2:Y:S01]  /*01f0*/  LDG.E.128 R8, [R2.64] ;  /* 0x0000000a02087981 */ /* 0x0000a2000c1e1d00 */
[----:B------:R-:W-:Y:S02]  /*0200*/  UIMAD UR4, UR4, UR9, URZ ;  /* 0x00000009040472a4 */ /* 0x000fe4000f8e023f */
[----:B------:R-:W-:Y:S02]  /*0210*/  UIMAD UR5, UR5, UR9, URZ ;  /* 0x00000009050572a4 */ /* 0x000fe4000f8e023f */
[----:B------:R-:W-:Y:S02]  /*0220*/  USHF.R.S32.HI UR6, URZ, 0x1f, UR4 ;  /* 0x0000001f3f067899 */ /* 0x000fe40008011404 */
[----:B------:R-:W-:Y:S02]  /*0230*/  UIADD3 UR7, UP0, UR5, UR4, URZ ;  /* 0x0000000405077290 */ /* 0x000fe4000ff1e03f */
[----:B------:R-:W-:Y:S02]  /*0240*/  ULDC.64 UR8, c[0x0][0x160] ;  /* 0x0000580000087ab9 */ /* 0x000fe40000000a00 */
[----:B------:R-:W-:-:S02]  /*0250*/  ULEA.HI.X.SX32 UR5, UR5, UR6, 0x1, UP0 ;  /* 0x0000000605057291 */ /* 0x000fc400080f0e3f */
[----:B------:R-:W-:-:S04]  /*0260*/  ULEA UR4, UP0, UR7, UR8, 0x1 ;  /* 0x0000000807047291 */ /* 0x000fc8000f80083f */
[----:B------:R-:W-:Y:S02]  /*0270*/  ULEA.HI.X UR5, UR7, UR9, UR5, 0x1, UP0 ;  /* 0x0000000907057291 */ /* 0x000fe400080f0c05 */
[----:B------:R-:W-:-:S04]  /*0280*/  MOV R4, UR4 ;  /* 0x0000000400047c02 */ /* 0x000fc80008000f00 */
[----:B------:R-:W-:-:S05]  /*0290*/  MOV R5, UR5 ;  /* 0x0000000500057c02 */ /* 0x000fca0008000f00 */
[----:B0-----:R-:W-:-:S05]  /*02a0*/  IMAD.WIDE R2, R7, 0x10, R4 ;  /* 0x0000001007027825 */ /* 0x001fca00078e0204 */
[----:B--2---:R-:W-:Y:S01]  /*02b0*/  STG.E.128 [R2.64], R8 ;  /* 0x0000000802007986 */ /* 0x004fe2000c101d0a */
[----:B------:R-:W-:Y:S05]  /*02c0*/  EXIT ;  /* 0x000000000000794d */ /* 0x000fea0003800000 */
.L_x_66:
        /* <DEDUP_REMOVED lines=11> */
.L_x_531:


//--------------------- .text._ZN17fastertransformer32transpose_4d_batch_major_k_cacheI6__halfEEvPT_PKS2_iiii --------------------------
	.section	.text._ZN17fastertransformer32transpose_4d_batch_major_k_cacheI6__halfEEvPT_PKS2_iiii,"ax",@progbits
	.sectioninfo	@"SHI_REGISTERS=14"
	.align	128
        .global         _ZN17fastertransformer32transpose_4d_batch_major_k_cacheI6__halfEEvPT_PKS2_iiii
        .type           _ZN17fastertransformer32transpose_4d_batch_major_k_cacheI6__halfEEvPT_PKS2_iiii,@function
        .size           _ZN17fastertransformer32transpose_4d_batch_major_k_cacheI6__halfEEvPT_PKS2_iiii,(.L_x_532 - _ZN17fastertransformer32transpose_4d_batch_major_k_cacheI6__halfEEvPT_PKS2_iiii)
        .other          _ZN17fastertransformer32transpose_4d_batch_major_k_cacheI6__halfEEvPT_PKS2_iiii,@"STO_CUDA_ENTRY STV_DEFAULT"
_ZN17fastertransformer32transpose_4d_batch_major_k_cacheI6__halfEEvPT_PKS2_iiii:
.text._ZN17fastertransformer32transpose_4d_batch_major_k_cacheI6__halfEEvPT_PKS2_iiii:
[----:B------:R-:W-:Y:S02]  /*0000*/  IMAD.MOV.U32 R1, RZ, RZ, c[0x0][0x28] ;  /* 0x00000a00ff017624 */ /* 0x000fe400078e00ff */
[----:B------:R-:W0:Y:S01]  /*0010*/  S2R R3, SR_CTAID.X ;  /* 0x0000000000037919 */ /* 0x000e220000002500 */
[----:B------:R-:W-:-:S03]  /*0020*/  IMAD.MOV.U32 R0, RZ, RZ, c[0x0][0x174] ;  /* 0x00005d00ff007624 */ /* 0x000fc600078e00ff */
[----:B------:R-:W0:Y:S02]  /*0030*/  S2R R4, SR_TID.X ;  /* 0x0000000000047919 */ /* 0x000e240000002100 */
[----:B------:R-:W-:-:S04]  /*0040*/  SHF.R.S32.HI R0, RZ, 0x1f, R0 ;  /* 0x0000001fff007819 */ /* 0x000fc80000011400 */
[----:B------:R-:W-:-:S04]  /*0050*/  LEA.HI R0, R0, c[0x0][0x174], RZ, 0x3 ;  /* 0x00005d0000007a11 */ /* 0x000fc800078f18ff */
[----:B------:R-:W-:Y:S01]  /*0060*/  SHF.R.S32.HI R2, RZ, 0x3, R0 ;  /* 0x00000003ff027819 */ /* 0x000fe20000011400 */
[----:B0-----:R-:W-:-:S04]  /*0070*/  IMAD R0, R3, c[0x0][0x0], R4 ;  /* 0x0000000003007a24 */ /* 0x001fc800078e0204 */
[----:B------:R-:W-:-:S05]  /*0080*/  IMAD R3, R2, c[0x0][0x17c], RZ ;  /* 0x00005f0002037a24 */ /* 0x000fca00078e02ff */
[----:B------:R-:W-:-:S13]  /*0090*/  ISETP.GE.AND P0, PT, R0, R3, PT ;  /* 0x000000030000720c */ /* 0x000fda0003f06270 */
[----:B------:R-:W-:Y:S05]  /*00a0*/  @P0 EXIT ;  /* 0x000000000000094d */ /* 0x000fea0003800000 */
[----:B------:R-:W-:Y:S02]  /*00b0*/  IABS R10, c[0x0][0x17c] ;  /* 0x00005f00000a7a13 */ /* 0x000fe40000000000 */
[----:B------:R-:W-:Y:S02]  /*00c0*/  IABS R6, R0 ;  /* 0x0000000000067213 */ /* 0x000fe40000000000 */
[----:B------:R-:W0:Y:S01]  /*00d0*/  I2F.RP R3, R10 ;  /* 0x0000000a00037306 */ /* 0x000e220000209400 */
[----:B------:R-:W-:-:S07]  /*00e0*/  ISETP.GE.AND P2, PT, R0, RZ, PT ;  /* 0x000000ff0000720c */ /* 0x000fce0003f46270 */
[----:B0-----:R-:W0:Y:S02]  /*00f0*/  MUFU.RCP R3, R3 ;  /* 0x0000000300037308 */ /* 0x001e240000001000 */
[----:B0-----:R-:W-:-:S06]  /*0100*/  IADD3 R4, R3, 0xffffffe, RZ ;  /* 0x0ffffffe03047810 */ /* 0x001fcc0007ffe0ff */
[----:B------:R0:W1:Y:S02]  /*0110*/  F2I.FTZ.U32.TRUNC.NTZ R5, R4 ;  /* 0x0000000400057305 */ /* 0x000064000021f000 */
[----:B0-----:R-:W-:Y:S02]  /*0120*/  IMAD.MOV.U32 R4, RZ, RZ, RZ ;  /* 0x000000ffff047224 */ /* 0x001fe400078e00ff */
[----:B-1----:R-:W-:-:S04]  /*0130*/  IMAD.MOV R7, RZ, RZ, -R5 ;  /* 0x000000ffff077224 */ /* 0x002fc800078e0a05 */
[----:B------:R-:W-:-:S04]  /*0140*/  IMAD R7, R7, R10, RZ ;  /* 0x0000000a07077224 */ /* 0x000fc800078e02ff */
[----:B------:R-:W-:-:S04]  /*0150*/  IMAD.HI.U32 R5, R5, R7, R4 ;  /* 0x0000000705057227 */ /* 0x000fc800078e0004 */
[----:B------:R-:W-:-:S04]  /*0160*/  IMAD.MOV.U32 R7, RZ, RZ, R6 ;  /* 0x000000ffff077224 */ /* 0x000fc800078e0006 */
[----:B------:R-:W-:-:S05]  /*0170*/  IMAD.HI.U32 R6, R5, R7, RZ ;  /* 0x0000000705067227 */ /* 0x000fca00078e00ff */
[----:B------:R-:W-:-:S05]  /*0180*/  IADD3 R5, -R6, RZ, RZ ;  /* 0x000000ff06057210 */ /* 0x000fca0007ffe1ff */
[----:B------:R-:W-:-:S05]  /*0190*/  IMAD R5, R10, R5, R7 ;  /* 0x000000050a057224 */ /* 0x000fca00078e0207 */
[----:B------:R-:W-:-:S13]  /*01a0*/  ISETP.GT.U32.AND P0, PT, R10, R5, PT ;  /* 0x000000050a00720c */ /* 0x000fda0003f04070 */
[----:B------:R-:W-:-:S04]  /*01b0*/  @!P0 IMAD.IADD R5, R5, 0x1, -R10 ;  /* 0x0000000105058824 */ /* 0x000fc800078e0a0a */
[----:B------:R-:W-:Y:S01]  /*01c0*/  IMAD.IADD R4, R5, 0x1, -R10 ;  /* 0x0000000105047824 */ /* 0x000fe200078e0a0a */
[----:B------:R-:W-:-:S04]  /*01d0*/  ISETP.GT.U32.AND P1, PT, R10, R5, PT ;  /* 0x000000050a00720c */ /* 0x000fc80003f24070 */
[----:B------:R-:W-:Y:S02]  /*01e0*/  SEL R3, R4, R5, !P1 ;  /* 0x0000000504037207 */ /* 0x000fe40004800000 */
[----:B------:R-:W-:Y:S02]  /*01f0*/  ISETP.NE.AND P1, PT, RZ, c[0x0][0x17c], PT ;  /* 0x00005f00ff007a0c */ /* 0x000fe40003f25270 */
[----:B------:R-:W-:Y:S01]  /*0200*/  LOP3.LUT R4, RZ, c[0x0][0x17c], RZ, 0x33, !PT ;  /* 0x00005f00ff047a12 */ /* 0x000fe200078e33ff */
[----:B------:R-:W-:-:S05]  /*0210*/  @!P2 IMAD.MOV R3, RZ, RZ, -R3 ;  /* 0x000000ffff03a224 */ /* 0x000fca00078e0a03 */
[----:B------:R-:W-:-:S04]  /*0220*/  SEL R3, R4, R3, !P1 ;  /* 0x0000000304037207 */ /* 0x000fc80004800000 */
[----:B------:R-:W-:-:S13]  /*0230*/  ISETP.GE.AND P2, PT, R3, c[0x0][0x178], PT ;  /* 0x00005e0003007a0c */ /* 0x000fda0003f46270 */
[----:B------:R-:W-:Y:S05]  /*0240*/  @P2 EXIT ;  /* 0x000000000000294d */ /* 0x000fea0003800000 */
[----:B------:R-:W-:Y:S01]  /*0250*/  IABS R11, R2 ;  /* 0x00000002000b7213 */ /* 0x000fe20000000000 */
[----:B------:R-:W0:Y:S01]  /*0260*/  S2UR UR4, SR_CTAID.Y ;  /* 0x00000000000479c3 */ /* 0x000e220000002600 */
[----:B------:R-:W-:Y:S01]  /*0270*/  ISETP.GE.U32.AND P2, PT, R5, R10, PT ;  /* 0x0000000a0500720c */ /* 0x000fe20003f46070 */
[----:B------:R-:W-:Y:S01]  /*0280*/  ULDC.64 UR6, c[0x0][0x170] ;  /* 0x00005c0000067ab9 */ /* 0x000fe20000000a00 */
[----:B------:R-:W1:Y:S01]  /*0290*/  I2F.RP R8, R11 ;  /* 0x0000000b00087306 */ /* 0x000e620000209400 */
[----:B------:R-:W-:Y:S01]  /*02a0*/  LOP3.LUT R7, R0, c[0x0][0x17c], RZ, 0x3c, !PT ;  /* 0x00005f0000077a12 */ /* 0x000fe200078e3cff */
[----:B------:R-:W-:Y:S01]  /*02b0*/  ULDC.64 UR8, c[0x0][0x178] ;  /* 0x00005e0000087ab9 */ /* 0x000fe20000000a00 */
[----:B------:R-:W-:Y:S01]  /*02c0*/  @!P0 IADD3 R6, R6, 0x1, RZ ;  /* 0x0000000106068810 */ /* 0x000fe20007ffe0ff */
[----:B------:R-:W-:Y:S01]  /*02d0*/  ULDC.64 UR10, c[0x0][0x168] ;  /* 0x00005a00000a7ab9 */ /* 0x000fe20000000a00 */
[----:B------:R-:W-:Y:S01]  /*02e0*/  ISETP.GE.AND P3, PT, R7, RZ, PT ;  /* 0x000000ff0700720c */ /* 0x000fe20003f66270 */
[----:B------:R-:W2:Y:S05]  /*02f0*/  S2UR UR5, SR_CTAID.Z ;  /* 0x00000000000579c3 */ /* 0x000eaa0000002700 */
[----:B------:R-:W-:Y:S01]  /*0300*/  @P2 IADD3 R6, R6, 0x1, RZ ;  /* 0x0000000106062810 */ /* 0x000fe20007ffe0ff */
[----:B-1----:R-:W1:Y:S06]  /*0310*/  MUFU.RCP R8, R8 ;  /* 0x0000000800087308 */ /* 0x002e6c0000001000 */
[----:B------:R-:W-:Y:S01]  /*0320*/  @!P3 IADD3 R6, -R6, RZ, RZ ;  /* 0x000000ff0606b210 */ /* 0x000fe20007ffe1ff */
[----:B0-----:R-:W-:-:S03]  /*0330*/  UIMAD UR4, UR4, UR6, URZ ;  /* 0x00000006040472a4 */ /* 0x001fc6000f8e023f */
[----:B------:R-:W-:Y:S02]  /*0340*/  SEL R6, R4, R6, !P1 ;  /* 0x0000000604067207 */ /* 0x000fe40004800000 */
[----:B------:R-:W-:Y:S01]  /*0350*/  IABS R4, R2 ;  /* 0x0000000200047213 */ /* 0x000fe20000000000 */
[----:B------:R-:W-:Y:S01]  /*0360*/  UIMAD UR4, UR4, UR7, URZ ;  /* 0x00000007040472a4 */ /* 0x000fe2000f8e023f */
[----:B------:R-:W-:-:S03]  /*0370*/  ISETP.GE.AND P2, PT, R6, RZ, PT ;  /* 0x000000ff0600720c */ /* 0x000fc60003f46270 */
[----:B------:R-:W-:Y:S02]  /*0380*/  UIMAD UR6, UR4, UR8, URZ ;  /* 0x00000008040672a4 */ /* 0x000fe4000f8e023f */
[----:B--2---:R-:W-:Y:S01]  /*0390*/  UIMAD UR5, UR5, UR7, URZ ;  /* 0x00000007050572a4 */ /* 0x004fe2000f8e023f */
[----:B-1----:R-:W-:-:S03]  /*03a0*/  IADD3 R9, R8, 0xffffffe, RZ ;  /* 0x0ffffffe08097810 */ /* 0x002fc60007ffe0ff */
[----:B------:R-:W-:Y:S01]  /*03b0*/  UIMAD UR7, UR5, UR8, URZ ;  /* 0x00000008050772a4 */ /* 0x000fe2000f8e023f */
[----:B------:R0:W1:Y:S03]  /*03c0*/  F2I.FTZ.U32.TRUNC.NTZ R5, R9 ;  /* 0x0000000900057305 */ /* 0x000066000021f000 */
[----:B------:R-:W-:Y:S02]  /*03d0*/  USHF.R.S32.HI UR8, URZ, 0x1f, UR7 ;  /* 0x0000001f3f087899 */ /* 0x000fe40008011407 */
[----:B------:R-:W-:Y:S01]  /*03e0*/  UIADD3 UR7, UP0, UR6, UR7, URZ ;  /* 0x0000000706077290 */ /* 0x000fe2000ff1e03f */
[----:B0-----:R-:W-:-:S03]  /*03f0*/  IMAD.MOV R9, RZ, RZ, -R4 ;  /* 0x000000ffff097224 */ /* 0x001fc600078e0a04 */
[----:B------:R-:W-:Y:S01]  /*0400*/  ULEA.HI.X.SX32 UR8, UR6, UR8, 0x1, UP0 ;  /* 0x0000000806087291 */ /* 0x000fe200080f0e3f */
[----:B------:R-:W-:Y:S01]  /*0410*/  IMAD.MOV.U32 R4, RZ, RZ, RZ ;  /* 0x000000ffff047224 */ /* 0x000fe200078e00ff */
[----:B------:R-:W-:Y:S01]  /*0420*/  ULEA UR6, UP0, UR7, UR10, 0x1 ;  /* 0x0000000a07067291 */ /* 0x000fe2000f80083f */
[----:B-1----:R-:W-:-:S03]  /*0430*/  IMAD.MOV R8, RZ, RZ, -R5 ;  /* 0x000000ffff087224 */ /* 0x002fc600078e0a05 */
[----:B------:R-:W-:Y:S01]  /*0440*/  ULEA.HI.X UR7, UR7, UR11, UR8, 0x1, UP0 ;  /* 0x0000000b07077291 */ /* 0x000fe200080f0c08 */
[----:B------:R-:W-:Y:S01]  /*0450*/  IMAD R7, R8, R11, RZ ;  /* 0x0000000b08077224 */ /* 0x000fe200078e02ff */
[----:B------:R-:W-:Y:S01]  /*0460*/  IABS R8, R6 ;  /* 0x0000000600087213 */ /* 0x000fe20000000000 */
[----:B------:R-:W-:Y:S02]  /*0470*/  ULDC.64 UR10, c[0x0][0x118] ;  /* 0x00004600000a7ab9 */ /* 0x000fe40000000a00 */
[----:B------:R-:W-:-:S04]  /*0480*/  IMAD.HI.U32 R4, R5, R7, R4 ;  /* 0x0000000705047227 */ /* 0x000fc800078e0004 */
[----:B------:R-:W-:Y:S02]  /*0490*/  IMAD.MOV.U32 R5, RZ, RZ, R8 ;  /* 0x000000ffff057224 */ /* 0x000fe400078e0008 */
[----:B------:R-:W-:Y:S02]  /*04a0*/  IMAD.MOV.U32 R7, RZ, RZ, R9 ;  /* 0x000000ffff077224 */ /* 0x000fe400078e0009 */
[----:B------:R-:W-:-:S04]  /*04b0*/  IMAD.HI.U32 R4, R4, R5, RZ ;  /* 0x0000000504047227 */ /* 0x000fc800078e00ff */
[----:B------:R-:W-:Y:S01]  /*04c0*/  IMAD R4, R4, R7, R5 ;  /* 0x0000000704047224 */ /* 0x000fe200078e0205 */
[----:B------:R-:W-:-:S04]  /*04d0*/  MOV R5, UR7 ;  /* 0x0000000700057c02 */ /* 0x000fc80008000f00 */
[----:B------:R-:W-:-:S13]  /*04e0*/  ISETP.GT.U32.AND P0, PT, R11, R4, PT ;  /* 0x000000040b00720c */ /* 0x000fda0003f04070 */
[----:B------:R-:W-:Y:S02]  /*04f0*/  @!P0 IADD3 R4, R4, -R11, RZ ;  /* 0x8000000b04048210 */ /* 0x000fe40007ffe0ff */
[----:B------:R-:W-:Y:S02]  /*0500*/  ISETP.NE.AND P0, PT, R2, RZ, PT ;  /* 0x000000ff0200720c */ /* 0x000fe40003f05270 */
[----:B------:R-:W-:-:S13]  /*0510*/  ISETP.GT.U32.AND P1, PT, R11, R4, PT ;  /* 0x000000040b00720c */ /* 0x000fda0003f24070 */
[----:B------:R-:W-:-:S04]  /*0520*/  @!P1 IMAD.IADD R4, R4, 0x1, -R11 ;  /* 0x0000000104049824 */ /* 0x000fc800078e0a0b */
[----:B------:R-:W-:Y:S02]  /*0530*/  IMAD.MOV.U32 R6, RZ, RZ, R4 ;  /* 0x000000ffff067224 */ /* 0x000fe400078e0004 */
[----:B------:R-:W-:Y:S02]  /*0540*/  IMAD.U32 R4, RZ, RZ, UR6 ;  /* 0x00000006ff047e24 */ /* 0x000fe4000f8e00ff */
[----:B------:R-:W-:Y:S01]  /*0550*/  @!P2 IMAD.MOV R6, RZ, RZ, -R6 ;  /* 0x000000ffff06a224 */ /* 0x000fe200078e0a06 */
[----:B------:R-:W-:-:S05]  /*0560*/  @!P0 LOP3.LUT R6, RZ, R2, RZ, 0x33, !PT ;  /* 0x00000002ff068212 */ /* 0x000fca00078e33ff */
[----:B------:R-:W-:-:S04]  /*0570*/  IMAD R3, R2, R3, R6 ;  /* 0x0000000302037224 */ /* 0x000fc800078e0206 */
        /* <DEDUP_REMOVED lines=10> */
[----:B------:R-:W-:-:S04]  /*0620*/  IMAD.U32 R4, RZ, RZ, UR4 ;  /* 0x00000004ff047e24 */ /* 0x000fc8000f8e00ff */
[----:B------:R-:W-:-:S04]  /*0630*/  IMAD.U32 R5, RZ, RZ, UR5 ;  /* 0x00000005ff057e24 */ /* 0x000fc8000f8e00ff */
[----:B0-----:R-:W-:-:S05]  /*0640*/  IMAD.WIDE R2, R0, 0x10, R4 ;  /* 0x0000001000027825 */ /* 0x001fca00078e0204 */
[----:B--2---:R-:W-:Y:S01]  /*0650*/  STG.E.128 [R2.64], R8 ;  /* 0x0000000802007986 */ /* 0x004fe2000c101d0a */
[----:B------:R-:W-:Y:S05]  /*0660*/  EXIT ;  /* 0x000000000000794d */ /* 0x000fea0003800000 */
.L_x_67:
        /* <DEDUP_REMOVED lines=9> */
.L_x_532:


//--------------------- .text._ZN17fastertransformer32transpose_4d_batch_major_v_cacheIfEEvPT_PKS1_iiii --------------------------
	.section	.text._ZN17fastertransformer32transpose_4d_batch_major_v_cacheIfEEvPT_PKS1_iiii,"ax",@progbits
	.sectioninfo	@"SHI_REGISTERS=14"
	.align	128
        .global         _ZN17fastertransformer32transpose_4d_batch_major_v_cacheIfEEvPT_PKS1_iiii
        .type           _ZN17fastertransformer32transpose_4d_batch_major_v_cacheIfEEvPT_PKS1_iiii,@function
        .size           _ZN17fastertransformer32transpose_4d_batch_major_v_cacheIfEEvPT_PKS1_iiii,(.L_x_533 - _ZN17fastertransformer32transpose_4d_batch_major_v_cacheIfEEvPT_PKS1_iiii)
        .other          _ZN17fastertransformer32transpose_4d_batch_major_v_cacheIfEEvPT_PKS1_iiii,@"STO_CUDA_ENTRY STV_DEFAULT"
_ZN17fastertransformer32transpose_4d_batch_major_v_cacheIfEEvPT_PKS1_iiii:
.text._ZN17fastertransformer32transpose_4d_batch_major_v_cacheIfEEvPT_PKS1_iiii:
        /* <DEDUP_REMOVED lines=45> */
.L_x_68:
        /* <DEDUP_REMOVED lines=11> */
.L_x_533:


//--------------------- .text._ZN17fastertransformer32transpose_4d_batch_major_k_cacheIfEEvPT_PKS1_iiii --------------------------
	.section	.text._ZN17fastertransformer32transpose_4d_batch_major_k_cacheIfEEvPT_PKS1_iiii,"ax",@progbits
	.sectioninfo	@"SHI_REGISTERS=14"
	.align	128
        .global         _ZN17fastertransformer32transpose_4d_batch_major_k_cacheIfEEvPT_PKS1_iiii
        .type           _ZN17fastertransformer32transpose_4d_batch_major_k_cacheIfEEvPT_PKS1_iiii,@function
        .size           _ZN17fastertransformer32transpose_4d_batch_major_k_cacheIfEEvPT_PKS1_iiii,(.L_x_534 - _ZN17fastertransformer32transpose_4d_batch_major_k_cacheIfEEvPT_PKS1_iiii)
        .other          _ZN17fastertransformer32transpose_4d_batch_major_k_cacheIfEEvPT_PKS1_iiii,@"STO_CUDA_ENTRY STV_DEFAULT"
_ZN17fastertransformer32transpose_4d_batch_major_k_cacheIfEEvPT_PKS1_iiii:
.text._ZN17fastertransformer32transpose_4d_batch_major_k_cacheIfEEvPT_PKS1_iiii:
        /* <DEDUP_REMOVED lines=103> */
.L_x_69:
        /* <DEDUP_REMOVED lines=9> */
.L_x_534:


//--------------------- .text._ZN17fastertransformer12transpose_4dIfEEvPT_S2_iiiiii --------------------------
	.section	.text._ZN17fastertransformer12transpose_4dIfEEvPT_S2_iiiiii,"ax",@progbits
	.sectioninfo	@"SHI_REGISTERS=20"
	.align	128
        .global         _ZN17fastertransformer12transpose_4dIfEEvPT_S2_iiiiii
        .type           _ZN17fastertransformer12transpose_4dIfEEvPT_S2_iiiiii,@function
        .size           _ZN17fastertransformer12transpose_4dIfEEvPT_S2_iiiiii,(.L_x_535 - _ZN17fastertransformer12transpose_4dIfEEvPT_S2_iiiiii)
        .other          _ZN17fastertransformer12transpose_4dIfEEvPT_S2_iiiiii,@"STO_CUDA_ENTRY STV_DEFAULT"
_ZN17fastertransformer12transpose_4dIfEEvPT_S2_iiiiii:
.text._ZN17fastertransformer12transpose_4dIfEEvPT_S2_iiiiii:
[----:B------:R-:W-:Y:S02]  /*0000*/  IMAD.MOV.U32 R1, RZ, RZ, c[0x0][0x28] ;  /* 0x00000a00ff017624 */ /* 0x000fe400078e00ff */
[----:B------:R-:W0:Y:S01]  /*0010*/  S2R R5, SR_CTAID.X ;  /* 0x0000000000057919 */ /* 0x000e220000002500 */
[----:B------:R-:W-:Y:S02]  /*0020*/  ULDC.64 UR4, c[0x0][0x170] ;  /* 0x00005c0000047ab9 */ /* 0x000fe40000000a00 */
[----:B------:R-:W-:Y:S01]  /*0030*/  UIMAD UR4, UR5, UR4, URZ ;  /* 0x00000004050472a4 */ /* 0x000fe2000f8e023f */
[----:B------:R-:W0:Y:S01]  /*0040*/  S2R R0, SR_TID.X ;  /* 0x0000000000007919 */ /* 0x000e220000002100 */
[----:B------:R-:W-:Y:S02]  /*0050*/  ULDC.64 UR6, c[0x0][0x178] ;  /* 0x00005e0000067ab9 */ /* 0x000fe40000000a00 */
[----:B------:R-:W-:-:S04]  /*0060*/  UIMAD UR4, UR4, UR6, URZ ;  /* 0x00000006040472a4 */ /* 0x000fc8000f8e023f */
[----:B------:R-:W-:Y:S01]  /*0070*/  UIMAD UR4, UR4, UR7, URZ ;  /* 0x00000007040472a4 */ /* 0x000fe2000f8e023f */
[----:B0-----:R-:W-:-:S05]  /*0080*/  IMAD R5, R5, c[0x0][0x0], R0 ;  /* 0x0000000005057a24 */ /* 0x001fca00078e0200 */
[----:B------:R-:W-:-:S13]  /*0090*/  ISETP.GE.AND P0, PT, R5, UR4, PT ;  /* 0x0000000405007c0c */ /* 0x000fda000bf06270 */
[----:B------:R-:W-:Y:S05]  /*00a0*/  @P0 EXIT ;  /* 0x000000000000094d */ /* 0x000fea0003800000 */
[----:B------:R-:W-:Y:S01]  /*00b0*/  IABS R0, c[0x0][0x17c] ;  /* 0x00005f0000007a13 */ /* 0x000fe20000000000 */
[----:B------:R-:W-:Y:S01]  /*00c0*/  HFMA2.MMA R2, -RZ, RZ, 0, 0 ;  /* 0x00000000ff027435 */ /* 0x000fe200000001ff */
[----:B------:R-:W-:Y:S01]  /*00d0*/  IMAD.MOV.U32 R7, RZ, RZ, c[0x0][0x184] ;  /* 0x00006100ff077624 */ /* 0x000fe200078e00ff */
[----:B------:R-:W-:Y:S01]  /*00e0*/  ISETP.NE.AND P0, PT, RZ, c[0x0][0x170], PT ;  /* 0x00005c00ff007a0c */ /* 0x000fe20003f05270 */
[----:B------:R-:W0:Y:S01]  /*00f0*/  I2F.RP R4, R0 ;  /* 0x0000000000047306 */ /* 0x000e220000209400 */
[----:B------:R-:W-:-:S07]  /*0100*/  ULDC.64 UR6, c[0x0][0x118] ;  /* 0x0000460000067ab9 */ /* 0x000fce0000000a00 */
[----:B0-----:R-:W0:Y:S02]  /*0110*/  MUFU.RCP R4, R4 ;  /* 0x0000000400047308 */ /* 0x001e240000001000 */
[----:B0-----:R-:W-:Y:S02]  /*0120*/  IADD3 R6, R4, 0xffffffe, RZ ;  /* 0x0ffffffe04067810 */ /* 0x001fe40007ffe0ff */
[----:B------:R-:W-:-:S04]  /*0130*/  LOP3.LUT R4, RZ, c[0x0][0x170], RZ, 0x33, !PT ;  /* 0x00005c00ff047a12 */ /* 0x000fc800078e33ff */
[----:B------:R-:W0:Y:S02]  /*0140*/  F2I.FTZ.U32.TRUNC.NTZ R3, R6 ;  /* 0x0000000600037305 */ /* 0x000e24000021f000 */
[----:B0-----:R-:W-:-:S04]  /*0150*/  IMAD.MOV R9, RZ, RZ, -R3 ;  /* 0x000000ffff097224 */ /* 0x001fc800078e0a03 */
[----:B------:R-:W-:-:S04]  /*0160*/  IMAD R9, R9, R0, RZ ;  /* 0x0000000009097224 */ /* 0x000fc800078e02ff */
[----:B------:R-:W-:-:S04]  /*0170*/  IMAD.HI.U32 R2, R3, R9, R2 ;  /* 0x0000000903027227 */ /* 0x000fc800078e0002 */
[----:B------:R-:W-:Y:S02]  /*0180*/  IMAD R3, R7, c[0x0][0x170], RZ ;  /* 0x00005c0007037a24 */ /* 0x000fe400078e02ff */
.L_x_70:
[----:B0-----:R-:W-:-:S04]  /*0190*/  IMAD.MOV.U32 R8, RZ, RZ, 0x4 ;  /* 0x00000004ff087424 */ /* 0x001fc800078e00ff */
[----:B------:R-:W-:-:S06]  /*01a0*/  IMAD.WIDE R6, R5, R8, c[0x0][0x168] ;  /* 0x00005a0005067625 */ /* 0x000fcc00078e0208 */
[----:B------:R0:W2:Y:S01]  /*01b0*/  LDG.E R6, [R6.64] ;  /* 0x0000000606067981 */ /* 0x0000a2000c1e1900 */
[----:B------:R-:W-:Y:S02]  /*01c0*/  IABS R9, c[0x0][0x178] ;  /* 0x00005e0000097a13 */ /* 0x000fe40000000000 */
[----:B------:R-:W-:Y:S02]  /*01d0*/  IABS R11, R5 ;  /* 0x00000005000b7213 */ /* 0x000fe40000000000 */
[----:B------:R-:W1:Y:S01]  /*01e0*/  I2F.RP R12, R9 ;  /* 0x00000009000c7306 */ /* 0x000e620000209400 */
[----:B------:R-:W-:Y:S02]  /*01f0*/  IABS R14, c[0x0][0x17c] ;  /* 0x00005f00000e7a13 */ /* 0x000fe40000000000 */
[----:B------:R-:W-:Y:S01]  /*0200*/  IABS R15, c[0x0][0x170] ;  /* 0x00005c00000f7a13 */ /* 0x000fe20000000000 */
[----:B0-----:R-:W-:-:S04]  /*0210*/  IMAD.HI.U32 R7, R2, R11, RZ ;  /* 0x0000000b02077227 */ /* 0x001fc800078e00ff */
[----:B------:R-:W-:-:S04]  /*0220*/  IMAD.MOV R10, RZ, RZ, -R7 ;  /* 0x000000ffff0a7224 */ /* 0x000fc800078e0a07 */
[----:B------:R-:W-:Y:S01]  /*0230*/  IMAD R11, R14, R10, R11 ;  /* 0x0000000a0e0b7224 */ /* 0x000fe200078e020b */
[----:B------:R-:W-:Y:S01]  /*0240*/  LOP3.LUT R10, R5, c[0x0][0x17c], RZ, 0x3c, !PT ;  /* 0x00005f00050a7a12 */ /* 0x000fe200078e3cff */
[----:B-1----:R-:W0:Y:S03]  /*0250*/  MUFU.RCP R12, R12 ;  /* 0x0000000c000c7308 */ /* 0x002e260000001000 */
[----:B------:R-:W-:Y:S02]  /*0260*/  ISETP.GT.U32.AND P3, PT, R0, R11, PT ;  /* 0x0000000b0000720c */ /* 0x000fe40003f64070 */
[----:B------:R-:W-:-:S11]  /*0270*/  ISETP.GE.AND P2, PT, R10, RZ, PT ;  /* 0x000000ff0a00720c */ /* 0x000fd60003f46270 */
[----:B------:R-:W-:Y:S01]  /*0280*/  @!P3 IMAD.IADD R11, R11, 0x1, -R14 ;  /* 0x000000010b0bb824 */ /* 0x000fe200078e0a0e */
[----:B0-----:R-:W-:Y:S02]  /*0290*/  IADD3 R13, R12, 0xffffffe, RZ ;  /* 0x0ffffffe0c0d7810 */ /* 0x001fe40007ffe0ff */
[----:B------:R-:W-:Y:S02]  /*02a0*/  @!P3 IADD3 R7, R7, 0x1, RZ ;  /* 0x000000010707b810 */ /* 0x000fe40007ffe0ff */
[----:B------:R-:W-:Y:S02]  /*02b0*/  ISETP.GE.U32.AND P1, PT, R11, R0, PT ;  /* 0x000000000b00720c */ /* 0x000fe40003f26070 */
[----:B------:R-:W0:Y:S01]  /*02c0*/  F2I.FTZ.U32.TRUNC.NTZ R11, R13 ;  /* 0x0000000d000b7305 */ /* 0x000e22000021f000 */
[----:B------:R-:W-:Y:S02]  /*02d0*/  ISETP.NE.AND P3, PT, RZ, c[0x0][0x17c], PT ;  /* 0x00005f00ff007a0c */ /* 0x000fe40003f65270 */
[----:B------:R-:W-:-:S08]  /*02e0*/  IABS R14, c[0x0][0x174] ;  /* 0x00005d00000e7a13 */ /* 0x000fd00000000000 */
[----:B------:R-:W-:Y:S02]  /*02f0*/  @P1 IADD3 R7, R7, 0x1, RZ ;  /* 0x0000000107071810 */ /* 0x000fe40007ffe0ff */
[----:B0-----:R-:W-:-:S03]  /*0300*/  IADD3 R10, RZ, -R11, RZ ;  /* 0x8000000bff0a7210 */ /* 0x001fc60007ffe0ff */
[----:B------:R-:W-:Y:S01]  /*0310*/  @!P2 IMAD.MOV R7, RZ, RZ, -R7 ;  /* 0x000000ffff07a224 */ /* 0x000fe200078e0a07 */
[----:B------:R-:W-:Y:S01]  /*0320*/  @!P3 LOP3.LUT R7, RZ, c[0x0][0x17c], RZ, 0x33, !PT ;  /* 0x00005f00ff07ba12 */ /* 0x000fe200078e33ff */
[----:B------:R-:W-:-:S03]  /*0330*/  IMAD R13, R10, R9, RZ ;  /* 0x000000090a0d7224 */ /* 0x000fc600078e02ff */
[----:B------:R-:W-:Y:S01]  /*0340*/  IABS R12, R7 ;  /* 0x00000007000c7213 */ /* 0x000fe20000000000 */
[----:B------:R-:W-:-:S04]  /*0350*/  IMAD.MOV.U32 R10, RZ, RZ, RZ ;  /* 0x000000ffff0a7224 */ /* 0x000fc800078e00ff */
[----:B------:R-:W-:-:S04]  /*0360*/  IMAD.HI.U32 R11, R11, R13, R10 ;  /* 0x0000000d0b0b7227 */ /* 0x000fc800078e000a */
[----:B------:R-:W-:Y:S02]  /*0370*/  IMAD.MOV.U32 R10, RZ, RZ, R14 ;  /* 0x000000ffff0a7224 */ /* 0x000fe400078e000e */
[----:B------:R-:W-:Y:S02]  /*0380*/  IMAD.HI.U32 R11, R11, R12, RZ ;  /* 0x0000000c0b0b7227 */ /* 0x000fe400078e00ff */
[----:B------:R-:W0:Y:S03]  /*0390*/  I2F.RP R14, R10 ;  /* 0x0000000a000e7306 */ /* 0x000e260000209400 */
[----:B------:R-:W-:-:S05]  /*03a0*/  IADD3 R13, -R11, RZ, RZ ;  /* 0x000000ff0b0d7210 */ /* 0x000fca0007ffe1ff */
[----:B------:R-:W-:-:S05]  /*03b0*/  IMAD R12, R9, R13, R12 ;  /* 0x0000000d090c7224 */ /* 0x000fca00078e020c */
[----:B------:R-:W-:Y:S01]  /*03c0*/  ISETP.GT.U32.AND P3, PT, R9, R12, PT ;  /* 0x0000000c0900720c */ /* 0x000fe20003f64070 */
[----:B0-----:R-:W0:-:S12]  /*03d0*/  MUFU.RCP R14, R14 ;  /* 0x0000000e000e7308 */ /* 0x001e180000001000 */
[----:B------:R-:W-:Y:S01]  /*03e0*/  @!P3 IMAD.IADD R12, R12, 0x1, -R9 ;  /* 0x000000010c0cb824 */ /* 0x000fe200078e0a09 */
[----:B------:R-:W-:Y:S02]  /*03f0*/  @!P3 IADD3 R11, R11, 0x1, RZ ;  /* 0x000000010b0bb810 */ /* 0x000fe40007ffe0ff */
[----:B------:R-:W-:Y:S02]  /*0400*/  ISETP.NE.AND P3, PT, RZ, c[0x0][0x178], PT ;  /* 0x00005e00ff007a0c */ /* 0x000fe40003f65270 */
[----:B------:R-:W-:Y:S01]  /*0410*/  ISETP.GE.U32.AND P1, PT, R12, R9, PT ;  /* 0x000000090c00720c */ /* 0x000fe20003f26070 */
[----:B------:R-:W-:Y:S01]  /*0420*/  IMAD.MOV.U32 R12, RZ, RZ, RZ ;  /* 0x000000ffff0c7224 */ /* 0x000fe200078e00ff */
[----:B0-----:R-:W-:Y:S02]  /*0430*/  IADD3 R13, R14, 0xffffffe, RZ ;  /* 0x0ffffffe0e0d7810 */ /* 0x001fe40007ffe0ff */
[----:B------:R-:W-:-:S04]  /*0440*/  LOP3.LUT R9, R7, c[0x0][0x178], RZ, 0x3c, !PT ;  /* 0x00005e0007097a12 */ /* 0x000fc800078e3cff */
[----:B------:R-:W0:Y:S01]  /*0450*/  F2I.FTZ.U32.TRUNC.NTZ R13, R13 ;  /* 0x0000000d000d7305 */ /* 0x000e22000021f000 */
[----:B------:R-:W-:-:S04]  /*0460*/  ISETP.GE.AND P2, PT, R9, RZ, PT ;  /* 0x000000ff0900720c */ /* 0x000fc80003f46270 */
[----:B------:R-:W-:-:S05]  /*0470*/  @P1 IADD3 R11, R11, 0x1, RZ ;  /* 0x000000010b0b1810 */ /* 0x000fca0007ffe0ff */
[----:B------:R-:W-:-:S05]  /*0480*/  IMAD.MOV.U32 R9, RZ, RZ, R11 ;  /* 0x000000ffff097224 */ /* 0x000fca00078e000b */
[----:B------:R-:W-:Y:S01]  /*0490*/  @!P2 IADD3 R9, -R9, RZ, RZ ;  /* 0x000000ff0909a210 */ /* 0x000fe20007ffe1ff */
[----:B0-----:R-:W-:Y:S01]  /*04a0*/  IMAD.MOV R11, RZ, RZ, -R13 ;  /* 0x000000ffff0b7224 */ /* 0x001fe200078e0a0d */
[----:B------:R-:W-:-:S03]  /*04b0*/  @!P3 LOP3.LUT R9, RZ, c[0x0][0x178], RZ, 0x33, !PT ;  /* 0x00005e00ff09ba12 */ /* 0x000fc600078e33ff */
[----:B------:R-:W-:Y:S01]  /*04c0*/  IMAD R11, R11, R10, RZ ;  /* 0x0000000a0b0b7224 */ /* 0x000fe200078e02ff */
[----:B------:R-:W-:-:S03]  /*04d0*/  IABS R14, R9 ;  /* 0x00000009000e7213 */ /* 0x000fc60000000000 */
[----:B------:R-:W-:-:S04]  /*04e0*/  IMAD.HI.U32 R13, R13, R11, R12 ;  /* 0x0000000b0d0d7227 */ /* 0x000fc800078e000c */
[----:B------:R-:W-:Y:S02]  /*04f0*/  IMAD.MOV.U32 R12, RZ, RZ, R15 ;  /* 0x000000ffff0c7224 */ /* 0x000fe400078e000f */
[----:B------:R-:W-:Y:S02]  /*0500*/  IMAD.MOV.U32 R11, RZ, RZ, R14 ;  /* 0x000000ffff0b7224 */ /* 0x000fe400078e000e */
[----:B------:R-:W0:Y:S02]  /*0510*/  I2F.RP R14, R12 ;  /* 0x0000000c000e7306 */ /* 0x000e240000209400 */
[----:B------:R-:W-:-:S05]  /*0520*/  IMAD.HI.U32 R13, R13, R11, RZ ;  /* 0x0000000b0d0d7227 */ /* 0x000fca00078e00ff */
[----:B------:R-:W-:-:S05]  /*0530*/  IADD3 R15, -R13, RZ, RZ ;  /* 0x000000ff0d0f7210 */ /* 0x000fca0007ffe1ff */
[C---:B------:R-:W-:Y:S01]  /*0540*/  IMAD R11, R10.reuse, R15, R11 ;  /* 0x0000000f0a0b7224 */ /* 0x040fe200078e020b */
[----:B0-----:R-:W0:Y:S04]  /*0550*/  MUFU.RCP R14, R14 ;  /* 0x0000000e000e7308 */ /* 0x001e280000001000 */
[----:B------:R-:W-:-:S13]  /*0560*/  ISETP.GT.U32.AND P3, PT, R10, R11, PT ;  /* 0x0000000b0a00720c */ /* 0x000fda0003f64070 */
[----:B------:R-:W-:Y:S01]  /*0570*/  @!P3 IMAD.IADD R11, R11, 0x1, -R10 ;  /* 0x000000010b0bb824 */ /* 0x000fe200078e0a0a */
[----:B------:R-:W-:Y:S02]  /*0580*/  @!P3 IADD3 R13, R13, 0x1, RZ ;  /* 0x000000010d0db810 */ /* 0x000fe40007ffe0ff */
[----:B0-----:R-:W-:Y:S02]  /*0590*/  IADD3 R15, R14, 0xffffffe, RZ ;  /* 0x0ffffffe0e0f7810 */ /* 0x001fe40007ffe0ff */
[----:B------:R-:W-:Y:S02]  /*05a0*/  ISETP.GE.U32.AND P1, PT, R11, R10, PT ;  /* 0x0000000a0b00720c */ /* 0x000fe40003f26070 */
[----:B------:R-:W-:Y:S01]  /*05b0*/  LOP3.LUT R10, R9, c[0x0][0x174], RZ, 0x3c, !PT ;  /* 0x00005d00090a7a12 */ /* 0x000fe200078e3cff */
[----:B------:R-:W0:Y:S01]  /*05c0*/  F2I.FTZ.U32.TRUNC.NTZ R11, R15 ;  /* 0x0000000f000b7305 */ /* 0x000e22000021f000 */
[----:B------:R-:W-:Y:S02]  /*05d0*/  ISETP.NE.AND P3, PT, RZ, c[0x0][0x174], PT ;  /* 0x00005d00ff007a0c */ /* 0x000fe40003f65270 */
[----:B------:R-:W-:-:S02]  /*05e0*/  ISETP.GE.AND P2, PT, R10, RZ, PT ;  /* 0x000000ff0a00720c */ /* 0x000fc40003f46270 */
[----:B------:R-:W-:-:S05]  /*05f0*/  MOV R10, RZ ;  /* 0x000000ff000a7202 */ /* 0x000fca0000000f00 */
[----:B------:R-:W-:Y:S01]  /*0600*/  @P1 IADD3 R13, R13, 0x1, RZ ;  /* 0x000000010d0d1810 */ /* 0x000fe20007ffe0ff */
[----:B0-----:R-:W-:-:S05]  /*0610*/  IMAD.MOV R17, RZ, RZ, -R11 ;  /* 0x000000ffff117224 */ /* 0x001fca00078e0a0b */
[----:B------:R-:W-:Y:S01]  /*0620*/  @!P2 IMAD.MOV R13, RZ, RZ, -R13 ;  /* 0x000000ffff0da224 */ /* 0x000fe200078e0a0d */
[----:B------:R-:W-:Y:S01]  /*0630*/  @!P3 LOP3.LUT R13, RZ, c[0x0][0x174], RZ, 0x33, !PT ;  /* 0x00005d00ff0dba12 */ /* 0x000fe200078e33ff */
[----:B------:R-:W-:-:S03]  /*0640*/  IMAD R15, R17, R12, RZ ;  /* 0x0000000c110f7224 */ /* 0x000fc600078e02ff */
[----:B------:R-:W-:Y:S01]  /*0650*/  IABS R14, R13 ;  /* 0x0000000d000e7213 */ /* 0x000fe20000000000 */
[----:B------:R-:W-:Y:S01]  /*0660*/  IMAD.HI.U32 R10, R11, R15, R10 ;  /* 0x0000000f0b0a7227 */ /* 0x000fe200078e000a */
[----:B------:R-:W-:-:S03]  /*0670*/  ISETP.GE.AND P2, PT, R13, RZ, PT ;  /* 0x000000ff0d00720c */ /* 0x000fc60003f46270 */
[----:B------:R-:W-:Y:S02]  /*0680*/  IMAD.MOV.U32 R11, RZ, RZ, R14 ;  /* 0x000000ffff0b7224 */ /* 0x000fe400078e000e */
[----:B------:R-:W-:Y:S02]  /*0690*/  IMAD.MOV R14, RZ, RZ, -R7 ;  /* 0x000000ffff0e7224 */ /* 0x000fe400078e0a07 */
[----:B------:R-:W-:-:S04]  /*06a0*/  IMAD.HI.U32 R10, R10, R11, RZ ;  /* 0x0000000b0a0a7227 */ /* 0x000fc800078e00ff */
[----:B------:R-:W-:-:S04]  /*06b0*/  IMAD.MOV R10, RZ, RZ, -R10 ;  /* 0x000000ffff0a7224 */ /* 0x000fc800078e0a0a */
[----:B------:R-:W-:Y:S02]  /*06c0*/  IMAD R11, R12, R10, R11 ;  /* 0x0000000a0c0b7224 */ /* 0x000fe400078e020b */
[----:B------:R-:W-:-:S03]  /*06d0*/  IMAD.MOV R10, RZ, RZ, -R9 ;  /* 0x000000ffff0a7224 */ /* 0x000fc600078e0a09 */
[----:B------:R-:W-:Y:S01]  /*06e0*/  ISETP.GT.U32.AND P1, PT, R12, R11, PT ;  /* 0x0000000b0c00720c */ /* 0x000fe20003f24070 */
[----:B------:R-:W-:Y:S02]  /*06f0*/  IMAD R10, R10, c[0x0][0x178], R7 ;  /* 0x00005e000a0a7a24 */ /* 0x000fe400078e0207 */
[----:B------:R-:W-:Y:S02]  /*0700*/  IMAD R7, R14, c[0x0][0x17c], R5 ;  /* 0x00005f000e077a24 */ /* 0x000fe400078e0205 */
[----:B------:R-:W-:-:S08]  /*0710*/  IMAD R10, R10, c[0x0][0x180], R3 ;  /* 0x000060000a0a7a24 */ /* 0x000fd000078e0203 */
[----:B------:R-:W-:-:S04]  /*0720*/  @!P1 IADD3 R11, R11, -R12, RZ ;  /* 0x8000000c0b0b9210 */ /* 0x000fc80007ffe0ff */
[----:B------:R-:W-:-:S13]  /*0730*/  ISETP.GT.U32.AND P1, PT, R12, R11, PT ;  /* 0x0000000b0c00720c */ /* 0x000fda0003f24070 */
[----:B------:R-:W-:Y:S02]  /*0740*/  @!P1 IMAD.IADD R11, R11, 0x1, -R12 ;  /* 0x000000010b0b9824 */ /* 0x000fe400078e0a0c */
[----:B------:R-:W-:-:S03]  /*0750*/  IMAD.MOV R12, RZ, RZ, -R13 ;  /* 0x000000ffff0c7224 */ /* 0x000fc600078e0a0d */
[----:B------:R-:W-:Y:S01]  /*0760*/  @!P2 IADD3 R11, -R11, RZ, RZ ;  /* 0x000000ff0b0ba210 */ /* 0x000fe20007ffe1ff */
[----:B------:R-:W-:-:S03]  /*0770*/  IMAD R9, R12, c[0x0][0x174], R9 ;  /* 0x00005d000c097a24 */ /* 0x000fc600078e0209 */
[----:B------:R-:W-:-:S04]  /*0780*/  SEL R11, R4, R11, !P0 ;  /* 0x0000000b040b7207 */ /* 0x000fc80004000000 */
[----:B------:R-:W-:-:S05]  /*0790*/  IADD3 R10, R11, R10, RZ ;  /* 0x0000000a0b0a7210 */ /* 0x000fca0007ffe0ff */
[----:B------:R-:W-:-:S04]  /*07a0*/  IMAD R10, R10, c[0x0][0x174], R9 ;  /* 0x00005d000a0a7a24 */ /* 0x000fc800078e0209 */
[----:B------:R-:W-:Y:S02]  /*07b0*/  IMAD R7, R10, c[0x0][0x17c], R7 ;  /* 0x00005f000a077a24 */ /* 0x000fe400078e0207 */
[----:B------:R-:W-:Y:S02]  /*07c0*/  IMAD.MOV.U32 R10, RZ, RZ, c[0x0][0x0] ;  /* 0x00000000ff0a7624 */ /* 0x000fe400078e00ff */
[----:B------:R-:W-:-:S04]  /*07d0*/  IMAD.WIDE R8, R7, R8, c[0x0][0x160] ;  /* 0x0000580007087625 */ /* 0x000fc800078e0208 */
[----:B------:R-:W-:-:S05]  /*07e0*/  IMAD R5, R10, c[0x0][0xc], R5 ;  /* 0x000003000a057a24 */ /* 0x000fca00078e0205 */
[----:B------:R-:W-:Y:S01]  /*07f0*/  ISETP.GE.AND P1, PT, R5, UR4, PT ;  /* 0x0000000405007c0c */ /* 0x000fe2000bf26270 */
[----:B--2---:R0:W-:-:S12]  /*0800*/  STG.E [R8.64], R6 ;  /* 0x0000000608007986 */ /* 0x0041d8000c101906 */
[----:B------:R-:W-:Y:S05]  /*0810*/  @!P1 BRA `(.L_x_70) ;  /* 0xfffff97000009947 */ /* 0x000fea000383ffff */
[----:B------:R-:W-:Y:S05]  /*0820*/  EXIT ;  /* 0x000000000000794d */ /* 0x000fea0003800000 */
.L_x_71:
        /* <DEDUP_REMOVED lines=13> */
.L_x_535:


//--------------------- .text._ZN17fastertransformer34add_fusedQKV_bias_transpose_kernelI6__halfLb1EEEvPT_S3_S3_NS_29PrefixPromptBatchWeightsParamIS2_EES3_PKS2_PKiiiiiib --------------------------
	.section	.text._ZN17fastertransformer34add_fusedQKV_bias_transpose_kernelI6__halfLb1EEEvPT_S3_S3_NS_29PrefixPromptBatchWeightsParamIS2_EES3_PKS2_PKiiiiiib,"ax",@progbits
	.sectioninfo	@"SHI_REGISTERS=32"
	.align	128
        .global         _ZN17fastertransformer34add_fusedQKV_bias_transpose_kernelI6__halfLb1EEEvPT_S3_S3_NS_29PrefixPromptBatchWeightsParamIS2_EES3_PKS2_PKiiiiiib
        .type           _ZN17fastertransformer34add_fusedQKV_bias_transpose_kernelI6__halfLb1EEEvPT_S3_S3_NS_29PrefixPromptBatchWeightsParamIS2_EES3_PKS2_PKiiiiiib,@function
        .size           _ZN17fastertransformer34add_fusedQKV_bias_transpose_kernelI6__halfLb1EEEvPT_S3_S3_NS_29PrefixPromptBatchWeightsParamIS2_EES3_PKS2_PKiiiiiib,(.L_x_536 - _ZN17fastertransformer34add_fusedQKV_bias_transpose_kernelI6__halfLb1EEEvPT_S3_S3_NS_29PrefixPromptBatchWeightsParamIS2_EES3_PKS2_PKiiiiiib)
        .other          _ZN17fastertransformer34add_fusedQKV_bias_transpose_kernelI6__halfLb1EEEvPT_S3_S3_NS_29PrefixPromptBatchWeightsParamIS2_EES3_PKS2_PKiiiiiib,@"STO_CUDA_ENTRY STV_DEFAULT"
_ZN17fastertransformer34add_fusedQKV_bias_transpose_kernelI6__halfLb1EEEvPT_S3_S3_NS_29PrefixPromptBatchWeightsParamIS2_EES3_PKS2_PKiiiiiib:
.text._ZN17fastertransformer34add_fusedQKV_bias_transpose_kernelI6__halfLb1EEEvPT_S3_S3_NS_29PrefixPromptBatchWeightsParamIS2_EES3_PKS2_PKiiiiiib:
[----:B------:R-:W-:Y:S02]  /*0000*/  MOV R1, c[0x0][0x28] ;  /* 0x00000a0000017a02 */ /* 0x000fe40000000f00 */
[----:B------:R-:W0:Y:S01]  /*0010*/  S2R R0, SR_CTAID.X ;  /* 0x0000000000007919 */ /* 0x000e220000002500 */
[----:B------:R-:W-:Y:S01]  /*0020*/  IMAD.MOV R3, RZ, RZ, -c[0x0][0x188] ;  /* 0x80006200ff037624 */ /* 0x000fe200078e02ff */
[----:B------:R-:W-:Y:S01]  /*0030*/  ISETP.EQ.U32.AND P0, PT, RZ, c[0x0][0x1a8], PT ;  /* 0x00006a00ff007a0c */ /* 0x000fe20003f02070 */
[----:B------:R-:W-:Y:S02]  /*0040*/  ULDC.64 UR6, c[0x0][0x118] ;  /* 0x0000460000067ab9 */ /* 0x000fe40000000a00 */
[----:B0-----:R-:W-:Y:S02]  /*0050*/  IMAD R2, R3, c[0x0][0x1b0], R0 ;  /* 0x00006c0003027a24 */ /* 0x001fe400078e0200 */
[----:B------:R-:W-:-:S03]  /*0060*/  IMAD.MOV.U32 R3, RZ, RZ, RZ ;  /* 0x000000ffff037224 */ /* 0x000fc600078e00ff */
[----:B------:R-:W-:-:S04]  /*0070*/  ISETP.GE.AND P1, PT, R2, RZ, PT ;  /* 0x000000ff0200720c */ /* 0x000fc80003f26270 */
[----:B------:R-:W-:-:S13]  /*0080*/  ISETP.EQ.OR.EX P0, PT, RZ, c[0x0][0x1ac], !P1, P0 ;  /* 0x00006b00ff007a0c */ /* 0x000fda0004f02700 */
[----:B------:R-:W-:-:S05]  /*0090*/  @!P0 MOV R5, 0x4 ;  /* 0x0000000400058802 */ /* 0x000fca0000000f00 */
[----:B------:R-:W-:-:S05]  /*00a0*/  @!P0 IMAD.WIDE R4, R2, R5, c[0x0][0x1a8] ;  /* 0x00006a0002048625 */ /* 0x000fca00078e0205 */
[----:B------:R-:W2:Y:S01]  /*00b0*/  @!P0 LDG.E R3, [R4.64] ;  /* 0x0000000604038981 */ /* 0x000ea2000c1e1900 */
[----:B------:R-:W-:Y:S01]  /*00c0*/  IABS R12, c[0x0][0x1b4] ;  /* 0x00006d00000c7a13 */ /* 0x000fe20000000000 */
[----:B------:R-:W-:Y:S02]  /*00d0*/  ULDC UR4, c[0x0][0x188] ;  /* 0x0000620000047ab9 */ /* 0x000fe40000000800 */
[----:B------:R-:W0:Y:S01]  /*00e0*/  S2R R11, SR_CTAID.Y ;  /* 0x00000000000b7919 */ /* 0x000e220000002600 */
[----:B------:R-:W1:Y:S01]  /*00f0*/  I2F.RP R8, R12 ;  /* 0x0000000c00087306 */ /* 0x000e620000209400 */
[----:B------:R-:W-:Y:S02]  /*0100*/  ULDC UR5, c[0x0][0x1b4] ;  /* 0x00006d0000057ab9 */ /* 0x000fe40000000800 */
[----:B------:R-:W-:-:S05]  /*0110*/  UIADD3 UR4, UR4, UR5, URZ ;  /* 0x0000000504047290 */ /* 0x000fca000fffe03f */
[----:B-1----:R-:W1:Y:S02]  /*0120*/  MUFU.RCP R8, R8 ;  /* 0x0000000800087308 */ /* 0x002e640000001000 */
[----:B-1----:R-:W-:Y:S02]  /*0130*/  IADD3 R6, R8, 0xffffffe, RZ ;  /* 0x0ffffffe08067810 */ /* 0x002fe40007ffe0ff */
[----:B------:R-:W1:Y:S04]  /*0140*/  S2R R8, SR_TID.X ;  /* 0x0000000000087919 */ /* 0x000e680000002100 */
[----:B------:R3:W4:Y:S02]  /*0150*/  F2I.FTZ.U32.TRUNC.NTZ R7, R6 ;  /* 0x0000000600077305 */ /* 0x000724000021f000 */
[----:B---3--:R-:W-:Y:S01]  /*0160*/  HFMA2.MMA R6, -RZ, RZ, 0, 0 ;  /* 0x00000000ff067435 */ /* 0x008fe200000001ff */
[----:B----4-:R-:W-:-:S02]  /*0170*/  IADD3 R9, RZ, -R7, RZ ;  /* 0x80000007ff097210 */ /* 0x010fc40007ffe0ff */
[----:B-1----:R-:W-:Y:S01]  /*0180*/  SHF.L.U32 R8, R8, 0x1, RZ ;  /* 0x0000000108087819 */ /* 0x002fe200000006ff */
[----:B--2---:R-:W-:Y:S02]  /*0190*/  IMAD.IADD R14, R2, 0x1, R3 ;  /* 0x00000001020e7824 */ /* 0x004fe400078e0203 */
[----:B------:R-:W-:-:S03]  /*01a0*/  IMAD R3, R9, R12, RZ ;  /* 0x0000000c09037224 */ /* 0x000fc600078e02ff */
[----:B------:R-:W-:Y:S01]  /*01b0*/  IABS R4, R14 ;  /* 0x0000000e00047213 */ /* 0x000fe20000000000 */
[----:B------:R-:W-:-:S04]  /*01c0*/  IMAD.HI.U32 R7, R7, R3, R6 ;  /* 0x0000000307077227 */ /* 0x000fc800078e0006 */
[----:B------:R-:W-:-:S04]  /*01d0*/  IMAD.MOV.U32 R3, RZ, RZ, R4 ;  /* 0x000000ffff037224 */ /* 0x000fc800078e0004 */
[----:B------:R-:W-:-:S05]  /*01e0*/  IMAD.HI.U32 R10, R7, R3, RZ ;  /* 0x00000003070a7227 */ /* 0x000fca00078e00ff */
[----:B------:R-:W-:-:S05]  /*01f0*/  IADD3 R4, -R10, RZ, RZ ;  /* 0x000000ff0a047210 */ /* 0x000fca0007ffe1ff */
[----:B------:R-:W-:-:S05]  /*0200*/  IMAD R3, R12, R4, R3 ;  /* 0x000000040c037224 */ /* 0x000fca00078e0203 */
[----:B------:R-:W-:-:S13]  /*0210*/  ISETP.GT.U32.AND P3, PT, R12, R3, PT ;  /* 0x000000030c00720c */ /* 0x000fda0003f64070 */
[-C--:B------:R-:W-:Y:S02]  /*0220*/  @!P3 IADD3 R3, R3, -R12.reuse, RZ ;  /* 0x8000000c0303b210 */ /* 0x080fe40007ffe0ff */
[----:B------:R-:W-:Y:S02]  /*0230*/  @!P3 IADD3 R10, R10, 0x1, RZ ;  /* 0x000000010a0ab810 */ /* 0x000fe40007ffe0ff */
[----:B------:R-:W-:Y:S02]  /*0240*/  ISETP.GE.U32.AND P0, PT, R3, R12, PT ;  /* 0x0000000c0300720c */ /* 0x000fe40003f06070 */
[----:B------:R-:W-:Y:S02]  /*0250*/  LOP3.LUT R3, R14, c[0x0][0x1b4], RZ, 0x3c, !PT ;  /* 0x00006d000e037a12 */ /* 0x000fe400078e3cff */
[----:B------:R-:W-:Y:S02]  /*0260*/  ISETP.NE.AND P3, PT, RZ, c[0x0][0x1b4], PT ;  /* 0x00006d00ff007a0c */ /* 0x000fe40003f65270 */
[----:B------:R-:W-:-:S07]  /*0270*/  ISETP.GE.AND P2, PT, R3, RZ, PT ;  /* 0x000000ff0300720c */ /* 0x000fce0003f46270 */
[----:B------:R-:W-:-:S06]  /*0280*/  @P0 IADD3 R10, R10, 0x1, RZ ;  /* 0x000000010a0a0810 */ /* 0x000fcc0007ffe0ff */
[----:B------:R-:W-:Y:S01]  /*0290*/  @!P2 IMAD.MOV R10, RZ, RZ, -R10 ;  /* 0x000000ffff0aa224 */ /* 0x000fe200078e0a0a */
[----:B------:R-:W-:-:S04]  /*02a0*/  @!P3 LOP3.LUT R10, RZ, c[0x0][0x1b4], RZ, 0x33, !PT ;  /* 0x00006d00ff0aba12 */ /* 0x000fc800078e33ff */
[----:B------:R-:W-:-:S05]  /*02b0*/  IADD3 R9, -R10, RZ, RZ ;  /* 0x000000ff0a097210 */ /* 0x000fca0007ffe1ff */
[----:B------:R-:W-:Y:S01]  /*02c0*/  IMAD R9, R9, c[0x0][0x1b4], R14 ;  /* 0x00006d0009097a24 */ /* 0x000fe200078e020e */
[----:B------:R-:W-:Y:S05]  /*02d0*/  @!P1 BRA `(.L_x_72) ;  /* 0x00000b1000009947 */ /* 0x000fea0003800000 */
[----:B0-----:R-:W-:Y:S01]  /*02e0*/  ISETP.GE.AND P1, PT, R8, c[0x0][0x1bc], PT ;  /* 0x00006f0008007a0c */ /* 0x001fe20003f26270 */
[----:B------:R-:W-:Y:S01]  /*02f0*/  IMAD.MOV.U32 R15, RZ, RZ, c[0x0][0x1bc] ;  /* 0x00006f00ff0f7624 */ /* 0x000fe200078e00ff */
[----:B------:R-:W-:Y:S01]  /*0300*/  MOV R0, 0x2 ;  /* 0x0000000200007802 */ /* 0x000fe20000000f00 */
[----:B------:R-:W-:Y:S01]  /*0310*/  IMAD R3, R11, c[0x0][0x1bc], R8 ;  /* 0x00006f000b037a24 */ /* 0x000fe200078e0208 */
[----:B------:R-:W-:Y:S01]  /*0320*/  MOV R21, 0x4 ;  /* 0x0000000400157802 */ /* 0x000fe20000000f00 */
[----:B------:R-:W-:Y:S02]  /*0330*/  IMAD R2, R2, 0x3, RZ ;  /* 0x0000000302027824 */ /* 0x000fe400078e02ff */
[----:B------:R-:W-:-:S04]  /*0340*/  IMAD R15, R15, c[0x0][0x1b8], RZ ;  /* 0x00006e000f0f7a24 */ /* 0x000fc800078e02ff */
[----:B------:R-:W-:Y:S02]  /*0350*/  IMAD R2, R2, R15, R3 ;  /* 0x0000000f02027224 */ /* 0x000fe400078e0203 */
[----:B------:R-:W-:-:S04]  /*0360*/  @!P1 IMAD.WIDE R16, R3, R0, c[0x0][0x1a0] ;  /* 0x0000680003109625 */ /* 0x000fc800078e0200 */
[----:B------:R-:W-:Y:S01]  /*0370*/  IMAD.WIDE R6, R2, R0, c[0x0][0x198] ;  /* 0x0000660002067625 */ /* 0x000fe200078e0200 */
[C-C-:B------:R-:W-:Y:S01]  /*0380*/  @!P1 IADD3 R27, R15.reuse, R3, R15.reuse ;  /* 0x000000030f1b9210 */ /* 0x140fe20007ffe00f */
[----:B------:R-:W2:Y:S01]  /*0390*/  @!P1 LDG.E.CONSTANT R24, [R16.64] ;  /* 0x0000000610189981 */ /* 0x000ea2000c1e9900 */
[C---:B------:R-:W-:Y:S01]  /*03a0*/  IADD3 R3, R15.reuse, R2, R15 ;  /* 0x000000020f037210 */ /* 0x040fe20007ffe00f */
[C---:B------:R-:W-:Y:S02]  /*03b0*/  @!P1 IMAD.WIDE R18, R15.reuse, 0x2, R16 ;  /* 0x000000020f129825 */ /* 0x040fe400078e0210 */
[----:B------:R-:W2:Y:S02]  /*03c0*/  @!P1 LDG.E R25, [R6.64] ;  /* 0x0000000606199981 */ /* 0x000ea4000c1e1900 */
[----:B------:R-:W-:Y:S02]  /*03d0*/  IMAD.WIDE R4, R15, 0x2, R6 ;  /* 0x000000020f047825 */ /* 0x000fe400078e0206 */
[----:B------:R-:W3:Y:S02]  /*03e0*/  @!P1 LDG.E.CONSTANT R22, [R18.64] ;  /* 0x0000000612169981 */ /* 0x000ee4000c1e9900 */
[----:B------:R-:W-:-:S02]  /*03f0*/  IMAD.WIDE R20, R10, R21, c[0x0][0x180] ;  /* 0x000060000a147625 */ /* 0x000fc400078e0215 */
[----:B------:R-:W3:Y:S02]  /*0400*/  @!P1 LDG.E R23, [R4.64] ;  /* 0x0000000604179981 */ /* 0x000ee4000c1e1900 */
[-C--:B------:R-:W-:Y:S02]  /*0410*/  @!P1 IMAD.WIDE R14, R27, R0.reuse, c[0x0][0x1a0] ;  /* 0x000068001b0e9625 */ /* 0x080fe400078e0200 */
[----:B------:R-:W4:Y:S02]  /*0420*/  LDG.E R20, [R20.64] ;  /* 0x0000000614147981 */ /* 0x000f24000c1e1900 */
[----:B------:R-:W-:Y:S02]  /*0430*/  IMAD.WIDE R2, R3, R0, c[0x0][0x198] ;  /* 0x0000660003027625 */ /* 0x000fe400078e0200 */
[----:B------:R0:W5:Y:S04]  /*0440*/  @!P1 LDG.E.CONSTANT R12, [R14.64] ;  /* 0x000000060e0c9981 */ /* 0x000168000c1e9900 */
[----:B------:R0:W5:Y:S01]  /*0450*/  @!P1 LDG.E R13, [R2.64] ;  /* 0x00000006020d9981 */ /* 0x000162000c1e1900 */
[----:B------:R-:W-:-:S02]  /*0460*/  ULDC.S8 UR5, c[0x0][0x1c4] ;  /* 0x0000710000057ab9 */ /* 0x000fc40000000200 */
[----:B------:R-:W-:Y:S01]  /*0470*/  ISETP.NE.AND P0, PT, RZ, UR5, PT ;  /* 0x00000005ff007c0c */ /* 0x000fe2000bf05270 */
[----:B------:R-:W-:Y:S01]  /*0480*/  BSSY B0, `(.L_x_73) ;  /* 0x0000084000007945 */ /* 0x000fe20003800000 */
[----:B--2---:R-:W-:Y:S01]  /*0490*/  HADD2 R17, R25, R24 ;  /* 0x0000001819117230 */ /* 0x004fe20000000000 */
[----:B---3--:R-:W-:Y:S01]  /*04a0*/  HFMA2.MMA R19, R23, 1, 1, R22 ;  /* 0x3c003c0017137835 */ /* 0x008fe20000000016 */
[----:B----4-:R-:W-:-:S09]  /*04b0*/  IMAD.IADD R16, R9, 0x1, R20 ;  /* 0x0000000109107824 */ /* 0x010fd200078e0214 */
[----:B------:R-:W-:Y:S05]  /*04c0*/  @!P0 BRA `(.L_x_74) ;  /* 0x0000064000008947 */ /* 0x000fea0003800000 */
[----:B0-----:R-:W-:Y:S01]  /*04d0*/  MOV R21, c[0x0][0x1c0] ;  /* 0x0000700000157a02 */ /* 0x001fe20000000f00 */
[----:B------:R-:W-:Y:S01]  /*04e0*/  IMAD.MOV.U32 R15, RZ, RZ, c[0x0][0x1c0] ;  /* 0x00007000ff0f7624 */ /* 0x000fe200078e00ff */
[----:B------:R-:W-:Y:S02]  /*04f0*/  MOV R14, RZ ;  /* 0x000000ff000e7202 */ /* 0x000fe40000000f00 */
[----:B------:R-:W-:-:S03]  /*0500*/  IABS R22, R8 ;  /* 0x0000000800167213 */ /* 0x000fc60000000000 */
[----:B------:R-:W-:-:S05]  /*0510*/  IMAD.HI.U32 R14, R0, R21, R14 ;  /* 0x00000015000e7227 */ /* 0x000fca00078e000e */
[----:B------:R-:W-:-:S04]  /*0520*/  SHF.R.S32.HI R23, RZ, 0x1, R14 ;  /* 0x00000001ff177819 */ /* 0x000fc8000001140e */
[-C--:B------:R-:W-:Y:S02]  /*0530*/  IABS R18, R23.reuse ;  /* 0x0000001700127213 */ /* 0x080fe40000000000 */
[----:B------:R-:W-:Y:S02]  /*0540*/  IABS R24, R23 ;  /* 0x0000001700187213 */ /* 0x000fe40000000000 */
[----:B------:R-:W0:Y:S08]  /*0550*/  I2F.RP R20, R18 ;  /* 0x0000001200147306 */ /* 0x000e300000209400 */
[----:B0-----:R-:W0:Y:S02]  /*0560*/  MUFU.RCP R20, R20 ;  /* 0x0000001400147308 */ /* 0x001e240000001000 */
[----:B0-----:R-:W-:-:S06]  /*0570*/  IADD3 R14, R20, 0xffffffe, RZ ;  /* 0x0ffffffe140e7810 */ /* 0x001fcc0007ffe0ff */
[----:B------:R0:W1:Y:S02]  /*0580*/  F2I.FTZ.U32.TRUNC.NTZ R15, R14 ;  /* 0x0000000e000f7305 */ /* 0x000064000021f000 */
[----:B0-----:R-:W-:Y:S02]  /*0590*/  MOV R14, RZ ;  /* 0x000000ff000e7202 */ /* 0x001fe40000000f00 */
[----:B-1----:R-:W-:-:S05]  /*05a0*/  IADD3 R25, RZ, -R15, RZ ;  /* 0x8000000fff197210 */ /* 0x002fca0007ffe0ff */
[----:B------:R-:W-:-:S04]  /*05b0*/  IMAD R25, R25, R18, RZ ;  /* 0x0000001219197224 */ /* 0x000fc800078e02ff */
[----:B------:R-:W-:Y:S01]  /*05c0*/  IMAD.HI.U32 R15, R15, R25, R14 ;  /* 0x000000190f0f7227 */ /* 0x000fe200078e000e */
[----:B------:R-:W-:-:S03]  /*05d0*/  LOP3.LUT R14, R8, R23, RZ, 0x3c, !PT ;  /* 0x00000017080e7212 */ /* 0x000fc600078e3cff */
[----:B------:R-:W-:Y:S01]  /*05e0*/  IMAD.MOV R25, RZ, RZ, -R24 ;  /* 0x000000ffff197224 */ /* 0x000fe200078e0a18 */
[----:B------:R-:W-:Y:S01]  /*05f0*/  ISETP.GE.AND P2, PT, R14, RZ, PT ;  /* 0x000000ff0e00720c */ /* 0x000fe20003f46270 */
[----:B------:R-:W-:-:S04]  /*0600*/  IMAD.HI.U32 R15, R15, R22, RZ ;  /* 0x000000160f0f7227 */ /* 0x000fc800078e00ff */
[----:B------:R-:W-:-:S05]  /*0610*/  IMAD R25, R15, R25, R22 ;  /* 0x000000190f197224 */ /* 0x000fca00078e0216 */
[----:B------:R-:W-:-:S13]  /*0620*/  ISETP.GT.U32.AND P3, PT, R18, R25, PT ;  /* 0x000000191200720c */ /* 0x000fda0003f64070 */
[-C--:B------:R-:W-:Y:S02]  /*0630*/  @!P3 IADD3 R25, R25, -R18.reuse, RZ ;  /* 0x800000121919b210 */ /* 0x080fe40007ffe0ff */
[----:B------:R-:W-:Y:S02]  /*0640*/  @!P3 IADD3 R15, R15, 0x1, RZ ;  /* 0x000000010f0fb810 */ /* 0x000fe40007ffe0ff */
[----:B------:R-:W-:Y:S02]  /*0650*/  ISETP.GE.U32.AND P0, PT, R25, R18, PT ;  /* 0x000000121900720c */ /* 0x000fe40003f06070 */
[----:B------:R-:W-:-:S11]  /*0660*/  ISETP.NE.AND P3, PT, R23, RZ, PT ;  /* 0x000000ff1700720c */ /* 0x000fd60003f65270 */
[----:B------:R-:W-:Y:S02]  /*0670*/  @P0 IADD3 R15, R15, 0x1, RZ ;  /* 0x000000010f0f0810 */ /* 0x000fe40007ffe0ff */
[C---:B------:R-:W-:Y:S02]  /*0680*/  ISETP.GE.AND P0, PT, R8.reuse, c[0x0][0x1bc], PT ;  /* 0x00006f0008007a0c */ /* 0x040fe40003f06270 */
[----:B------:R-:W-:Y:S02]  /*0690*/  MOV R22, R15 ;  /* 0x0000000f00167202 */ /* 0x000fe40000000f00 */
[----:B------:R-:W-:-:S03]  /*06a0*/  ISETP.LT.AND P0, PT, R8, c[0x0][0x1c0], !P0 ;  /* 0x0000700008007a0c */ /* 0x000fc60004701270 */
[----:B------:R-:W-:Y:S01]  /*06b0*/  @!P2 IMAD.MOV R22, RZ, RZ, -R22 ;  /* 0x000000ffff16a224 */ /* 0x000fe200078e0a16 */
[----:B------:R-:W-:-:S04]  /*06c0*/  @!P3 LOP3.LUT R22, RZ, R23, RZ, 0x33, !PT ;  /* 0x00000017ff16b212 */ /* 0x000fc800078e33ff */
[----:B------:R-:W-:-:S05]  /*06d0*/  IADD3 R14, -R22, RZ, RZ ;  /* 0x000000ff160e7210 */ /* 0x000fca0007ffe1ff */
[----:B------:R-:W-:-:S04]  /*06e0*/  IMAD R20, R23, R14, R8 ;  /* 0x0000000e17147224 */ /* 0x000fc800078e0208 */
[----:B------:R-:W-:-:S05]  /*06f0*/  IMAD R14, R23, R22, R20 ;  /* 0x00000016170e7224 */ /* 0x000fca00078e0214 */
[----:B------:R-:W-:-:S05]  /*0700*/  SHF.L.U32 R14, R14, 0x1, RZ ;  /* 0x000000010e0e7819 */ /* 0x000fca00000006ff */
[----:B------:R-:W-:Y:S01]  /*0710*/  IMAD R18, R21, 0x2, R14 ;  /* 0x0000000215127824 */ /* 0x000fe200078e020e */
[----:B------:R0:W-:Y:S04]  /*0720*/  @P0 STS [R14], R17 ;  /* 0x000000110e000388 */ /* 0x0001e80000000800 */
[----:B------:R0:W-:Y:S04]  /*0730*/  @P0 STS [R18], R19 ;  /* 0x0000001312000388 */ /* 0x0001e80000000800 */
[----:B------:R-:W-:Y:S06]  /*0740*/  BAR.SYNC.DEFER_BLOCKING 0x0 ;  /* 0x0000000000007b1d */ /* 0x000fec0000010000 */
[----:B------:R-:W-:Y:S05]  /*0750*/  @!P0 BRA.U `(.L_x_75) ;  /* 0x0000036100008947 */ /* 0x000fea0003800000 */
[----:B0-----:R-:W-:Y:S01]  /*0760*/  SHF.R.S32.HI R15, RZ, 0x1f, R21 ;  /* 0x0000001fff0f7819 */ /* 0x001fe20000011415 */
[----:B------:R-:W-:Y:S01]  /*0770*/  BSSY B1, `(.L_x_75) ;  /* 0x0000034000017945 */ /* 0x000fe20003800000 */
[----:B------:R-:W-:-:S02]  /*0780*/  LEA.HI R20, R20, R20, RZ, 0x1 ;  /* 0x0000001414147211 */ /* 0x000fc400078f08ff */
[----:B------:R-:W-:Y:S02]  /*0790*/  LEA.HI R15, R15, c[0x0][0x1c0], RZ, 0x2 ;  /* 0x000070000f0f7a11 */ /* 0x000fe400078f10ff */
[----:B------:R-:W-:Y:S02]  /*07a0*/  SHF.R.S32.HI R20, RZ, 0x1, R20 ;  /* 0x00000001ff147819 */ /* 0x000fe40000011414 */
[----:B------:R-:W-:-:S05]  /*07b0*/  SHF.R.S32.HI R15, RZ, 0x2, R15 ;  /* 0x00000002ff0f7819 */ /* 0x000fca000001140f */
[----:B------:R-:W-:Y:S01]  /*07c0*/  IMAD R20, R22, R15, R20 ;  /* 0x0000000f16147224 */ /* 0x000fe200078e0214 */
[----:B------:R-:W-:Y:S05]  /*07d0*/  @!P0 BRA `(.L_x_76) ;  /* 0x000002d000008947 */ /* 0x000fea0003800000 */
[----:B------:R-:W-:Y:S01]  /*07e0*/  SHF.L.U32 R20, R20, 0x1, RZ ;  /* 0x0000000114147819 */ /* 0x000fe200000006ff */
[----:B------:R-:W-:Y:S03]  /*07f0*/  BSSY B2, `(.L_x_77) ;  /* 0x0000025000027945 */ /* 0x000fe60003800000 */
[----:B------:R-:W-:Y:S01]  /*0800*/  LEA R22, R23, R20, 0x1 ;  /* 0x0000001417167211 */ /* 0x000fe200078e08ff */
[C---:B------:R-:W-:Y:S01]  /*0810*/  IMAD R24, R21.reuse, 0x2, R20 ;  /* 0x0000000215187824 */ /* 0x040fe200078e0214 */
[----:B------:R-:W-:Y:S01]  /*0820*/  LDS.U16 R17, [R20] ;  /* 0x0000000014117984 */ /* 0x000fe20000000400 */
[----:B------:R-:W-:Y:S02]  /*0830*/  ISETP.GE.AND P2, PT, R20, c[0x0][0x1c0], PT ;  /* 0x0000700014007a0c */ /* 0x000fe40003f46270 */
[----:B------:R-:W-:Y:S01]  /*0840*/  LEA R21, R21, R22, 0x1 ;  /* 0x0000001615157211 */ /* 0x000fe200078e08ff */
[----:B------:R-:W0:Y:S04]  /*0850*/  LDS.U16 R26, [R22] ;  /* 0x00000000161a7984 */ /* 0x000e280000000400 */
[----:B------:R-:W-:Y:S04]  /*0860*/  LDS.U16 R19, [R24] ;  /* 0x0000000018137984 */ /* 0x000fe80000000400 */
[----:B------:R-:W1:Y:S01]  /*0870*/  LDS.U16 R28, [R21] ;  /* 0x00000000151c7984 */ /* 0x000e620000000400 */
[----:B0-----:R-:W-:-:S02]  /*0880*/  PRMT R17, R17, 0x5410, R26 ;  /* 0x0000541011117816 */ /* 0x001fc4000000001a */
[----:B-1----:R-:W-:Y:S01]  /*0890*/  PRMT R19, R19, 0x5410, R28 ;  /* 0x0000541013137816 */ /* 0x002fe2000000001c */
[----:B------:R-:W-:Y:S05]  /*08a0*/  @P2 BRA `(.L_x_78) ;  /* 0x0000019000002947 */ /* 0x000fea0003800000 */
[----:B------:R-:W0:Y:S01]  /*08b0*/  I2F R25, c[0x0][0x1c0] ;  /* 0x0000700000197b06 */ /* 0x000e220000201400 */
[----:B------:R-:W-:-:S07]  /*08c0*/  HADD2.F32 R28, -RZ, R17.H1_H1 ;  /* 0x30000011ff1c7230 */ /* 0x000fce0000004100 */
[----:B------:R-:W-:Y:S08]  /*08d0*/  I2F R15, R20 ;  /* 0x00000014000f7306 */ /* 0x000ff00000201400 */
[----:B0-----:R0:W1:Y:S02]  /*08e0*/  MUFU.RCP R26, R25 ;  /* 0x00000019001a7308 */ /* 0x0010640000001000 */
[----:B0-----:R-:W-:Y:S01]  /*08f0*/  HADD2.F32 R25, -RZ, R19.H1_H1 ;  /* 0x30000013ff197230 */ /* 0x001fe20000004100 */
[----:B-1----:R-:W-:-:S05]  /*0900*/  FMUL.FTZ R23, R15, R26 ;  /* 0x0000001a0f177220 */ /* 0x002fca0000410000 */
[----:B------:R-:W-:Y:S01]  /*0910*/  I2F R15, R16 ;  /* 0x00000010000f7306 */ /* 0x000fe20000201400 */
[----:B------:R-:W-:-:S07]  /*0920*/  FMUL.FTZ R27, R23, 13.28771209716796875 ;  /* 0x41549a78171b7820 */ /* 0x000fce0000410000 */
[----:B------:R-:W0:Y:S02]  /*0930*/  MUFU.EX2 R26, -R27 ;  /* 0x8000001b001a7308 */ /* 0x000e240000000800 */
[----:B0-----:R-:W-:Y:S01]  /*0940*/  FMUL.FTZ R15, R15, R26 ;  /* 0x0000001a0f0f7220 */ /* 0x001fe20000410000 */
[----:B------:R-:W-:-:S03]  /*0950*/  HADD2.F32 R26, -RZ, R17.H0_H0 ;  /* 0x20000011ff1a7230 */ /* 0x000fc60000004100 */
[----:B------:R-:W-:-:S04]  /*0960*/  FMUL.RZ R29, R15, 0.15915493667125701904 ;  /* 0x3e22f9830f1d7820 */ /* 0x000fc8000040c000 */
[----:B------:R-:W0:Y:S08]  /*0970*/  MUFU.SIN R23, R29 ;  /* 0x0000001d00177308 */ /* 0x000e300000000400 */
[----:B------:R-:W1:Y:S01]  /*0980*/  MUFU.COS R15, R29 ;  /* 0x0000001d000f7308 */ /* 0x000e620000000000 */
[-C--:B0-----:R-:W-:Y:S02]  /*0990*/  FMUL.FTZ R17, R23, R28.reuse ;  /* 0x0000001c17117220 */ /* 0x081fe40000410000 */
[----:B-1----:R-:W-:-:S02]  /*09a0*/  FMUL.FTZ R28, R15, R28 ;  /* 0x0000001c0f1c7220 */ /* 0x002fc40000410000 */
[-C--:B------:R-:W-:Y:S02]  /*09b0*/  FFMA.FTZ R17, R15, R26.reuse, -R17 ;  /* 0x0000001a0f117223 */ /* 0x080fe40000010811 */
[C---:B------:R-:W-:Y:S01]  /*09c0*/  FFMA.FTZ R26, R23.reuse, R26, R28 ;  /* 0x0000001a171a7223 */ /* 0x040fe2000001001c */
[----:B------:R-:W-:Y:S01]  /*09d0*/  HADD2.F32 R28, -RZ, R19.H0_H0 ;  /* 0x20000013ff1c7230 */ /* 0x000fe20000004100 */
[----:B------:R-:W-:-:S03]  /*09e0*/  FMUL.FTZ R19, R23, R25 ;  /* 0x0000001917137220 */ /* 0x000fc60000410000 */
[----:B------:R-:W-:Y:S01]  /*09f0*/  F2FP.PACK_AB R17, R26, R17 ;  /* 0x000000111a11723e */ /* 0x000fe200000000ff */
[C---:B------:R-:W-:Y:S02]  /*0a00*/  FFMA.FTZ R19, R15.reuse, R28, -R19 ;  /* 0x0000001c0f137223 */ /* 0x040fe40000010813 */
[----:B------:R-:W-:-:S04]  /*0a10*/  FMUL.FTZ R15, R15, R25 ;  /* 0x000000190f0f7220 */ /* 0x000fc80000410000 */
[----:B------:R-:W-:-:S05]  /*0a20*/  FFMA.FTZ R28, R23, R28, R15 ;  /* 0x0000001c171c7223 */ /* 0x000fca000001000f */
[----:B------:R-:W-:Y:S02]  /*0a30*/  F2FP.PACK_AB R19, R28, R19 ;  /* 0x000000131c13723e */ /* 0x000fe400000000ff */
.L_x_78:
[----:B------:R-:W-:Y:S05]  /*0a40*/  BSYNC B2 ;  /* 0x0000000000027941 */ /* 0x000fea0003800000 */
.L_x_77:
[----:B------:R-:W-:Y:S01]  /*0a50*/  PRMT R15, R17, 0x7632, R15 ;  /* 0x00007632110f7816 */ /* 0x000fe2000000000f */
[----:B------:R0:W-:Y:S01]  /*0a60*/  STS.U16 [R20], R17 ;  /* 0x0000001114007388 */ /* 0x0001e20000000400 */
[----:B------:R-:W-:-:S03]  /*0a70*/  PRMT R23, R19, 0x7632, R23 ;  /* 0x0000763213177816 */ /* 0x000fc60000000017 */
[----:B------:R0:W-:Y:S04]  /*0a80*/  STS.U16 [R22], R15 ;  /* 0x0000000f16007388 */ /* 0x0001e80000000400 */
[----:B------:R0:W-:Y:S04]  /*0a90*/  STS.U16 [R24], R19 ;  /* 0x0000001318007388 */ /* 0x0001e80000000400 */
[----:B------:R0:W-:Y:S02]  /*0aa0*/  STS.U16 [R21], R23 ;  /* 0x0000001715007388 */ /* 0x0001e40000000400 */
.L_x_76:
[----:B------:R-:W-:Y:S05]  /*0ab0*/  BSYNC B1 ;  /* 0x0000000000017941 */ /* 0x000fea0003800000 */
.L_x_75:
[----:B0-----:R-:W-:Y:S06]  /*0ac0*/  BAR.SYNC.DEFER_BLOCKING 0x0 ;  /* 0x0000000000007b1d */ /* 0x001fec0000010000 */
[----:B------:R-:W-:Y:S05]  /*0ad0*/  @!P0 BRA `(.L_x_79) ;  /* 0x000001e000008947 */ /* 0x000fea0003800000 */
[----:B------:R0:W1:Y:S04]  /*0ae0*/  LDS R17, [R14] ;  /* 0x000000000e117984 */ /* 0x0000680000000800 */
[----:B------:R0:W2:Y:S01]  /*0af0*/  LDS R19, [R18] ;  /* 0x0000000012137984 */ /* 0x0000a20000000800 */
[----:B------:R-:W-:Y:S05]  /*0b00*/  BRA `(.L_x_79) ;  /* 0x000001b000007947 */ /* 0x000fea0003800000 */
.L_x_74:
[----:B0-----:R-:W-:-:S13]  /*0b10*/  ISETP.GE.AND P0, PT, R8, c[0x0][0x1c0], PT ;  /* 0x0000700008007a0c */ /* 0x001fda0003f06270 */
[----:B------:R-:W-:Y:S05]  /*0b20*/  @P0 BRA `(.L_x_79) ;  /* 0x0000019000000947 */ /* 0x000fea0003800000 */
[----:B------:R-:W0:Y:S01]  /*0b30*/  I2F R20, c[0x0][0x1c0] ;  /* 0x0000700000147b06 */ /* 0x000e220000201400 */
[--C-:B------:R-:W-:Y:S02]  /*0b40*/  HADD2.F32 R25, -RZ, R19.reuse.H1_H1 ;  /* 0x30000013ff197230 */ /* 0x100fe40000004100 */
[----:B------:R-:W-:-:S05]  /*0b50*/  HADD2.F32 R23, -RZ, R19.H0_H0 ;  /* 0x20000013ff177230 */ /* 0x000fca0000004100 */
[----:B------:R-:W-:Y:S08]  /*0b60*/  I2F R14, R8 ;  /* 0x00000008000e7306 */ /* 0x000ff00000201400 */
[----:B0-----:R0:W1:Y:S08]  /*0b70*/  MUFU.RCP R15, R20 ;  /* 0x00000014000f7308 */ /* 0x0010700000001000 */
[----:B------:R-:W-:Y:S01]  /*0b80*/  I2F R21, R16 ;  /* 0x0000001000157306 */ /* 0x000fe20000201400 */
[----:B0-----:R-:W-:Y:S01]  /*0b90*/  HADD2.F32 R20, -RZ, R17.H0_H0 ;  /* 0x20000011ff147230 */ /* 0x001fe20000004100 */
[----:B-1----:R-:W-:-:S04]  /*0ba0*/  FMUL.FTZ R14, R14, R15 ;  /* 0x0000000f0e0e7220 */ /* 0x002fc80000410000 */
[----:B------:R-:W-:-:S04]  /*0bb0*/  FMUL.FTZ R15, R14, 13.28771209716796875 ;  /* 0x41549a780e0f7820 */ /* 0x000fc80000410000 */
[----:B------:R-:W0:Y:S02]  /*0bc0*/  MUFU.EX2 R14, -R15 ;  /* 0x8000000f000e7308 */ /* 0x000e240000000800 */
[----:B0-----:R-:W-:Y:S01]  /*0bd0*/  FMUL.FTZ R14, R21, R14 ;  /* 0x0000000e150e7220 */ /* 0x001fe20000410000 */
[----:B------:R-:W-:-:S03]  /*0be0*/  HADD2.F32 R21, -RZ, R17.H1_H1 ;  /* 0x30000011ff157230 */ /* 0x000fc60000004100 */
[----:B------:R-:W-:-:S04]  /*0bf0*/  FMUL.RZ R22, R14, 0.15915493667125701904 ;  /* 0x3e22f9830e167820 */ /* 0x000fc8000040c000 */
[----:B------:R-:W0:Y:S08]  /*0c00*/  MUFU.SIN R14, R22 ;  /* 0x00000016000e7308 */ /* 0x000e300000000400 */
[----:B------:R-:W1:Y:S01]  /*0c10*/  MUFU.COS R18, R22 ;  /* 0x0000001600127308 */ /* 0x000e620000000000 */
[-C--:B0-----:R-:W-:Y:S02]  /*0c20*/  FMUL.FTZ R17, R21, R14.reuse ;  /* 0x0000000e15117220 */ /* 0x081fe40000410000 */
[----:B------:R-:W-:-:S02]  /*0c30*/  FMUL.FTZ R15, R25, R14 ;  /* 0x0000000e190f7220 */ /* 0x000fc40000410000 */
[-C--:B-1----:R-:W-:Y:S02]  /*0c40*/  FMUL.FTZ R19, R21, R18.reuse ;  /* 0x0000001215137220 */ /* 0x082fe40000410000 */
[-C--:B------:R-:W-:Y:S02]  /*0c50*/  FMUL.FTZ R21, R25, R18.reuse ;  /* 0x0000001219157220 */ /* 0x080fe40000410000 */
[C---:B------:R-:W-:Y:S02]  /*0c60*/  FFMA.FTZ R17, R20.reuse, R18, -R17 ;  /* 0x0000001214117223 */ /* 0x040fe40000010811 */
[----:B------:R-:W-:Y:S02]  /*0c70*/  FFMA.FTZ R20, R20, R14, R19 ;  /* 0x0000000e14147223 */ /* 0x000fe40000010013 */
[C---:B------:R-:W-:Y:S02]  /*0c80*/  FFMA.FTZ R15, R23.reuse, R18, -R15 ;  /* 0x00000012170f7223 */ /* 0x040fe4000001080f */
[----:B------:R-:W-:Y:S01]  /*0c90*/  FFMA.FTZ R14, R23, R14, R21 ;  /* 0x0000000e170e7223 */ /* 0x000fe20000010015 */
[----:B------:R-:W-:-:S04]  /*0ca0*/  F2FP.PACK_AB R17, R20, R17 ;  /* 0x000000111411723e */ /* 0x000fc800000000ff */
[----:B------:R-:W-:Y:S02]  /*0cb0*/  F2FP.PACK_AB R19, R14, R15 ;  /* 0x0000000f0e13723e */ /* 0x000fe400000000ff */
.L_x_79:
[----:B------:R-:W-:Y:S05]  /*0cc0*/  BSYNC B0 ;  /* 0x0000000000007941 */ /* 0x000fea0003800000 */
.L_x_73:
[----:B------:R-:W-:Y:S01]  /*0cd0*/  IMAD R11, R10, c[0x0][0x1b8], R11 ;  /* 0x00006e000a0b7a24 */ /* 0x000fe200078e020b */
[----:B-----5:R-:W-:Y:S01]  /*0ce0*/  HFMA2.MMA R13, R13, 1, 1, R12 ;  /* 0x3c003c000d0d7835 */ /* 0x020fe2000000000c */
[----:B-1----:R1:W-:Y:S01]  /*0cf0*/  @!P1 STG.E [R6.64], R17 ;  /* 0x0000001106009986 */ /* 0x0023e2000c101906 */
[--C-:B------:R-:W-:Y:S02]  /*0d00*/  IMAD R10, R9, c[0x0][0x1bc], R8.reuse ;  /* 0x00006f00090a7a24 */ /* 0x100fe400078e0208 */
[----:B------:R-:W-:Y:S01]  /*0d10*/  IMAD R11, R11, c[0x0][0x1bc], RZ ;  /* 0x00006f000b0b7a24 */ /* 0x000fe200078e02ff */
[----:B--2---:R1:W-:Y:S03]  /*0d20*/  @!P1 STG.E [R4.64], R19 ;  /* 0x0000001304009986 */ /* 0x0043e6000c101906 */
[C---:B------:R-:W-:Y:S01]  /*0d30*/  IMAD R9, R11.reuse, UR4, R8 ;  /* 0x000000040b097c24 */ /* 0x040fe2000f8e0208 */
[----:B------:R1:W-:Y:S01]  /*0d40*/  @!P1 STG.E [R2.64], R13 ;  /* 0x0000000d02009986 */ /* 0x0003e2000c101906 */
[----:B------:R-:W-:-:S02]  /*0d50*/  IMAD R11, R11, c[0x0][0x1b4], R10 ;  /* 0x00006d000b0b7a24 */ /* 0x000fc400078e020a */
[----:B------:R-:W-:Y:S01]  /*0d60*/  IMAD R9, R16, c[0x0][0x1bc], R9 ;  /* 0x00006f0010097a24 */ /* 0x000fe200078e0209 */
[----:B------:R-:W-:Y:S06]  /*0d70*/  @P1 EXIT ;  /* 0x000000000000194d */ /* 0x000fec0003800000 */
[----:B-1----:R-:W-:-:S04]  /*0d80*/  IMAD.WIDE R2, R11, R0, c[0x0][0x160] ;  /* 0x000058000b027625 */ /* 0x002fc800078e0200 */
[CC--:B------:R-:W-:Y:S01]  /*0d90*/  IMAD.WIDE R4, R9.reuse, R0.reuse, c[0x0][0x168] ;  /* 0x00005a0009047625 */ /* 0x0c0fe200078e0200 */
[----:B------:R-:W-:Y:S03]  /*0da0*/  STG.E [R2.64], R17 ;  /* 0x0000001102007986 */ /* 0x000fe6000c101906 */
[----:B------:R-:W-:Y:S01]  /*0db0*/  IMAD.WIDE R6, R9, R0, c[0x0][0x170] ;  /* 0x00005c0009067625 */ /* 0x000fe200078e0200 */
[----:B------:R-:W-:Y:S04]  /*0dc0*/  STG.E [R4.64], R19 ;  /* 0x0000001304007986 */ /* 0x000fe8000c101906 */
[----:B------:R-:W-:Y:S01]  /*0dd0*/  STG.E [R6.64], R13 ;  /* 0x0000000d06007986 */ /* 0x000fe2000c101906 */
[----:B------:R-:W-:Y:S05]  /*0de0*/  EXIT ;  /* 0x000000000000794d */ /* 0x000fea0003800000 */
.L_x_72:
        /* <DEDUP_REMOVED lines=15> */
[----:B------:R-:W-:Y:S02]  /*0ee0*/  ISETP.GE.U32.AND P1, PT, R3, c[0x0][0x188], PT ;  /* 0x0000620003007a0c */ /* 0x000fe40003f26070 */
[----:B------:R-:W-:-:S11]  /*0ef0*/  MOV R3, 0x4 ;  /* 0x0000000400037802 */ /* 0x000fd60000000f00 */
[----:B------:R-:W-:Y:S02]  /*0f00*/  @P1 IADD3 R6, R6, 0x1, RZ ;  /* 0x0000000106061810 */ /* 0x000fe40007ffe0ff */
[----:B------:R-:W-:-:S05]  /*0f10*/  @!P2 LOP3.LUT R6, RZ, c[0x0][0x188], RZ, 0x33, !PT ;  /* 0x00006200ff06aa12 */ /* 0x000fca00078e33ff */
[----:B------:R-:W-:-:S05]  /*0f20*/  IMAD.WIDE R2, R6, R3, c[0x0][0x180] ;  /* 0x0000600006027625 */ /* 0x000fca00078e0203 */
[----:B------:R-:W2:Y:S01]  /*0f30*/  LDG.E R9, [R2.64] ;  /* 0x0000000602097981 */ /* 0x000ea2000c1e1900 */
[----:B------:R-:W-:-:S04]  /*0f40*/  IMAD.MOV R5, RZ, RZ, -R6 ;  /* 0x000000ffff057224 */ /* 0x000fc800078e0a06 */
[----:B------:R-:W-:-:S05]  /*0f50*/  IMAD R0, R5, c[0x0][0x188], R0 ;  /* 0x0000620005007a24 */ /* 0x000fca00078e0200 */
[----:B--2---:R-:W-:-:S13]  /*0f60*/  ISETP.GE.AND P0, PT, R0, R9, PT ;  /* 0x000000090000720c */ /* 0x004fda0003f06270 */
[----:B------:R-:W-:Y:S05]  /*0f70*/  @P0 EXIT ;  /* 0x000000000000094d */ /* 0x000fea0003800000 */
[----:B------:R-:W-:Y:S01]  /*0f80*/  ISETP.GE.AND P0, PT, R8, c[0x0][0x1bc], PT ;  /* 0x00006f0008007a0c */ /* 0x000fe20003f06270 */
[----:B------:R-:W-:Y:S01]  /*0f90*/  ULDC UR5, c[0x0][0x1bc] ;  /* 0x00006f0000057ab9 */ /* 0x000fe20000000800 */
[----:B------:R-:W-:Y:S01]  /*0fa0*/  IMAD R7, R0, c[0x0][0x1bc], R8 ;  /* 0x00006f0000077a24 */ /* 0x000fe200078e0208 */
[----:B------:R-:W-:Y:S01]  /*0fb0*/  UIMAD UR5, UR4, UR5, URZ ;  /* 0x00000005040572a4 */ /* 0x000fe2000f8e023f */
[----:B------:R-:W-:-:S05]  /*0fc0*/  IMAD R0, R6, c[0x0][0x1b8], R11 ;  /* 0x00006e0006007a24 */ /* 0x000fca00078e020b */
[----:B------:R-:W-:-:S04]  /*0fd0*/  IMAD R0, R0, UR5, R7 ;  /* 0x0000000500007c24 */ /* 0x000fc8000f8e0207 */
[----:B------:R-:W-:Y:S05]  /*0fe0*/  @P0 EXIT ;  /* 0x000000000000094d */ /* 0x000fea0003800000 */
[----:B------:R-:W-:Y:S01]  /*0ff0*/  SHF.R.S32.HI R3, RZ, 0x1f, R6 ;  /* 0x0000001fff037819 */ /* 0x000fe20000011406 */
[----:B------:R-:W-:Y:S01]  /*1000*/  ULDC.64 UR4, c[0x0][0x1b8] ;  /* 0x00006e0000047ab9 */ /* 0x000fe20000000a00 */
[----:B------:R-:W-:-:S04]  /*1010*/  LEA R4, P0, R6, c[0x0][0x178], 0x3 ;  /* 0x00005e0006047a11 */ /* 0x000fc800078018ff */
[----:B------:R-:W-:-:S05]  /*1020*/  LEA.HI.X R5, R6, c[0x0][0x17c], R3, 0x3, P0 ;  /* 0x00005f0006057a11 */ /* 0x000fca00000f1c03 */
[----:B------:R-:W2:Y:S01]  /*1030*/  LDG.E.64 R2, [R4.64] ;  /* 0x0000000604027981 */ /* 0x000ea2000c1e1b00 */
[----:B------:R-:W-:Y:S01]  /*1040*/  IMAD R6, R11, c[0x0][0x1bc], RZ ;  /* 0x00006f000b067a24 */ /* 0x000fe200078e02ff */
[----:B------:R-:W-:-:S03]  /*1050*/  SHF.R.S32.HI R8, RZ, 0x1f, R9 ;  /* 0x0000001fff087819 */ /* 0x000fc60000011409 */
[----:B------:R-:W-:Y:S02]  /*1060*/  IMAD R6, R9, R6, R7 ;  /* 0x0000000609067224 */ /* 0x000fe400078e0207 */
[----:B------:R-:W-:-:S03]  /*1070*/  IMAD R8, R8, c[0x0][0x190], RZ ;  /* 0x0000640008087a24 */ /* 0x000fc600078e02ff */
[----:B------:R-:W-:Y:S01]  /*1080*/  SHF.R.S32.HI R7, RZ, 0x1f, R6 ;  /* 0x0000001fff077819 */ /* 0x000fe20000011406 */
[----:B------:R-:W-:-:S04]  /*1090*/  IMAD R11, R9, c[0x0][0x194], R8 ;  /* 0x00006500090b7a24 */ /* 0x000fc800078e0208 */
[----:B------:R-:W-:-:S05]  /*10a0*/  IMAD.WIDE.U32 R6, R9, c[0x0][0x190], R6 ;  /* 0x0000640009067a25 */ /* 0x000fca00078e0006 */
[----:B------:R-:W-:Y:S02]  /*10b0*/  IADD3 R7, R7, R11, RZ ;  /* 0x0000000b07077210 */ /* 0x000fe40007ffe0ff */
[----:B--2---:R-:W-:-:S04]  /*10c0*/  LEA R2, P0, R6, R2, 0x1 ;  /* 0x0000000206027211 */ /* 0x004fc800078008ff */
[----:B------:R-:W-:-:S05]  /*10d0*/  LEA.HI.X R3, R6, R3, R7, 0x1, P0 ;  /* 0x0000000306037211 */ /* 0x000fca00000f0c07 */
[----:B------:R-:W2:Y:S01]  /*10e0*/  LD.E R11, [R2.64] ;  /* 0x00000006020b7980 */ /* 0x000ea2000c101900 */
[----:B------:R-:W-:Y:S01]  /*10f0*/  UIMAD UR4, UR5, UR4, URZ ;  /* 0x00000004050472a4 */ /* 0x000fe2000f8e023f */
[----:B------:R-:W-:-:S05]  /*1100*/  HFMA2.MMA R13, -RZ, RZ, 0, 1.1920928955078125e-07 ;  /* 0x00000002ff0d7435 */ /* 0x000fca00000001ff */
[----:B------:R-:W-:-:S04]  /*1110*/  IMAD R7, R9, UR4, RZ ;  /* 0x0000000409077c24 */ /* 0x000fc8000f8e02ff */
[----:B------:R-:W-:-:S04]  /*1120*/  IMAD.WIDE R6, R7, 0x2, R2 ;  /* 0x0000000207067825 */ /* 0x000fc800078e0202 */
[----:B------:R-:W-:-:S05]  /*1130*/  IMAD.WIDE R4, R0, R13, c[0x0][0x168] ;  /* 0x00005a0000047625 */ /* 0x000fca00078e020d */
[----:B--2---:R-:W-:Y:S04]  /*1140*/  STG.E [R4.64], R11 ;  /* 0x0000000b04007986 */ /* 0x004fe8000c101906 */
[----:B------:R-:W2:Y:S01]  /*1150*/  LD.E R7, [R6.64] ;  /* 0x0000000606077980 */ /* 0x000ea2000c101900 */
[----:B------:R-:W-:-:S05]  /*1160*/  IMAD.WIDE R8, R0, R13, c[0x0][0x170] ;  /* 0x00005c0000087625 */ /* 0x000fca00078e020d */
[----:B--2---:R-:W-:Y:S01]  /*1170*/  STG.E [R8.64], R7 ;  /* 0x0000000708007986 */ /* 0x004fe2000c101906 */
[----:B------:R-:W-:Y:S05]  /*1180*/  EXIT ;  /* 0x000000000000794d */ /* 0x000fea0003800000 */
.L_x_80:
        /* <DEDUP_REMOVED lines=15> */
.L_x_536:


//--------------------- .text._ZN17fastertransformer34add_fusedQKV_bias_transpose_kernelI6__halfLb0EEEvPT_S3_S3_NS_29PrefixPromptBatchWeightsParamIS2_EES3_PKS2_PKiiiiiib --------------------------
	.section	.text._ZN17fastertransformer34add_fusedQKV_bias_transpose_kernelI6__halfLb0EEEvPT_S3_S3_NS_29PrefixPromptBatchWeightsParamIS2_EES3_PKS2_PKiiiiiib,"ax",@progbits
	.sectioninfo	@"SHI_REGISTERS=31"
	.align	128
        .global         _ZN17fastertransformer34add_fusedQKV_bias_transpose_kernelI6__halfLb0EEEvPT_S3_S3_NS_29PrefixPromptBatchWeightsParamIS2_EES3_PKS2_PKiiiiiib
        .type           _ZN17fastertransformer34add_fusedQKV_bias_transpose_kernelI6__halfLb0EEEvPT_S3_S3_NS_29PrefixPromptBatchWeightsParamIS2_EES3_PKS2_PKiiiiiib,@function
        .size           _ZN17fastertransformer34add_fusedQKV_bias_transpose_kernelI6__halfLb0EEEvPT_S3_S3_NS_29PrefixPromptBatchWeightsParamIS2_EES3_PKS2_PKiiiiiib,(.L_x_537 - _ZN17fastertransformer34add_fusedQKV_bias_transpose_kernelI6__halfLb0EEEvPT_S3_S3_NS_29PrefixPromptBatchWeightsParamIS2_EES3_PKS2_PKiiiiiib)
        .other          _ZN17fastertransformer34add_fusedQKV_bias_transpose_kernelI6__halfLb0EEEvPT_S3_S3_NS_29PrefixPromptBatchWeightsParamIS2_EES3_PKS2_PKiiiiiib,@"STO_CUDA_ENTRY STV_DEFAULT"
_ZN17fastertransformer34add_fusedQKV_bias_transpose_kernelI6__halfLb0EEEvPT_S3_S3_NS_29PrefixPromptBatchWeightsParamIS2_EES3_PKS2_PKiiiiiib:
.text._ZN17fastertransformer34add_fusedQKV_bias_transpose_kernelI6__halfLb0EEEvPT_S3_S3_NS_29PrefixPromptBatchWeightsParamIS2_EES3_PKS2_PKiiiiiib:
[----:B------:R-:W-:Y:S02]  /*0000*/  MOV R1, c[0x0][0x28] ;  /* 0x00000a0000017a02 */ /* 0x000fe40000000f00 */
[----:B------:R-:W0:Y:S01]  /*0010*/  S2UR UR6, SR_CTAID.X ;  /* 0x00000000000679c3 */ /* 0x000e220000002500 */
[----:B------:R-:W-:Y:S02]  /*0020*/  ULDC UR4, c[0x0][0x188] ;  /* 0x0000620000047ab9 */ /* 0x000fe40000000800 */
[----:B------:R-:W-:Y:S02]  /*0030*/  UIADD3 UR4, -UR4, URZ, URZ ;  /* 0x0000003f04047290 */ /* 0x000fe4000fffe13f */
[----:B------:R-:W-:Y:S02]  /*0040*/  ULDC.64 UR10, c[0x0][0x1b0] ;  /* 0x00006c00000a7ab9 */ /* 0x000fe40000000a00 */
[----:B------:R-:W-:Y:S02]  /*0050*/  ULDC.64 UR14, c[0x0][0x118] ;  /* 0x00004600000e7ab9 */ /* 0x000fe40000000a00 */
[----:B0-----:R-:W-:-:S03]  /*0060*/  UIMAD UR6, UR4, UR10, UR6 ;  /* 0x0000000a040672a4 */ /* 0x001fc6000f8e0206 */
[----:B------:R-:W-:Y:S02]  /*0070*/  ULDC.64 UR4, c[0x0][0x1a8] ;  /* 0x00006a0000047ab9 */ /* 0x000fe40000000a00 */
[----:B------:R-:W-:Y:S02]  /*0080*/  UISETP.EQ.U32.AND UP1, UPT, URZ, UR4, UPT ;  /* 0x000000043f00728c */ /* 0x000fe4000bf22070 */
[----:B------:R-:W-:-:S04]  /*0090*/  UISETP.GE.AND UP0, UPT, UR6, URZ, UPT ;  /* 0x0000003f0600728c */ /* 0x000fc8000bf06270 */
[----:B------:R-:W-:-:S03]  /*00a0*/  UISETP.EQ.OR.EX UP0, UPT, URZ, UR5, !UP0, UP1 ;  /* 0x000000053f00728c */ /* 0x000fc6000c702710 */
[----:B------:R-:W-:-:S03]  /*00b0*/  ULDC.64 UR4, c[0x0][0x1a8] ;  /* 0x00006a0000047ab9 */ /* 0x000fc60000000a00 */
[----:B------:R-:W-:-:S05]  /*00c0*/  PLOP3.LUT P0, PT, PT, PT, UP0, 0x80, 0x0 ;  /* 0x000000000000781c */ /* 0x000fca0003f0f008 */
[----:B------:R-:W-:Y:S02]  /*00d0*/  @!UP0 UMOV UR7, 0x4 ;  /* 0x0000000400078882 */ /* 0x000fe40000000000 */
[----:B------:R-:W-:-:S06]  /*00e0*/  @!UP0 UIMAD.WIDE UR4, UR6, UR7, UR4 ;  /* 0x00000007060482a5 */ /* 0x000fcc000f8e0204 */
[----:B------:R-:W-:Y:S01]  /*00f0*/  MOV R2, UR4 ;  /* 0x0000000400027c02 */ /* 0x000fe20008000f00 */
[----:B------:R-:W-:-:S05]  /*0100*/  IMAD.U32 R3, RZ, RZ, UR5 ;  /* 0x00000005ff037e24 */ /* 0x000fca000f8e00ff */
[----:B------:R0:W2:Y:S01]  /*0110*/  @!P0 LDG.E R19, [R2.64] ;  /* 0x0000000e02138981 */ /* 0x0000a2000c1e1900 */
[----:B------:R-:W1:Y:S01]  /*0120*/  S2UR UR16, SR_CTAID.Y ;  /* 0x00000000001079c3 */ /* 0x000e620000002600 */
[----:B------:R-:W-:Y:S01]  /*0130*/  MOV R6, c[0x0][0x1bc] ;  /* 0x00006f0000067a02 */ /* 0x000fe20000000f00 */
[----:B------:R-:W-:Y:S01]  /*0140*/  UIMAD UR4, UR6, 0x3, URZ ;  /* 0x00000003060478a4 */ /* 0x000fe2000f8e023f */
[----:B------:R-:W3:Y:S01]  /*0150*/  S2R R0, SR_TID.X ;  /* 0x0000000000007919 */ /* 0x000ee20000002100 */
[----:B------:R-:W-:Y:S02]  /*0160*/  HFMA2.MMA R8, -RZ, RZ, 0, 1.1920928955078125e-07 ;  /* 0x00000002ff087435 */ /* 0x000fe400000001ff */
[----:B------:R-:W-:Y:S02]  /*0170*/  IMAD R6, R6, c[0x0][0x1b8], RZ ;  /* 0x00006e0006067a24 */ /* 0x000fe400078e02ff */
[----:B-1----:R-:W-:Y:S01]  /*0180*/  IMAD.U32 R7, RZ, RZ, UR16 ;  /* 0x00000010ff077e24 */ /* 0x002fe2000f8e00ff */
[----:B---3--:R-:W-:-:S04]  /*0190*/  SHF.L.U32 R0, R0, 0x1, RZ ;  /* 0x0000000100007819 */ /* 0x008fc800000006ff */
[----:B------:R-:W-:Y:S01]  /*01a0*/  ISETP.GE.AND P1, PT, R0, c[0x0][0x1bc], PT ;  /* 0x00006f0000007a0c */ /* 0x000fe20003f26270 */
[----:B------:R-:W-:-:S04]  /*01b0*/  IMAD R7, R7, c[0x0][0x1bc], R0 ;  /* 0x00006f0007077a24 */ /* 0x000fc800078e0200 */
[----:B------:R-:W-:-:S04]  /*01c0*/  IMAD R21, R6, UR4, R7 ;  /* 0x0000000406157c24 */ /* 0x000fc8000f8e0207 */
[----:B0-----:R-:W-:-:S04]  /*01d0*/  IMAD.WIDE R2, R21, R8, c[0x0][0x198] ;  /* 0x0000660015027625 */ /* 0x001fc800078e0208 */
[-C--:B------:R-:W-:Y:S01]  /*01e0*/  @!P1 IMAD.WIDE R16, R7, R8.reuse, c[0x0][0x1a0] ;  /* 0x0000680007109625 */ /* 0x080fe200078e0208 */
[C-C-:B------:R-:W-:Y:S01]  /*01f0*/  @!P1 IADD3 R23, R6.reuse, R7, R6.reuse ;  /* 0x0000000706179210 */ /* 0x140fe20007ffe006 */
[----:B------:R-:W3:Y:S01]  /*0200*/  @!P1 LDG.E R11, [R2.64] ;  /* 0x0000000e020b9981 */ /* 0x000ee2000c1e1900 */
[C---:B------:R-:W-:Y:S01]  /*0210*/  IADD3 R7, R6.reuse, R21, R6 ;  /* 0x0000001506077210 */ /* 0x040fe20007ffe006 */
[C---:B------:R-:W-:Y:S02]  /*0220*/  IMAD.WIDE R4, R6.reuse, 0x2, R2 ;  /* 0x0000000206047825 */ /* 0x040fe400078e0202 */
[----:B------:R0:W3:Y:S02]  /*0230*/  @!P1 LDG.E.CONSTANT R18, [R16.64] ;  /* 0x0000000e10129981 */ /* 0x0000e4000c1e9900 */
[----:B------:R-:W-:Y:S02]  /*0240*/  @!P1 IMAD.WIDE R12, R6, 0x2, R16 ;  /* 0x00000002060c9825 */ /* 0x000fe400078e0210 */
[----:B------:R-:W4:Y:S02]  /*0250*/  @!P1 LDG.E R15, [R4.64] ;  /* 0x0000000e040f9981 */ /* 0x000f24000c1e1900 */
[----:B------:R-:W-:-:S02]  /*0260*/  @!P1 IMAD.WIDE R20, R23, R8, c[0x0][0x1a0] ;  /* 0x0000680017149625 */ /* 0x000fc400078e0208 */
[----:B------:R1:W4:Y:S02]  /*0270*/  @!P1 LDG.E.CONSTANT R14, [R12.64] ;  /* 0x0000000e0c0e9981 */ /* 0x000324000c1e9900 */
[----:B------:R-:W-:Y:S02]  /*0280*/  IMAD.WIDE R6, R7, R8, c[0x0][0x198] ;  /* 0x0000660007067625 */ /* 0x000fe400078e0208 */
[----:B------:R1:W5:Y:S04]  /*0290*/  @!P1 LDG.E.CONSTANT R9, [R20.64] ;  /* 0x0000000e14099981 */ /* 0x000368000c1e9900 */
[----:B------:R1:W5:Y:S01]  /*02a0*/  @!P1 LDG.E R10, [R6.64] ;  /* 0x0000000e060a9981 */ /* 0x000362000c1e1900 */
[----:B0-----:R-:W-:-:S04]  /*02b0*/  IABS R17, c[0x0][0x1b4] ;  /* 0x00006d0000117a13 */ /* 0x001fc80000000000 */
[----:B------:R-:W0:Y:S02]  /*02c0*/  R2UR UR17, R17 ;  /* 0x00000000111173c2 */ /* 0x000e2400000e0000 */
[----:B0-----:R-:W0:Y:S01]  /*02d0*/  I2F.RP R16, UR17 ;  /* 0x0000001100107d06 */ /* 0x001e220008209400 */
[----:B------:R-:W-:-:S07]  /*02e0*/  UMOV UR4, URZ ;  /* 0x0000003f00047c82 */ /* 0x000fce0008000000 */
[----:B0-----:R-:W1:Y:S02]  /*02f0*/  MUFU.RCP R16, R16 ;  /* 0x0000001000107308 */ /* 0x001e640000001000 */
[----:B-1----:R-:W-:-:S06]  /*0300*/  IADD3 R12, R16, 0xffffffe, RZ ;  /* 0x0ffffffe100c7810 */ /* 0x002fcc0007ffe0ff */
[----:B------:R-:W0:Y:S02]  /*0310*/  F2I.FTZ.U32.TRUNC.NTZ R12, R12 ;  /* 0x0000000c000c7305 */ /* 0x000e24000021f000 */
[----:B0-----:R-:W0:Y:S01]  /*0320*/  R2UR UR5, R12 ;  /* 0x000000000c0573c2 */ /* 0x001e2200000e0000 */
[----:B------:R-:W-:Y:S02]  /*0330*/  ULDC.S8 UR8, c[0x0][0x1c4] ;  /* 0x0000710000087ab9 */ /* 0x000fe40000000200 */
[----:B------:R-:W-:Y:S01]  /*0340*/  UISETP.NE.AND UP0, UPT, URZ, UR11, UPT ;  /* 0x0000000b3f00728c */ /* 0x000fe2000bf05270 */
[----:B------:R-:W-:Y:S04]  /*0350*/  BSSY B0, `(.L_x_81) ;  /* 0x0000098000007945 */ /* 0x000fe80003800000 */
[----:B--2---:R-:W1:Y:S02]  /*0360*/  @!P0 R2UR UR4, R19 ;  /* 0x00000000130483c2 */ /* 0x004e6400000e0000 */
[----:B-1----:R-:W-:-:S06]  /*0370*/  UIADD3 UR9, UR6, UR4, URZ ;  /* 0x0000000406097290 */ /* 0x002fcc000fffe03f */
[----:B------:R-:W-:-:S04]  /*0380*/  IABS R13, UR9 ;  /* 0x00000009000d7c13 */ /* 0x000fc80008000000 */
[----:B------:R-:W1:Y:S01]  /*0390*/  R2UR UR7, R13 ;  /* 0x000000000d0773c2 */ /* 0x000e6200000e0000 */
[----:B0-----:R-:W-:Y:S02]  /*03a0*/  UIADD3 UR6, URZ, -UR5, URZ ;  /* 0x800000053f067290 */ /* 0x001fe4000fffe03f */
[----:B------:R-:W-:Y:S02]  /*03b0*/  UMOV UR4, URZ ;  /* 0x0000003f00047c82 */ /* 0x000fe40008000000 */
[----:B------:R-:W-:-:S04]  /*03c0*/  UIMAD UR6, UR6, UR17, URZ ;  /* 0x00000011060672a4 */ /* 0x000fc8000f8e023f */
[----:B------:R-:W-:-:S04]  /*03d0*/  UIMAD.WIDE.U32 UR4, UR5, UR6, UR4 ;  /* 0x00000006050472a5 */ /* 0x000fc8000f8e0004 */
[----:B-1----:R-:W-:-:S04]  /*03e0*/  UIMAD.WIDE.U32 UR4, UR5, UR7, URZ ;  /* 0x00000007050472a5 */ /* 0x002fc8000f8e003f */
[----:B------:R-:W-:-:S04]  /*03f0*/  UIADD3 UR4, -UR5, URZ, URZ ;  /* 0x0000003f05047290 */ /* 0x000fc8000fffe13f */
[----:B------:R-:W-:-:S04]  /*0400*/  UIMAD UR4, UR17, UR4, UR7 ;  /* 0x00000004110472a4 */ /* 0x000fc8000f8e0207 */
[----:B------:R-:W-:Y:S02]  /*0410*/  UISETP.GT.U32.AND UP1, UPT, UR17, UR4, UPT ;  /* 0x000000041100728c */ /* 0x000fe4000bf24070 */
[----:B------:R-:W-:Y:S01]  /*0420*/  UISETP.GE.AND UP3, UPT, UR9, URZ, UPT ;  /* 0x0000003f0900728c */ /* 0x000fe2000bf66270 */
[----:B------:R-:W-:-:S08]  /*0430*/  ISETP.NE.AND P0, PT, RZ, UR8, PT ;  /* 0x00000008ff007c0c */ /* 0x000fd0000bf05270 */
[----:B------:R-:W-:-:S04]  /*0440*/  @!UP1 UIADD3 UR4, UR4, -UR17, URZ ;  /* 0x8000001104049290 */ /* 0x000fc8000fffe03f */
[----:B------:R-:W-:Y:S02]  /*0450*/  UIADD3 UR6, UR4, -UR17, URZ ;  /* 0x8000001104067290 */ /* 0x000fe4000fffe03f */
[----:B------:R-:W-:-:S04]  /*0460*/  UISETP.GT.U32.AND UP2, UPT, UR17, UR4, UPT ;  /* 0x000000041100728c */ /* 0x000fc8000bf44070 */
[----:B------:R-:W-:Y:S02]  /*0470*/  USEL UR6, UR6, UR4, !UP2 ;  /* 0x0000000406067287 */ /* 0x000fe4000d000000 */
[----:B------:R-:W-:Y:S02]  /*0480*/  ULOP3.LUT UR7, URZ, UR11, URZ, 0x33, !UPT ;  /* 0x0000000b3f077292 */ /* 0x000fe4000f8e333f */
[----:B------:R-:W-:Y:S01]  /*0490*/  @!UP3 UIADD3 UR6, -UR6, URZ, URZ ;  /* 0x0000003f0606b290 */ /* 0x000fe2000fffe13f */
[----:B----4-:R-:W-:-:S03]  /*04a0*/  HFMA2.MMA R13, R15, 1, 1, R14 ;  /* 0x3c003c000f0d7835 */ /* 0x010fc6000000000e */
[----:B------:R-:W-:Y:S01]  /*04b0*/  USEL UR10, UR7, UR6, !UP0 ;  /* 0x00000006070a7287 */ /* 0x000fe2000c000000 */
[----:B---3--:R-:W-:Y:S01]  /*04c0*/  HADD2 R11, R11, R18 ;  /* 0x000000120b0b7230 */ /* 0x008fe20000000000 */
[----:B------:R-:W-:Y:S05]  /*04d0*/  @!P0 BRA `(.L_x_82) ;  /* 0x0000064000008947 */ /* 0x000fea0003800000 */
[----:B------:R-:W-:Y:S01]  /*04e0*/  MOV R15, c[0x0][0x1c0] ;  /* 0x00007000000f7a02 */ /* 0x000fe20000000f00 */
[----:B------:R-:W-:Y:S01]  /*04f0*/  IMAD.MOV.U32 R16, RZ, RZ, RZ ;  /* 0x000000ffff107224 */ /* 0x000fe200078e00ff */
[----:B------:R-:W-:-:S05]  /*0500*/  MOV R17, c[0x0][0x1c0] ;  /* 0x0000700000117a02 */ /* 0x000fca0000000f00 */
[----:B------:R-:W-:Y:S01]  /*0510*/  IMAD.HI.U32 R17, R8, R15, R16 ;  /* 0x0000000f08117227 */ /* 0x000fe200078e0010 */
[----:B------:R-:W-:-:S04]  /*0520*/  IABS R16, R0 ;  /* 0x0000000000107213 */ /* 0x000fc80000000000 */
[----:B------:R-:W-:-:S04]  /*0530*/  SHF.R.S32.HI R17, RZ, 0x1, R17 ;  /* 0x00000001ff117819 */ /* 0x000fc80000011411 */
[-C--:B------:R-:W-:Y:S02]  /*0540*/  IABS R12, R17.reuse ;  /* 0x00000011000c7213 */ /* 0x080fe40000000000 */
[----:B------:R-:W-:Y:S02]  /*0550*/  IABS R20, R17 ;  /* 0x0000001100147213 */ /* 0x000fe40000000000 */
[----:B------:R-:W0:Y:S08]  /*0560*/  I2F.RP R14, R12 ;  /* 0x0000000c000e7306 */ /* 0x000e300000209400 */
[----:B0-----:R-:W0:Y:S02]  /*0570*/  MUFU.RCP R14, R14 ;  /* 0x0000000e000e7308 */ /* 0x001e240000001000 */
[----:B0-----:R-:W-:-:S06]  /*0580*/  IADD3 R18, R14, 0xffffffe, RZ ;  /* 0x0ffffffe0e127810 */ /* 0x001fcc0007ffe0ff */
[----:B------:R0:W1:Y:S02]  /*0590*/  F2I.FTZ.U32.TRUNC.NTZ R19, R18 ;  /* 0x0000001200137305 */ /* 0x000064000021f000 */
[----:B0-----:R-:W-:Y:S01]  /*05a0*/  IMAD.MOV.U32 R18, RZ, RZ, RZ ;  /* 0x000000ffff127224 */ /* 0x001fe200078e00ff */
[----:B-1----:R-:W-:-:S05]  /*05b0*/  IADD3 R21, RZ, -R19, RZ ;  /* 0x80000013ff157210 */ /* 0x002fca0007ffe0ff */
[----:B------:R-:W-:-:S04]  /*05c0*/  IMAD R21, R21, R12, RZ ;  /* 0x0000000c15157224 */ /* 0x000fc800078e02ff */
[----:B------:R-:W-:Y:S01]  /*05d0*/  IMAD.HI.U32 R19, R19, R21, R18 ;  /* 0x0000001513137227 */ /* 0x000fe200078e0012 */
[----:B------:R-:W-:-:S05]  /*05e0*/  IADD3 R21, RZ, -R20, RZ ;  /* 0x80000014ff157210 */ /* 0x000fca0007ffe0ff */
[----:B------:R-:W-:-:S04]  /*05f0*/  IMAD.HI.U32 R19, R19, R16, RZ ;  /* 0x0000001013137227 */ /* 0x000fc800078e00ff */
[----:B------:R-:W-:-:S05]  /*0600*/  IMAD R21, R19, R21, R16 ;  /* 0x0000001513157224 */ /* 0x000fca00078e0210 */
[----:B------:R-:W-:-:S13]  /*0610*/  ISETP.GT.U32.AND P3, PT, R12, R21, PT ;  /* 0x000000150c00720c */ /* 0x000fda0003f64070 */
[-C--:B------:R-:W-:Y:S02]  /*0620*/  @!P3 IADD3 R21, R21, -R12.reuse, RZ ;  /* 0x8000000c1515b210 */ /* 0x080fe40007ffe0ff */
[----:B------:R-:W-:Y:S02]  /*0630*/  @!P3 IADD3 R19, R19, 0x1, RZ ;  /* 0x000000011313b810 */ /* 0x000fe40007ffe0ff */
[----:B------:R-:W-:Y:S02]  /*0640*/  ISETP.GE.U32.AND P0, PT, R21, R12, PT ;  /* 0x0000000c1500720c */ /* 0x000fe40003f06070 */
[----:B------:R-:W-:Y:S02]  /*0650*/  LOP3.LUT R12, R0, R17, RZ, 0x3c, !PT ;  /* 0x00000011000c7212 */ /* 0x000fe400078e3cff */
[----:B------:R-:W-:Y:S02]  /*0660*/  ISETP.NE.AND P3, PT, R17, RZ, PT ;  /* 0x000000ff1100720c */ /* 0x000fe40003f65270 */
[----:B------:R-:W-:-:S07]  /*0670*/  ISETP.GE.AND P2, PT, R12, RZ, PT ;  /* 0x000000ff0c00720c */ /* 0x000fce0003f46270 */
[----:B------:R-:W-:Y:S02]  /*0680*/  @P0 IADD3 R19, R19, 0x1, RZ ;  /* 0x0000000113130810 */ /* 0x000fe40007ffe0ff */
[----:B------:R-:W-:-:S03]  /*0690*/  ISETP.GE.AND P0, PT, R0, c[0x0][0x1bc], PT ;  /* 0x00006f0000007a0c */ /* 0x000fc60003f06270 */
[----:B------:R-:W-:Y:S01]  /*06a0*/  IMAD.MOV.U32 R20, RZ, RZ, R19 ;  /* 0x000000ffff147224 */ /* 0x000fe200078e0013 */
[----:B------:R-:W-:-:S04]  /*06b0*/  ISETP.LT.AND P0, PT, R0, c[0x0][0x1c0], !P0 ;  /* 0x0000700000007a0c */ /* 0x000fc80004701270 */
[----:B------:R-:W-:Y:S02]  /*06c0*/  @!P2 IADD3 R20, -R20, RZ, RZ ;  /* 0x000000ff1414a210 */ /* 0x000fe40007ffe1ff */
[----:B------:R-:W-:-:S04]  /*06d0*/  @!P3 LOP3.LUT R20, RZ, R17, RZ, 0x33, !PT ;  /* 0x00000011ff14b212 */ /* 0x000fc800078e33ff */
[----:B------:R-:W-:-:S05]  /*06e0*/  IADD3 R12, -R20, RZ, RZ ;  /* 0x000000ff140c7210 */ /* 0x000fca0007ffe1ff */
[----:B------:R-:W-:-:S04]  /*06f0*/  IMAD R18, R17, R12, R0 ;  /* 0x0000000c11127224 */ /* 0x000fc800078e0200 */
[----:B------:R-:W-:-:S04]  /*0700*/  IMAD R12, R17, R20, R18 ;  /* 0x00000014110c7224 */ /* 0x000fc800078e0212 */
[----:B------:R-:W-:-:S05]  /*0710*/  IMAD.SHL.U32 R12, R12, 0x2, RZ ;  /* 0x000000020c0c7824 */ /* 0x000fca00078e00ff */
[----:B------:R-:W-:Y:S01]  /*0720*/  LEA R14, R15, R12, 0x1 ;  /* 0x0000000c0f0e7211 */ /* 0x000fe200078e08ff */
        /* <DEDUP_REMOVED lines=15> */
[----:B------:R-:W-:Y:S01]  /*0820*/  IMAD R18, R17, 0x2, R16 ;  /* 0x0000000211127824 */ /* 0x000fe200078e0210 */
[----:B------:R-:W-:Y:S01]  /*0830*/  LDS.U16 R11, [R16] ;  /* 0x00000000100b7984 */ /* 0x000fe20000000400 */
[----:B------:R-:W-:-:S03]  /*0840*/  ISETP.GE.AND P2, PT, R16, c[0x0][0x1c0], PT ;  /* 0x0000700010007a0c */ /* 0x000fc60003f46270 */
        /* <DEDUP_REMOVED lines=8> */
[----:B------:R-:W-:Y:S02]  /*08d0*/  HADD2.F32 R26, -RZ, R11.H1_H1 ;  /* 0x3000000bff1a7230 */ /* 0x000fe40000004100 */
[----:B------:R-:W-:Y:S02]  /*08e0*/  HADD2.F32 R23, -RZ, R13.H1_H1 ;  /* 0x3000000dff177230 */ /* 0x000fe40000004100 */
[----:B------:R-:W-:Y:S02]  /*08f0*/  HADD2.F32 R24, -RZ, R11.H0_H0 ;  /* 0x2000000bff187230 */ /* 0x000fe40000004100 */
[----:B------:R-:W-:Y:S01]  /*0900*/  HADD2.F32 R28, -RZ, R13.H0_H0 ;  /* 0x2000000dff1c7230 */ /* 0x000fe20000004100 */
[----:B------:R-:W-:Y:S08]  /*0910*/  I2F R19, R16 ;  /* 0x0000001000137306 */ /* 0x000ff00000201400 */
[----:B0-----:R-:W0:Y:S08]  /*0920*/  MUFU.RCP R22, R21 ;  /* 0x0000001500167308 */ /* 0x001e300000001000 */
[----:B------:R-:W-:Y:S01]  /*0930*/  I2F R17, UR10 ;  /* 0x0000000a00117d06 */ /* 0x000fe20008201400 */
[----:B0-----:R-:W-:-:S04]  /*0940*/  FMUL.FTZ R19, R19, R22 ;  /* 0x0000001613137220 */ /* 0x001fc80000410000 */
[----:B------:R-:W-:-:S06]  /*0950*/  FMUL.FTZ R22, R19, 13.28771209716796875 ;  /* 0x41549a7813167820 */ /* 0x000fcc0000410000 */
[----:B------:R-:W0:Y:S02]  /*0960*/  MUFU.EX2 R22, -R22 ;  /* 0x8000001600167308 */ /* 0x000e240000000800 */
[----:B0-----:R-:W-:-:S04]  /*0970*/  FMUL.FTZ R17, R17, R22 ;  /* 0x0000001611117220 */ /* 0x001fc80000410000 */
[----:B------:R-:W-:-:S04]  /*0980*/  FMUL.RZ R25, R17, 0.15915493667125701904 ;  /* 0x3e22f98311197820 */ /* 0x000fc8000040c000 */
[----:B------:R-:W0:Y:S08]  /*0990*/  MUFU.SIN R17, R25 ;  /* 0x0000001900117308 */ /* 0x000e300000000400 */
[----:B------:R-:W1:Y:S01]  /*09a0*/  MUFU.COS R19, R25 ;  /* 0x0000001900137308 */ /* 0x000e620000000000 */
[C---:B0-----:R-:W-:Y:S02]  /*09b0*/  FMUL.FTZ R11, R17.reuse, R26 ;  /* 0x0000001a110b7220 */ /* 0x041fe40000410000 */
[----:B------:R-:W-:-:S02]  /*09c0*/  FMUL.FTZ R13, R17, R23 ;  /* 0x00000017110d7220 */ /* 0x000fc40000410000 */
[C---:B-1----:R-:W-:Y:S02]  /*09d0*/  FMUL.FTZ R26, R19.reuse, R26 ;  /* 0x0000001a131a7220 */ /* 0x042fe40000410000 */
[C---:B------:R-:W-:Y:S02]  /*09e0*/  FMUL.FTZ R23, R19.reuse, R23 ;  /* 0x0000001713177220 */ /* 0x040fe40000410000 */
[C---:B------:R-:W-:Y:S02]  /*09f0*/  FFMA.FTZ R13, R19.reuse, R28, -R13 ;  /* 0x0000001c130d7223 */ /* 0x040fe4000001080d */
[-C--:B------:R-:W-:Y:S02]  /*0a00*/  FFMA.FTZ R11, R19, R24.reuse, -R11 ;  /* 0x00000018130b7223 */ /* 0x080fe4000001080b */
[C---:B------:R-:W-:Y:S02]  /*0a10*/  FFMA.FTZ R26, R17.reuse, R24, R26 ;  /* 0x00000018111a7223 */ /* 0x040fe4000001001a */
[----:B------:R-:W-:-:S03]  /*0a20*/  FFMA.FTZ R28, R17, R28, R23 ;  /* 0x0000001c111c7223 */ /* 0x000fc60000010017 */
[----:B------:R-:W-:Y:S02]  /*0a30*/  F2FP.PACK_AB R11, R26, R11 ;  /* 0x0000000b1a0b723e */ /* 0x000fe400000000ff */
[----:B------:R-:W-:Y:S02]  /*0a40*/  F2FP.PACK_AB R13, R28, R13 ;  /* 0x0000000d1c0d723e */ /* 0x000fe400000000ff */
.L_x_86:
[----:B------:R-:W-:Y:S05]  /*0a50*/  BSYNC B2 ;  /* 0x0000000000027941 */ /* 0x000fea0003800000 */
.L_x_85:
[----:B------:R-:W-:Y:S01]  /*0a60*/  PRMT R17, R11, 0x7632, R17 ;  /* 0x000076320b117816 */ /* 0x000fe20000000011 */
[----:B------:R0:W-:Y:S01]  /*0a70*/  STS.U16 [R16], R11 ;  /* 0x0000000b10007388 */ /* 0x0001e20000000400 */
[----:B------:R-:W-:-:S03]  /*0a80*/  PRMT R19, R13, 0x7632, R19 ;  /* 0x000076320d137816 */ /* 0x000fc60000000013 */
[----:B------:R0:W-:Y:S04]  /*0a90*/  STS.U16 [R18], R17 ;  /* 0x0000001112007388 */ /* 0x0001e80000000400 */
[----:B------:R0:W-:Y:S04]  /*0aa0*/  STS.U16 [R20], R13 ;  /* 0x0000000d14007388 */ /* 0x0001e80000000400 */
[----:B------:R0:W-:Y:S02]  /*0ab0*/  STS.U16 [R15], R19 ;  /* 0x000000130f007388 */ /* 0x0001e40000000400 */
.L_x_84:
[----:B------:R-:W-:Y:S05]  /*0ac0*/  BSYNC B1 ;  /* 0x0000000000017941 */ /* 0x000fea0003800000 */
.L_x_83:
[----:B0-----:R-:W-:Y:S06]  /*0ad0*/  BAR.SYNC.DEFER_BLOCKING 0x0 ;  /* 0x0000000000007b1d */ /* 0x001fec0000010000 */
[----:B------:R-:W-:Y:S05]  /*0ae0*/  @!P0 BRA `(.L_x_87) ;  /* 0x000001e000008947 */ /* 0x000fea0003800000 */
[----:B------:R0:W1:Y:S04]  /*0af0*/  LDS R11, [R12] ;  /* 0x000000000c0b7984 */ /* 0x0000680000000800 */
[----:B------:R0:W2:Y:S01]  /*0b00*/  LDS R13, [R14] ;  /* 0x000000000e0d7984 */ /* 0x0000a20000000800 */
[----:B------:R-:W-:Y:S05]  /*0b10*/  BRA `(.L_x_87) ;  /* 0x000001b000007947 */ /* 0x000fea0003800000 */
.L_x_82:
[----:B------:R-:W-:-:S13]  /*0b20*/  ISETP.GE.AND P0, PT, R0, c[0x0][0x1c0], PT ;  /* 0x0000700000007a0c */ /* 0x000fda0003f06270 */
        /* <DEDUP_REMOVED lines=16> */
[-C--:B0-----:R-:W-:Y:S02]  /*0c30*/  FMUL.FTZ R11, R19, R15.reuse ;  /* 0x0000000f130b7220 */ /* 0x081fe40000410000 */
[----:B------:R-:W-:-:S02]  /*0c40*/  FMUL.FTZ R13, R21, R15 ;  /* 0x0000000f150d7220 */ /* 0x000fc40000410000 */
[-C--:B-1----:R-:W-:Y:S02]  /*0c50*/  FMUL.FTZ R16, R19, R14.reuse ;  /* 0x0000000e13107220 */ /* 0x082fe40000410000 */
[-C--:B------:R-:W-:Y:S02]  /*0c60*/  FMUL.FTZ R12, R21, R14.reuse ;  /* 0x0000000e150c7220 */ /* 0x080fe40000410000 */
[CC--:B------:R-:W-:Y:S02]  /*0c70*/  FFMA.FTZ R11, R18.reuse, R14.reuse, -R11 ;  /* 0x0000000e120b7223 */ /* 0x0c0fe4000001080b */
[-C--:B------:R-:W-:Y:S02]  /*0c80*/  FFMA.FTZ R16, R18, R15.reuse, R16 ;  /* 0x0000000f12107223 */ /* 0x080fe40000010010 */
[C---:B------:R-:W-:Y:S02]  /*0c90*/  FFMA.FTZ R13, R20.reuse, R14, -R13 ;  /* 0x0000000e140d7223 */ /* 0x040fe4000001080d */
[----:B------:R-:W-:Y:S01]  /*0ca0*/  FFMA.FTZ R12, R20, R15, R12 ;  /* 0x0000000f140c7223 */ /* 0x000fe2000001000c */
[----:B------:R-:W-:-:S04]  /*0cb0*/  F2FP.PACK_AB R11, R16, R11 ;  /* 0x0000000b100b723e */ /* 0x000fc800000000ff */
[----:B------:R-:W-:Y:S02]  /*0cc0*/  F2FP.PACK_AB R13, R12, R13 ;  /* 0x0000000d0c0d723e */ /* 0x000fe400000000ff */
.L_x_87:
[----:B------:R-:W-:Y:S05]  /*0cd0*/  BSYNC B0 ;  /* 0x0000000000007941 */ /* 0x000fea0003800000 */
.L_x_81:
[----:B------:R-:W-:Y:S01]  /*0ce0*/  UISETP.GE.U32.AND UP2, UPT, UR4, UR17, UPT ;  /* 0x000000110400728c */ /* 0x000fe2000bf46070 */
[----:B------:R-:W-:Y:S01]  /*0cf0*/  IMAD.U32 R17, RZ, RZ, UR10 ;  /* 0x0000000aff117e24 */ /* 0x000fe2000f8e00ff */
[----:B------:R-:W-:Y:S01]  /*0d00*/  ULDC UR11, c[0x0][0x1b4] ;  /* 0x00006d00000b7ab9 */ /* 0x000fe20000000800 */
[----:B-----5:R-:W-:Y:S01]  /*0d10*/  HFMA2.MMA R15, R10, 1, 1, R9 ;  /* 0x3c003c000a0f7835 */ /* 0x020fe20000000009 */
[----:B------:R-:W-:Y:S01]  /*0d20*/  ULOP3.LUT UR6, UR9, UR11, URZ, 0x3c, !UPT ;  /* 0x0000000b09067292 */ /* 0x000fe2000f8e3c3f */
[----:B------:R-:W-:Y:S01]  /*0d30*/  IMAD R0, R17, c[0x0][0x1bc], R0 ;  /* 0x00006f0011007a24 */ /* 0x000fe200078e0200 */
[----:B------:R-:W-:Y:S01]  /*0d40*/  @!UP1 UIADD3 UR5, UR5, 0x1, URZ ;  /* 0x0000000105059890 */ /* 0x000fe2000fffe03f */
[----:B-1----:R1:W-:Y:S01]  /*0d50*/  @!P1 STG.E [R2.64], R11 ;  /* 0x0000000b02009986 */ /* 0x0023e2000c10190e */
[----:B------:R-:W-:Y:S02]  /*0d60*/  UISETP.GE.AND UP3, UPT, UR6, URZ, UPT ;  /* 0x0000003f0600728c */ /* 0x000fe4000bf66270 */
[----:B------:R-:W-:Y:S01]  /*0d70*/  ULDC.64 UR12, c[0x0][0x1b8] ;  /* 0x00006e00000c7ab9 */ /* 0x000fe20000000a00 */
[----:B--2---:R1:W-:Y:S01]  /*0d80*/  @!P1 STG.E [R4.64], R13 ;  /* 0x0000000d04009986 */ /* 0x0043e2000c10190e */
[----:B------:R-:W-:-:S02]  /*0d90*/  @UP2 UIADD3 UR5, UR5, 0x1, URZ ;  /* 0x0000000105052890 */ /* 0x000fc4000fffe03f */
[----:B------:R-:W-:Y:S01]  /*0da0*/  ULDC UR8, c[0x0][0x188] ;  /* 0x0000620000087ab9 */ /* 0x000fe20000000800 */
[----:B------:R1:W-:Y:S01]  /*0db0*/  @!P1 STG.E [R6.64], R15 ;  /* 0x0000000f06009986 */ /* 0x0003e2000c10190e */
[----:B------:R-:W-:-:S03]  /*0dc0*/  UIADD3 UR8, UR8, UR11, URZ ;  /* 0x0000000b08087290 */ /* 0x000fc6000fffe03f */
[----:B------:R-:W-:Y:S02]  /*0dd0*/  UMOV UR6, UR5 ;  /* 0x0000000500067c82 */ /* 0x000fe40008000000 */
[----:B------:R-:W-:Y:S01]  /*0de0*/  @!UP3 UIADD3 UR6, -UR6, URZ, URZ ;  /* 0x0000003f0606b290 */ /* 0x000fe2000fffe13f */
[----:B------:R-:W-:-:S03]  /*0df0*/  MOV R17, UR8 ;  /* 0x0000000800117c02 */ /* 0x000fc60008000f00 */
[----:B------:R-:W-:-:S04]  /*0e00*/  USEL UR6, UR7, UR6, !UP0 ;  /* 0x0000000607067287 */ /* 0x000fc8000c000000 */
[----:B------:R-:W-:-:S04]  /*0e10*/  UIMAD UR6, UR6, UR12, UR16 ;  /* 0x0000000c060672a4 */ /* 0x000fc8000f8e0210 */
[----:B------:R-:W-:-:S06]  /*0e20*/  UIMAD UR6, UR6, UR13, URZ ;  /* 0x0000000d060672a4 */ /* 0x000fcc000f8e023f */
[----:B------:R-:W-:Y:S01]  /*0e30*/  MOV R9, UR6 ;  /* 0x0000000600097c02 */ /* 0x000fe20008000f00 */
[----:B------:R-:W-:-:S04]  /*0e40*/  IMAD R17, R17, UR6, R0 ;  /* 0x0000000611117c24 */ /* 0x000fc8000f8e0200 */
        /* <DEDUP_REMOVED lines=9> */
.L_x_88:
        /* <DEDUP_REMOVED lines=10> */
.L_x_537:


//--------------------- .text._ZN17fastertransformer34add_fusedQKV_bias_transpose_kernelI6__halfEEvPT_S3_S3_S3_PKS2_PKiiiiiiPKfi --------------------------
	.section	.text._ZN17fastertransformer34add_fusedQKV_bias_transpose_kernelI6__halfEEvPT_S3_S3_S3_PKS2_PKiiiiiiPKfi,"ax",@progbits
	.sectioninfo	@"SHI_REGISTERS=32"
	.align	128
        .global         _ZN17fastertransformer34add_fusedQKV_bias_transpose_kernelI6__halfEEvPT_S3_S3_S3_PKS2_PKiiiiiiPKfi
        .type           _ZN17fastertransformer34add_fusedQKV_bias_transpose_kernelI6__halfEEvPT_S3_S3_S3_PKS2_PKiiiiiiPKfi,@function
        .size           _ZN17fastertransformer34add_fusedQKV_bias_transpose_kernelI6__halfEEvPT_S3_S3_S3_PKS2_PKiiiiiiPKfi,(.L_x_538 - _ZN17fastertransformer34add_fusedQKV_bias_transpose_kernelI6__halfEEvPT_S3_S3_S3_PKS2_PKiiiiiiPKfi)
        .other          _ZN17fastertransformer34add_fusedQKV_bias_transpose_kernelI6__halfEEvPT_S3_S3_S3_PKS2_PKiiiiiiPKfi,@"STO_CUDA_ENTRY STV_DEFAULT"
_ZN17fastertransformer34add_fusedQKV_bias_transpose_kernelI6__halfEEvPT_S3_S3_S3_PKS2_PKiiiiiiPKfi:
.text._ZN17fastertransformer34add_fusedQKV_bias_transpose_kernelI6__halfEEvPT_S3_S3_S3_PKS2_PKiiiiiiPKfi:
[----:B------:R-:W-:-:S03]  /*0000*/  IMAD.MOV.U32 R1, RZ, RZ, c[0x0][0x28] ;  /* 0x00000a00ff017624 */ /* 0x000fc600078e00ff */
[----:B------:R-:W0:Y:S01]  /*0010*/  S2R R9, SR_CTAID.X ;  /* 0x0000000000097919 */ /* 0x000e220000002500 */
[----:B------:R-:W-:Y:S01]  /*0020*/  IMAD.MOV.U32 R8, RZ, RZ, c[0x0][0x1a0] ;  /* 0x00006800ff087624 */ /* 0x000fe200078e00ff */
[----:B------:R-:W-:Y:S01]  /*0030*/  IADD3 R1, R1, -0x18, RZ ;  /* 0xffffffe801017810 */ /* 0x000fe20007ffe0ff */
[----:B------:R-:W-:Y:S01]  /*0040*/  IMAD.MOV.U32 R3, RZ, RZ, c[0x0][0x164] ;  /* 0x00005900ff037624 */ /* 0x000fe200078e00ff */
[----:B------:R-:W0:Y:S01]  /*0050*/  S2R R2, SR_TID.X ;  /* 0x0000000000027919 */ /* 0x000e220000002100 */
[----:B------:R-:W-:Y:S02]  /*0060*/  IMAD R8, R8, c[0x0][0x19c], RZ ;  /* 0x0000670008087a24 */ /* 0x000fe400078e02ff */
[----:B------:R-:W-:Y:S02]  /*0070*/  IMAD.MOV.U32 R4, RZ, RZ, c[0x0][0x168] ;  /* 0x00005a00ff047624 */ /* 0x000fe400078e00ff */
[----:B------:R-:W-:Y:S02]  /*0080*/  IMAD R0, R8, c[0x0][0x198], RZ ;  /* 0x0000660008007a24 */ /* 0x000fe400078e02ff */
[----:B------:R-:W-:-:S02]  /*0090*/  IMAD.MOV.U32 R5, RZ, RZ, c[0x0][0x16c] ;  /* 0x00005b00ff057624 */ /* 0x000fc400078e00ff */
[----:B------:R-:W-:Y:S02]  /*00a0*/  IMAD R0, R0, 0x3, RZ ;  /* 0x0000000300007824 */ /* 0x000fe400078e02ff */
[----:B------:R-:W-:Y:S01]  /*00b0*/  IMAD.MOV.U32 R6, RZ, RZ, c[0x0][0x170] ;  /* 0x00005c00ff067624 */ /* 0x000fe200078e00ff */
[----:B------:R1:W-:Y:S01]  /*00c0*/  STL.64 [R1+0x8], R4 ;  /* 0x0000080401007387 */ /* 0x0003e20000100a00 */
[----:B------:R-:W-:-:S05]  /*00d0*/  IMAD.MOV.U32 R7, RZ, RZ, c[0x0][0x174] ;  /* 0x00005d00ff077624 */ /* 0x000fca00078e00ff */
[----:B------:R1:W-:Y:S01]  /*00e0*/  STL.64 [R1+0x10], R6 ;  /* 0x0000100601007387 */ /* 0x0003e20000100a00 */
[----:B0-----:R-:W-:Y:S02]  /*00f0*/  IMAD R9, R9, c[0x0][0x0], R2 ;  /* 0x0000000009097a24 */ /* 0x001fe400078e0202 */
[----:B------:R-:W-:-:S03]  /*0100*/  IMAD.MOV.U32 R2, RZ, RZ, c[0x0][0x160] ;  /* 0x00005800ff027624 */ /* 0x000fc600078e00ff */
[----:B------:R-:W-:Y:S02]  /*0110*/  ISETP.GE.AND P0, PT, R9, R0, PT ;  /* 0x000000000900720c */ /* 0x000fe40003f06270 */
[----:B------:R1:W-:Y:S11]  /*0120*/  STL.64 [R1], R2 ;  /* 0x0000000201007387 */ /* 0x0003f60000100a00 */
[----:B------:R-:W-:Y:S05]  /*0130*/  @P0 EXIT ;  /* 0x000000000000094d */ /* 0x000fea0003800000 */
[----:B------:R-:W-:Y:S01]  /*0140*/  ISETP.NE.U32.AND P0, PT, RZ, c[0x0][0x188], PT ;  /* 0x00006200ff007a0c */ /* 0x000fe20003f05070 */
[----:B------:R-:W-:Y:S01]  /*0150*/  ULDC.64 UR4, c[0x0][0x118] ;  /* 0x0000460000047ab9 */ /* 0x000fe20000000a00 */
[----:B-1----:R-:W-:-:S02]  /*0160*/  IMAD.MOV.U32 R5, RZ, RZ, R9 ;  /* 0x000000ffff057224 */ /* 0x002fc400078e0009 */
[----:B------:R-:W-:-:S13]  /*0170*/  ISETP.NE.AND.EX P0, PT, RZ, c[0x0][0x18c], PT, P0 ;  /* 0x00006300ff007a0c */ /* 0x000fda0003f05300 */
[----:B------:R-:W-:Y:S05]  /*0180*/  @!P0 BRA `(.L_x_89) ;  /* 0x000009f000008947 */ /* 0x000fea0003800000 */
[----:B------:R-:W-:-:S05]  /*0190*/  IMAD R14, R8, 0x3, RZ ;  /* 0x00000003080e7824 */ /* 0x000fca00078e02ff */
[----:B------:R-:W-:-:S04]  /*01a0*/  IABS R9, R14 ;  /* 0x0000000e00097213 */ /* 0x000fc80000000000 */
[----:B------:R-:W0:Y:S08]  /*01b0*/  I2F.RP R6, R9 ;  /* 0x0000000900067306 */ /* 0x000e300000209400 */
[----:B0-----:R-:W0:Y:S02]  /*01c0*/  MUFU.RCP R6, R6 ;  /* 0x0000000600067308 */ /* 0x001e240000001000 */
[----:B0-----:R-:W-:-:S06]  /*01d0*/  IADD3 R2, R6, 0xffffffe, RZ ;  /* 0x0ffffffe06027810 */ /* 0x001fcc0007ffe0ff */
[----:B------:R0:W1:Y:S02]  /*01e0*/  F2I.FTZ.U32.TRUNC.NTZ R3, R2 ;  /* 0x0000000200037305 */ /* 0x000064000021f000 */
[----:B0-----:R-:W-:Y:S02]  /*01f0*/  IMAD.MOV.U32 R2, RZ, RZ, RZ ;  /* 0x000000ffff027224 */ /* 0x001fe400078e00ff */
[----:B-1----:R-:W-:-:S04]  /*0200*/  IMAD.MOV R4, RZ, RZ, -R3 ;  /* 0x000000ffff047224 */ /* 0x002fc800078e0a03 */
[----:B------:R-:W-:-:S04]  /*0210*/  IMAD R7, R4, R9, RZ ;  /* 0x0000000904077224 */ /* 0x000fc800078e02ff */
[----:B------:R-:W-:-:S04]  /*0220*/  IMAD.HI.U32 R4, R3, R7, R2 ;  /* 0x0000000703047227 */ /* 0x000fc800078e0002 */
.L_x_90:
[----:B------:R-:W-:Y:S02]  /*0230*/  IABS R2, R14 ;  /* 0x0000000e00027213 */ /* 0x000fe40000000000 */
[----:B------:R-:W-:Y:S02]  /*0240*/  IABS R19, R5 ;  /* 0x0000000500137213 */ /* 0x000fe40000000000 */
[----:B------:R-:W-:Y:S01]  /*0250*/  IABS R17, R8 ;  /* 0x0000000800117213 */ /* 0x000fe20000000000 */
[----:B------:R-:W-:Y:S01]  /*0260*/  IMAD.MOV R2, RZ, RZ, -R2 ;  /* 0x000000ffff027224 */ /* 0x000fe200078e0a02 */
[----:B------:R-:W-:Y:S01]  /*0270*/  IABS R7, R14 ;  /* 0x0000000e00077213 */ /* 0x000fe20000000000 */
[----:B------:R-:W-:Y:S01]  /*0280*/  IMAD.HI.U32 R18, R4, R19, RZ ;  /* 0x0000001304127227 */ /* 0x000fe200078e00ff */
[----:B------:R-:W0:Y:S03]  /*0290*/  I2F.RP R3, R17 ;  /* 0x0000001100037306 */ /* 0x000e260000209400 */
[----:B------:R-:W-:-:S05]  /*02a0*/  IMAD R2, R18, R2, R19 ;  /* 0x0000000212027224 */ /* 0x000fca00078e0213 */
[----:B------:R-:W-:Y:S01]  /*02b0*/  ISETP.GT.U32.AND P1, PT, R9, R2, PT ;  /* 0x000000020900720c */ /* 0x000fe20003f24070 */
[----:B0-----:R-:W0:-:S12]  /*02c0*/  MUFU.RCP R3, R3 ;  /* 0x0000000300037308 */ /* 0x001e180000001000 */
[----:B------:R-:W-:Y:S01]  /*02d0*/  @!P1 IMAD.IADD R2, R2, 0x1, -R7 ;  /* 0x0000000102029824 */ /* 0x000fe200078e0a07 */
[----:B------:R-:W-:Y:S01]  /*02e0*/  @!P1 IADD3 R18, R18, 0x1, RZ ;  /* 0x0000000112129810 */ /* 0x000fe20007ffe0ff */
[----:B------:R-:W-:Y:S01]  /*02f0*/  IMAD.MOV.U32 R7, RZ, RZ, 0x4 ;  /* 0x00000004ff077424 */ /* 0x000fe200078e00ff */
[----:B------:R-:W-:Y:S02]  /*0300*/  ISETP.NE.AND P1, PT, R14, RZ, PT ;  /* 0x000000ff0e00720c */ /* 0x000fe40003f25270 */
[----:B------:R-:W-:Y:S02]  /*0310*/  ISETP.GE.U32.AND P0, PT, R2, R9, PT ;  /* 0x000000090200720c */ /* 0x000fe40003f06070 */
[----:B------:R-:W-:-:S04]  /*0320*/  LOP3.LUT R2, R5, R14, RZ, 0x3c, !PT ;  /* 0x0000000e05027212 */ /* 0x000fc800078e3cff */
[----:B------:R-:W-:Y:S02]  /*0330*/  ISETP.GE.AND P2, PT, R2, RZ, PT ;  /* 0x000000ff0200720c */ /* 0x000fe40003f46270 */
[----:B0-----:R-:W-:-:S04]  /*0340*/  IADD3 R24, R3, 0xffffffe, RZ ;  /* 0x0ffffffe03187810 */ /* 0x001fc80007ffe0ff */
[----:B------:R-:W0:Y:S01]  /*0350*/  F2I.FTZ.U32.TRUNC.NTZ R25, R24 ;  /* 0x0000001800197305 */ /* 0x000e22000021f000 */
[----:B------:R-:W-:-:S06]  /*0360*/  @P0 IADD3 R18, R18, 0x1, RZ ;  /* 0x0000000112120810 */ /* 0x000fcc0007ffe0ff */
[----:B------:R-:W-:Y:S01]  /*0370*/  @!P2 IMAD.MOV R18, RZ, RZ, -R18 ;  /* 0x000000ffff12a224 */ /* 0x000fe200078e0a12 */
[----:B------:R-:W-:-:S05]  /*0380*/  @!P1 LOP3.LUT R18, RZ, R14, RZ, 0x33, !PT ;  /* 0x0000000eff129212 */ /* 0x000fca00078e33ff */
[----:B------:R-:W-:-:S04]  /*0390*/  IMAD.WIDE R2, R18, R7, c[0x0][0x188] ;  /* 0x0000620012027625 */ /* 0x000fc800078e0207 */
[----:B0-----:R-:W-:Y:S01]  /*03a0*/  IMAD.MOV R6, RZ, RZ, -R25 ;  /* 0x000000ffff067224 */ /* 0x001fe200078e0a19 */
[----:B------:R0:W2:Y:S01]  /*03b0*/  LDG.E R15, [R2.64] ;  /* 0x00000004020f7981 */ /* 0x0000a2000c1e1900 */
[----:B------:R-:W-:Y:S02]  /*03c0*/  IMAD.MOV R13, RZ, RZ, -R18 ;  /* 0x000000ffff0d7224 */ /* 0x000fe400078e0a12 */
[----:B------:R-:W-:Y:S02]  /*03d0*/  IMAD R11, R6, R17, RZ ;  /* 0x00000011060b7224 */ /* 0x000fe400078e02ff */
[----:B------:R-:W-:Y:S02]  /*03e0*/  IMAD R13, R14, R13, R5 ;  /* 0x0000000d0e0d7224 */ /* 0x000fe400078e0205 */
[----:B------:R-:W-:Y:S01]  /*03f0*/  IMAD.MOV.U32 R24, RZ, RZ, RZ ;  /* 0x000000ffff187224 */ /* 0x000fe200078e00ff */
[----:B------:R-:W-:Y:S02]  /*0400*/  IABS R6, R8 ;  /* 0x0000000800067213 */ /* 0x000fe40000000000 */
[----:B------:R-:W-:Y:S01]  /*0410*/  IABS R21, R13 ;  /* 0x0000000d00157213 */ /* 0x000fe20000000000 */
[----:B------:R-:W-:-:S04]  /*0420*/  IMAD.HI.U32 R24, R25, R11, R24 ;  /* 0x0000000b19187227 */ /* 0x000fc800078e0018 */
[----:B------:R-:W-:Y:S02]  /*0430*/  IMAD.MOV R22, RZ, RZ, -R6 ;  /* 0x000000ffff167224 */ /* 0x000fe400078e0a06 */
[----:B------:R-:W-:-:S04]  /*0440*/  IMAD.HI.U32 R11, R24, R21, RZ ;  /* 0x00000015180b7227 */ /* 0x000fc800078e00ff */
[----:B0-----:R-:W-:-:S05]  /*0450*/  IMAD R2, R11, R22, R21 ;  /* 0x000000160b027224 */ /* 0x001fca00078e0215 */
[----:B------:R-:W-:Y:S01]  /*0460*/  ISETP.GT.U32.AND P2, PT, R17, R2, PT ;  /* 0x000000021100720c */ /* 0x000fe20003f44070 */
[----:B------:R-:W-:-:S05]  /*0470*/  IMAD.MOV.U32 R3, RZ, RZ, c[0x0][0x1b0] ;  /* 0x00006c00ff037624 */ /* 0x000fca00078e00ff */
[----:B------:R-:W-:-:S07]  /*0480*/  ISETP.NE.AND P0, PT, R3, 0x2, PT ;  /* 0x000000020300780c */ /* 0x000fce0003f05270 */
[----:B------:R-:W-:Y:S01]  /*0490*/  @!P2 IMAD.IADD R2, R2, 0x1, -R17 ;  /* 0x000000010202a824 */ /* 0x000fe200078e0a11 */
[----:B------:R-:W-:-:S04]  /*04a0*/  LOP3.LUT R3, R13, R8, RZ, 0x3c, !PT ;  /* 0x000000080d037212 */ /* 0x000fc800078e3cff */
[----:B------:R-:W-:Y:S02]  /*04b0*/  ISETP.GE.U32.AND P1, PT, R2, R17, PT ;  /* 0x000000110200720c */ /* 0x000fe40003f26070 */
[----:B------:R-:W-:Y:S02]  /*04c0*/  ISETP.GE.AND P3, PT, R3, RZ, PT ;  /* 0x000000ff0300720c */ /* 0x000fe40003f66270 */
[----:B------:R-:W-:Y:S02]  /*04d0*/  SHF.R.S32.HI R16, RZ, 0x1f, R5 ;  /* 0x0000001fff107819 */ /* 0x000fe40000011405 */
[----:B------:R-:W-:Y:S02]  /*04e0*/  @!P0 IADD3 R2, P4, R5, c[0x0][0x178], RZ ;  /* 0x00005e0005028a10 */ /* 0x000fe40007f9e0ff */
[----:B------:R-:W-:Y:S02]  /*04f0*/  @!P2 IADD3 R11, R11, 0x1, RZ ;  /* 0x000000010b0ba810 */ /* 0x000fe40007ffe0ff */
[----:B------:R-:W-:-:S03]  /*0500*/  @!P0 IADD3.X R3, R16, c[0x0][0x17c], RZ, P4, !PT ;  /* 0x00005f0010038a10 */ /* 0x000fc600027fe4ff */
[----:B------:R-:W-:Y:S02]  /*0510*/  @P1 IADD3 R11, R11, 0x1, RZ ;  /* 0x000000010b0b1810 */ /* 0x000fe40007ffe0ff */
[----:B------:R0:W3:Y:S01]  /*0520*/  @!P0 LDG.E.S8 R21, [R2.64] ;  /* 0x0000000402158981 */ /* 0x0000e2000c1e1300 */
[----:B------:R-:W-:Y:S02]  /*0530*/  ISETP.NE.AND P1, PT, R8, RZ, PT ;  /* 0x000000ff0800720c */ /* 0x000fe40003f25270 */
[----:B------:R-:W-:Y:S01]  /*0540*/  @!P3 IMAD.MOV R11, RZ, RZ, -R11 ;  /* 0x000000ffff0bb224 */ /* 0x000fe200078e0a0b */
[----:B------:R-:W-:-:S04]  /*0550*/  LOP3.LUT R20, RZ, R8, RZ, 0x33, !PT ;  /* 0x00000008ff147212 */ /* 0x000fc800078e33ff */
[----:B------:R-:W-:-:S05]  /*0560*/  SEL R26, R20, R11, !P1 ;  /* 0x0000000b141a7207 */ /* 0x000fca0004800000 */
[----:B------:R-:W-:Y:S01]  /*0570*/  @!P0 IMAD.WIDE R6, R26, R7, c[0x0][0x1a8] ;  /* 0x00006a001a068625 */ /* 0x000fe200078e0207 */
[----:B------:R-:W-:-:S04]  /*0580*/  @P0 LEA R10, P2, R5, c[0x0][0x178], 0x1 ;  /* 0x00005e00050a0a11 */ /* 0x000fc800078408ff */
[----:B------:R1:W4:Y:S01]  /*0590*/  @!P0 LDG.E R23, [R6.64] ;  /* 0x0000000406178981 */ /* 0x000322000c1e1900 */
[----:B------:R-:W-:Y:S01]  /*05a0*/  @P0 LEA.HI.X R11, R5, c[0x0][0x17c], R16, 0x1, P2 ;  /* 0x00005f00050b0a11 */ /* 0x000fe200010f0c10 */
[----:B------:R-:W-:-:S04]  /*05b0*/  IMAD.MOV.U32 R12, RZ, RZ, 0x2 ;  /* 0x00000002ff0c7424 */ /* 0x000fc800078e00ff */
[----:B------:R-:W-:Y:S01]  /*05c0*/  IMAD.WIDE R12, R13, R12, c[0x0][0x180] ;  /* 0x000060000d0c7625 */ /* 0x000fe200078e020c */
[----:B------:R5:W4:Y:S03]  /*05d0*/  @P0 LDG.E.U16.CONSTANT R10, [R10.64] ;  /* 0x000000040a0a0981 */ /* 0x000b26000c1e9500 */
[----:B0-----:R-:W-:Y:S02]  /*05e0*/  IMAD R2, R26, 0x8, R1 ;  /* 0x000000081a027824 */ /* 0x001fe400078e0201 */
[----:B------:R0:W4:Y:S04]  /*05f0*/  LDG.E.U16.CONSTANT R13, [R12.64] ;  /* 0x000000040c0d7981 */ /* 0x000128000c1e9500 */
[----:B------:R-:W4:Y:S01]  /*0600*/  LDL.64 R2, [R2] ;  /* 0x0000000002027983 */ /* 0x000f220000100a00 */
[----:B------:R-:W-:-:S04]  /*0610*/  IABS R25, c[0x0][0x194] ;  /* 0x0000650000197a13 */ /* 0x000fc80000000000 */
[----:B------:R-:W1:Y:S01]  /*0620*/  I2F.RP R26, R25 ;  /* 0x00000019001a7306 */ /* 0x000e620000209400 */
[----:B0-----:R-:W-:-:S07]  /*0630*/  IABS R12, c[0x0][0x1a0] ;  /* 0x00006800000c7a13 */ /* 0x001fce0000000000 */
[----:B-1----:R-:W0:Y:S08]  /*0640*/  MUFU.RCP R26, R26 ;  /* 0x0000001a001a7308 */ /* 0x002e300000001000 */
[----:B------:R-:W1:Y:S01]  /*0650*/  I2F.RP R27, R12 ;  /* 0x0000000c001b7306 */ /* 0x000e620000209400 */
[----:B0-----:R-:W-:-:S07]  /*0660*/  IADD3 R6, R26, 0xffffffe, RZ ;  /* 0x0ffffffe1a067810 */ /* 0x001fce0007ffe0ff */
[----:B------:R0:W5:Y:S01]  /*0670*/  F2I.FTZ.U32.TRUNC.NTZ R7, R6 ;  /* 0x0000000600077305 */ /* 0x000162000021f000 */
[----:B------:R-:W-:-:S04]  /*0680*/  IMAD.HI.U32 R24, R24, R19, RZ ;  /* 0x0000001318187227 */ /* 0x000fc800078e00ff */
[----:B------:R-:W-:-:S03]  /*0690*/  IMAD R22, R24, R22, R19 ;  /* 0x0000001618167224 */ /* 0x000fc600078e0213 */
[----:B-1----:R-:W1:Y:S02]  /*06a0*/  MUFU.RCP R27, R27 ;  /* 0x0000001b001b7308 */ /* 0x002e640000001000 */
[----:B------:R-:W-:Y:S01]  /*06b0*/  ISETP.GT.U32.AND P2, PT, R17, R22, PT ;  /* 0x000000161100720c */ /* 0x000fe20003f44070 */
[----:B0-----:R-:W-:Y:S02]  /*06c0*/  IMAD.MOV.U32 R6, RZ, RZ, RZ ;  /* 0x000000ffff067224 */ /* 0x001fe400078e00ff */
[----:B-----5:R-:W-:-:S04]  /*06d0*/  IMAD.MOV R28, RZ, RZ, -R7 ;  /* 0x000000ffff1c7224 */ /* 0x020fc800078e0a07 */
[----:B------:R-:W-:-:S04]  /*06e0*/  IMAD R11, R28, R25, RZ ;  /* 0x000000191c0b7224 */ /* 0x000fc800078e02ff */
[----:B------:R-:W-:Y:S01]  /*06f0*/  IMAD.HI.U32 R11, R7, R11, R6 ;  /* 0x0000000b070b7227 */ /* 0x000fe200078e0006 */
[----:B-1----:R-:W-:-:S03]  /*0700*/  IADD3 R7, R27, 0xffffffe, RZ ;  /* 0x0ffffffe1b077810 */ /* 0x002fc60007ffe0ff */
[----:B------:R-:W-:-:S03]  /*0710*/  @!P2 IMAD.IADD R22, R22, 0x1, -R17 ;  /* 0x000000011616a824 */ /* 0x000fc600078e0a11 */
[----:B------:R-:W0:Y:S02]  /*0720*/  F2I.FTZ.U32.TRUNC.NTZ R7, R7 ;  /* 0x0000000700077305 */ /* 0x000e24000021f000 */
[----:B------:R-:W-:Y:S02]  /*0730*/  ISETP.GT.U32.AND P3, PT, R17, R22, PT ;  /* 0x000000161100720c */ /* 0x000fe40003f64070 */
[----:B------:R-:W-:-:S11]  /*0740*/  ISETP.GE.AND P2, PT, R5, RZ, PT ;  /* 0x000000ff0500720c */ /* 0x000fd60003f46270 */
[----:B------:R-:W-:Y:S01]  /*0750*/  @!P3 IMAD.IADD R22, R22, 0x1, -R17 ;  /* 0x000000011616b824 */ /* 0x000fe200078e0a11 */
[----:B0-----:R-:W-:-:S03]  /*0760*/  IADD3 R29, RZ, -R7, RZ ;  /* 0x80000007ff1d7210 */ /* 0x001fc60007ffe0ff */
[----:B------:R-:W-:Y:S02]  /*0770*/  @!P2 IMAD.MOV R22, RZ, RZ, -R22 ;  /* 0x000000ffff16a224 */ /* 0x000fe400078e0a16 */
[----:B------:R-:W-:-:S03]  /*0780*/  IMAD R17, R29, R12, RZ ;  /* 0x0000000c1d117224 */ /* 0x000fc600078e02ff */
[----:B------:R-:W-:Y:S01]  /*0790*/  SEL R20, R20, R22, !P1 ;  /* 0x0000001614147207 */ /* 0x000fe20004800000 */
[----:B------:R-:W-:-:S03]  /*07a0*/  IMAD.HI.U32 R6, R7, R17, R6 ;  /* 0x0000001107067227 */ /* 0x000fc600078e0006 */
[----:B------:R-:W-:Y:S02]  /*07b0*/  IABS R17, R20 ;  /* 0x0000001400117213 */ /* 0x000fe40000000000 */
[----:B------:R-:W-:Y:S01]  /*07c0*/  LOP3.LUT R20, R20, c[0x0][0x1a0], RZ, 0x3c, !PT ;  /* 0x0000680014147a12 */ /* 0x000fe200078e3cff */
[----:B--2---:R-:W-:-:S05]  /*07d0*/  IMAD.IADD R15, R18, 0x1, R15 ;  /* 0x00000001120f7824 */ /* 0x004fca00078e020f */
[----:B------:R-:W-:-:S05]  /*07e0*/  IABS R18, R15 ;  /* 0x0000000f00127213 */ /* 0x000fca0000000000 */
[----:B------:R-:W-:-:S04]  /*07f0*/  IMAD.HI.U32 R11, R11, R18, RZ ;  /* 0x000000120b0b7227 */ /* 0x000fc800078e00ff */
[----:B------:R-:W-:-:S04]  /*0800*/  IMAD.MOV R7, RZ, RZ, -R11 ;  /* 0x000000ffff077224 */ /* 0x000fc800078e0a0b */
[----:B------:R-:W-:Y:S02]  /*0810*/  IMAD R18, R25, R7, R18 ;  /* 0x0000000719127224 */ /* 0x000fe400078e0212 */
[----:B------:R-:W-:-:S03]  /*0820*/  IMAD.HI.U32 R7, R6, R17, RZ ;  /* 0x0000001106077227 */ /* 0x000fc600078e00ff */
[----:B------:R-:W-:Y:S01]  /*0830*/  ISETP.GT.U32.AND P3, PT, R25, R18, PT ;  /* 0x000000121900720c */ /* 0x000fe20003f64070 */
[----:B------:R-:W-:Y:S02]  /*0840*/  IMAD.MOV R22, RZ, RZ, -R7 ;  /* 0x000000ffff167224 */ /* 0x000fe400078e0a07 */
[----:B------:R-:W-:-:S04]  /*0850*/  IMAD.HI.U32 R6, R6, R19, RZ ;  /* 0x0000001306067227 */ /* 0x000fc800078e00ff */
[----:B------:R-:W-:Y:S02]  /*0860*/  IMAD R17, R12, R22, R17 ;  /* 0x000000160c117224 */ /* 0x000fe400078e0211 */
[----:B------:R-:W-:-:S03]  /*0870*/  IMAD.MOV R6, RZ, RZ, -R6 ;  /* 0x000000ffff067224 */ /* 0x000fc600078e0a06 */
[C---:B------:R-:W-:Y:S01]  /*0880*/  ISETP.GT.U32.AND P5, PT, R12.reuse, R17, PT ;  /* 0x000000110c00720c */ /* 0x040fe20003fa4070 */
[----:B------:R-:W-:Y:S02]  /*0890*/  IMAD R19, R12, R6, R19 ;  /* 0x000000060c137224 */ /* 0x000fe400078e0213 */
[----:B------:R-:W-:-:S03]  /*08a0*/  @!P3 IMAD.IADD R18, R18, 0x1, -R25 ;  /* 0x000000011212b824 */ /* 0x000fc600078e0a19 */
[----:B------:R-:W-:Y:S02]  /*08b0*/  ISETP.GT.U32.AND P6, PT, R12, R19, PT ;  /* 0x000000130c00720c */ /* 0x000fe40003fc4070 */
[----:B------:R-:W-:-:S05]  /*08c0*/  ISETP.GE.U32.AND P1, PT, R18, R25, PT ;  /* 0x000000191200720c */ /* 0x000fca0003f26070 */
[--C-:B------:R-:W-:Y:S01]  /*08d0*/  @!P5 IMAD.IADD R17, R17, 0x1, -R12.reuse ;  /* 0x000000011111d824 */ /* 0x100fe200078e0a0c */
[----:B------:R-:W-:Y:S02]  /*08e0*/  LOP3.LUT R6, R15, c[0x0][0x194], RZ, 0x3c, !PT ;  /* 0x000065000f067a12 */ /* 0x000fe400078e3cff */
[----:B------:R-:W-:Y:S02]  /*08f0*/  @!P3 IADD3 R11, R11, 0x1, RZ ;  /* 0x000000010b0bb810 */ /* 0x000fe40007ffe0ff */
[----:B------:R-:W-:Y:S01]  /*0900*/  ISETP.GE.U32.AND P4, PT, R17, R12, PT ;  /* 0x0000000c1100720c */ /* 0x000fe20003f86070 */
[----:B------:R-:W-:Y:S01]  /*0910*/  @!P6 IMAD.IADD R19, R19, 0x1, -R12 ;  /* 0x000000011313e824 */ /* 0x000fe200078e0a0c */
[----:B------:R-:W-:Y:S02]  /*0920*/  ISETP.GE.AND P3, PT, R6, RZ, PT ;  /* 0x000000ff0600720c */ /* 0x000fe40003f66270 */
[----:B------:R-:W-:Y:S01]  /*0930*/  @P1 IADD3 R11, R11, 0x1, RZ ;  /* 0x000000010b0b1810 */ /* 0x000fe20007ffe0ff */
[----:B---3--:R-:W4:Y:S01]  /*0940*/  @!P0 I2F.S16 R6, R21 ;  /* 0x0000001500068306 */ /* 0x008f220000101400 */
[----:B------:R-:W-:-:S02]  /*0950*/  ISETP.GE.AND P6, PT, R20, RZ, PT ;  /* 0x000000ff1400720c */ /* 0x000fc40003fc6270 */
[----:B------:R-:W-:Y:S02]  /*0960*/  ISETP.NE.AND P1, PT, RZ, c[0x0][0x194], PT ;  /* 0x00006500ff007a0c */ /* 0x000fe40003f25270 */
[----:B------:R-:W-:Y:S02]  /*0970*/  @!P5 IADD3 R7, R7, 0x1, RZ ;  /* 0x000000010707d810 */ /* 0x000fe40007ffe0ff */
[----:B------:R-:W-:Y:S02]  /*0980*/  ISETP.GT.U32.AND P5, PT, R12, R19, PT ;  /* 0x000000130c00720c */ /* 0x000fe40003fa4070 */
[----:B------:R-:W-:Y:S01]  /*0990*/  @P4 IADD3 R7, R7, 0x1, RZ ;  /* 0x0000000107074810 */ /* 0x000fe20007ffe0ff */
[----:B------:R-:W-:Y:S01]  /*09a0*/  @!P3 IMAD.MOV R11, RZ, RZ, -R11 ;  /* 0x000000ffff0bb224 */ /* 0x000fe200078e0a0b */
[----:B------:R-:W-:Y:S02]  /*09b0*/  ISETP.NE.AND P3, PT, RZ, c[0x0][0x1a0], PT ;  /* 0x00006800ff007a0c */ /* 0x000fe40003f65270 */
[----:B------:R-:W-:Y:S01]  /*09c0*/  LOP3.LUT R18, RZ, c[0x0][0x1a0], RZ, 0x33, !PT ;  /* 0x00006800ff127a12 */ /* 0x000fe200078e33ff */
[----:B------:R-:W-:-:S02]  /*09d0*/  @!P6 IMAD.MOV R7, RZ, RZ, -R7 ;  /* 0x000000ffff07e224 */ /* 0x000fc400078e0a07 */
[----:B------:R-:W-:Y:S01]  /*09e0*/  @!P1 LOP3.LUT R11, RZ, c[0x0][0x194], RZ, 0x33, !PT ;  /* 0x00006500ff0b9a12 */ /* 0x000fe200078e33ff */
[----:B----4-:R-:W-:Y:S02]  /*09f0*/  @!P0 FMUL.FTZ R6, R6, R23 ;  /* 0x0000001706068220 */ /* 0x010fe40000410000 */
[----:B------:R-:W-:Y:S01]  /*0a00*/  SEL R7, R18, R7, !P3 ;  /* 0x0000000712077207 */ /* 0x000fe20005800000 */
[----:B------:R-:W-:Y:S02]  /*0a10*/  @!P5 IMAD.IADD R19, R19, 0x1, -R12 ;  /* 0x000000011313d824 */ /* 0x000fe400078e0a0c */
[----:B------:R-:W-:Y:S01]  /*0a20*/  IMAD.MOV R12, RZ, RZ, -R11 ;  /* 0x000000ffff0c7224 */ /* 0x000fe200078e0a0b */
[----:B------:R-:W-:Y:S01]  /*0a30*/  @!P0 F2FP.PACK_AB R17, RZ, R6 ;  /* 0x00000006ff11823e */ /* 0x000fe200000000ff */
[----:B------:R-:W-:Y:S02]  /*0a40*/  @!P2 IMAD.MOV R19, RZ, RZ, -R19 ;  /* 0x000000ffff13a224 */ /* 0x000fe400078e0a13 */
[----:B------:R-:W-:-:S02]  /*0a50*/  IMAD R6, R12, c[0x0][0x194], R15 ;  /* 0x000065000c067a24 */ /* 0x000fc400078e020f */
[----:B------:R-:W-:Y:S01]  /*0a60*/  IMAD R7, R11, c[0x0][0x19c], R7 ;  /* 0x000067000b077a24 */ /* 0x000fe200078e0207 */
[----:B------:R-:W-:Y:S02]  /*0a70*/  @!P0 PRMT R10, R17, 0x7610, R10 ;  /* 0x00007610110a8816 */ /* 0x000fe4000000000a */
[----:B------:R-:W-:Y:S01]  /*0a80*/  SEL R18, R18, R19, !P3 ;  /* 0x0000001312127207 */ /* 0x000fe20005800000 */
[----:B------:R-:W-:Y:S01]  /*0a90*/  IMAD R7, R7, c[0x0][0x194], R6 ;  /* 0x0000650007077a24 */ /* 0x000fe200078e0206 */
[----:B------:R-:W-:Y:S01]  /*0aa0*/  @P0 LEA R6, P1, R5, c[0x0][0x178], 0x1 ;  /* 0x00005e0005060a11 */ /* 0x000fe200078208ff */
[----:B------:R-:W-:Y:S02]  /*0ab0*/  HADD2 R10, R10.H0_H0, R13.H0_H0 ;  /* 0x2000000d0a0a7230 */ /* 0x000fe40000000800 */
[----:B------:R-:W-:Y:S01]  /*0ac0*/  IMAD R11, R7, c[0x0][0x1a0], R18 ;  /* 0x00006800070b7a24 */ /* 0x000fe200078e0212 */
[----:B------:R-:W-:Y:S02]  /*0ad0*/  @P0 LEA.HI.X R7, R5, c[0x0][0x17c], R16, 0x1, P1 ;  /* 0x00005f0005070a11 */ /* 0x000fe400008f0c10 */
[C---:B------:R-:W-:Y:S01]  /*0ae0*/  PRMT R12, R10.reuse, 0x7610, R12 ;  /* 0x000076100a0c7816 */ /* 0x040fe2000000000c */
[----:B------:R-:W-:Y:S01]  /*0af0*/  IMAD.WIDE R2, R11, 0x2, R2 ;  /* 0x000000020b027825 */ /* 0x000fe200078e0202 */
[----:B------:R-:W-:-:S03]  /*0b00*/  PRMT R11, R10, 0x7610, R11 ;  /* 0x000076100a0b7816 */ /* 0x000fc6000000000b */
[----:B------:R-:W-:Y:S01]  /*0b10*/  IMAD.MOV.U32 R10, RZ, RZ, c[0x0][0xc] ;  /* 0x00000300ff0a7624 */ /* 0x000fe200078e00ff */
[----:B------:R0:W-:Y:S03]  /*0b20*/  @P0 STG.E.U16 [R6.64], R12 ;  /* 0x0000000c06000986 */ /* 0x0001e6000c101504 */
[----:B------:R-:W-:Y:S01]  /*0b30*/  IMAD R5, R10, c[0x0][0x0], R5 ;  /* 0x000000000a057a24 */ /* 0x000fe200078e0205 */
[----:B------:R0:W-:Y:S04]  /*0b40*/  ST.E.U16 [R2.64], R11 ;  /* 0x0000000b02007985 */ /* 0x0001e8000c101504 */
[----:B------:R-:W-:-:S13]  /*0b50*/  ISETP.GE.AND P0, PT, R5, R0, PT ;  /* 0x000000000500720c */ /* 0x000fda0003f06270 */
[----:B0-----:R-:W-:Y:S05]  /*0b60*/  @!P0 BRA `(.L_x_90) ;  /* 0xfffff6c000008947 */ /* 0x001fea000383ffff */
[----:B------:R-:W-:Y:S05]  /*0b70*/  EXIT ;  /* 0x000000000000794d */ /* 0x000fea0003800000 */
.L_x_89:
        /* <DEDUP_REMOVED lines=10> */
.L_x_91:
[----:B------:R-:W-:Y:S02]  /*0c20*/  IABS R17, R8 ;  /* 0x0000000800117213 */ /* 0x000fe40000000000 */
[----:B------:R-:W-:Y:S02]  /*0c30*/  IABS R15, R5 ;  /* 0x00000005000f7213 */ /* 0x000fe40000000000 */
[----:B------:R-:W0:Y:S01]  /*0c40*/  I2F.RP R2, R17 ;  /* 0x0000001100027306 */ /* 0x000e220000209400 */
[-C--:B------:R-:W-:Y:S02]  /*0c50*/  IABS R3, R14.reuse ;  /* 0x0000000e00037213 */ /* 0x080fe40000000000 */
[----:B------:R-:W-:Y:S01]  /*0c60*/  IMAD.HI.U32 R4, R10, R15, RZ ;  /* 0x0000000f0a047227 */ /* 0x000fe200078e00ff */
[----:B------:R-:W-:Y:S02]  /*0c70*/  IABS R9, R14 ;  /* 0x0000000e00097213 */ /* 0x000fe40000000000 */
[----:B------:R-:W-:Y:S01]  /*0c80*/  ISETP.GE.AND P0, PT, R5, RZ, PT ;  /* 0x000000ff0500720c */ /* 0x000fe20003f06270 */
[----:B------:R-:W-:Y:S01]  /*0c90*/  IMAD.MOV R20, RZ, RZ, -R3 ;  /* 0x000000ffff147224 */ /* 0x000fe200078e0a03 */
[----:B------:R-:W-:-:S02]  /*0ca0*/  ISETP.NE.AND P2, PT, R14, RZ, PT ;  /* 0x000000ff0e00720c */ /* 0x000fc40003f45270 */
[----:B------:R-:W-:Y:S01]  /*0cb0*/  LOP3.LUT R18, RZ, R14, RZ, 0x33, !PT ;  /* 0x0000000eff127212 */ /* 0x000fe200078e33ff */
[----:B------:R-:W-:Y:S01]  /*0cc0*/  IMAD R20, R4, R20, R15 ;  /* 0x0000001404147224 */ /* 0x000fe200078e020f */
[----:B------:R-:W-:Y:S02]  /*0cd0*/  IABS R6, R8 ;  /* 0x0000000800067213 */ /* 0x000fe40000000000 */
[----:B------:R-:W-:Y:S01]  /*0ce0*/  SHF.R.S32.HI R16, RZ, 0x1f, R5 ;  /* 0x0000001fff107819 */ /* 0x000fe20000011405 */
[----:B0-----:R-:W0:Y:S01]  /*0cf0*/  MUFU.RCP R2, R2 ;  /* 0x0000000200027308 */ /* 0x001e220000001000 */
[----:B------:R-:W-:Y:S01]  /*0d00*/  ISETP.GT.U32.AND P3, PT, R11, R20, PT ;  /* 0x000000140b00720c */ /* 0x000fe20003f64070 */
[----:B------:R-:W-:Y:S02]  /*0d10*/  IMAD.MOV R24, RZ, RZ, -R6 ;  /* 0x000000ffff187224 */ /* 0x000fe400078e0a06 */
[----:B------:R-:W-:-:S10]  /*0d20*/  IMAD.MOV.U32 R6, RZ, RZ, c[0x0][0x1b0] ;  /* 0x00006c00ff067624 */ /* 0x000fd400078e00ff */
[----:B------:R-:W-:Y:S02]  /*0d30*/  @!P3 IADD3 R20, R20, -R9, RZ ;  /* 0x800000091414b210 */ /* 0x000fe40007ffe0ff */
[----:B0-----:R-:W-:Y:S02]  /*0d40*/  IADD3 R22, R2, 0xffffffe, RZ ;  /* 0x0ffffffe02167810 */ /* 0x001fe40007ffe0ff */
[-C--:B------:R-:W-:Y:S01]  /*0d50*/  ISETP.GT.U32.AND P1, PT, R11, R20.reuse, PT ;  /* 0x000000140b00720c */ /* 0x080fe20003f24070 */
[----:B------:R-:W-:Y:S01]  /*0d60*/  IMAD.IADD R3, R20, 0x1, -R9 ;  /* 0x0000000114037824 */ /* 0x000fe200078e0a09 */
[----:B------:R0:W1:Y:S04]  /*0d70*/  F2I.FTZ.U32.TRUNC.NTZ R23, R22 ;  /* 0x0000001600177305 */ /* 0x000068000021f000 */
[----:B------:R-:W-:-:S02]  /*0d80*/  SEL R3, R3, R20, !P1 ;  /* 0x0000001403037207 */ /* 0x000fc40004800000 */
[----:B------:R-:W-:-:S03]  /*0d90*/  ISETP.NE.AND P1, PT, R6, 0x2, PT ;  /* 0x000000020600780c */ /* 0x000fc60003f25270 */
[----:B------:R-:W-:Y:S02]  /*0da0*/  @!P0 IMAD.MOV R3, RZ, RZ, -R3 ;  /* 0x000000ffff038224 */ /* 0x000fe400078e0a03 */
[----:B0-----:R-:W-:-:S03]  /*0db0*/  IMAD.MOV.U32 R22, RZ, RZ, RZ ;  /* 0x000000ffff167224 */ /* 0x001fc600078e00ff */
[----:B------:R-:W-:Y:S01]  /*0dc0*/  SEL R13, R18, R3, !P2 ;  /* 0x00000003120d7207 */ /* 0x000fe20005000000 */
[----:B-1----:R-:W-:-:S03]  /*0dd0*/  IMAD.MOV R2, RZ, RZ, -R23 ;  /* 0x000000ffff027224 */ /* 0x002fc600078e0a17 */
[----:B------:R-:W-:Y:S01]  /*0de0*/  IABS R7, R13 ;  /* 0x0000000d00077213 */ /* 0x000fe20000000000 */
[----:B------:R-:W-:Y:S01]  /*0df0*/  IMAD R3, R2, R17, RZ ;  /* 0x0000001102037224 */ /* 0x000fe200078e02ff */
[----:B------:R-:W-:-:S03]  /*0e00*/  @!P1 IADD3 R6, P6, R5, c[0x0][0x178], RZ ;  /* 0x00005e0005069a10 */ /* 0x000fc60007fde0ff */
[----:B------:R-:W-:-:S06]  /*0e10*/  IMAD.HI.U32 R22, R23, R3, R22 ;  /* 0x0000000317167227 */ /* 0x000fcc00078e0016 */
[----:B------:R-:W-:-:S04]  /*0e20*/  IMAD.HI.U32 R3, R22, R7, RZ ;  /* 0x0000000716037227 */ /* 0x000fc800078e00ff */
[----:B------:R-:W-:Y:S01]  /*0e30*/  IMAD R2, R3, R24, R7 ;  /* 0x0000001803027224 */ /* 0x000fe200078e0207 */
[----:B------:R-:W-:-:S04]  /*0e40*/  @!P1 IADD3.X R7, R16, c[0x0][0x17c], RZ, P6, !PT ;  /* 0x00005f0010079a10 */ /* 0x000fc800037fe4ff */
[----:B------:R-:W-:Y:S01]  /*0e50*/  ISETP.GT.U32.AND P4, PT, R17, R2, PT ;  /* 0x000000021100720c */ /* 0x000fe20003f84070 */
[----:B------:R0:W2:-:S12]  /*0e60*/  @!P1 LDG.E.S8 R21, [R6.64] ;  /* 0x0000000406159981 */ /* 0x000098000c1e1300 */
[----:B------:R-:W-:Y:S01]  /*0e70*/  @!P4 IMAD.IADD R2, R2, 0x1, -R17 ;  /* 0x000000010202c824 */ /* 0x000fe200078e0a11 */
[----:B------:R-:W-:-:S04]  /*0e80*/  @!P4 IADD3 R3, R3, 0x1, RZ ;  /* 0x000000010303c810 */ /* 0x000fc80007ffe0ff */
[----:B------:R-:W-:Y:S02]  /*0e90*/  ISETP.GE.U32.AND P5, PT, R2, R17, PT ;  /* 0x000000110200720c */ /* 0x000fe40003fa6070 */
[----:B------:R-:W-:-:S04]  /*0ea0*/  LOP3.LUT R2, R13, R8, RZ, 0x3c, !PT ;  /* 0x000000080d027212 */ /* 0x000fc800078e3cff */
[----:B------:R-:W-:-:S07]  /*0eb0*/  ISETP.GE.AND P4, PT, R2, RZ, PT ;  /* 0x000000ff0200720c */ /* 0x000fce0003f86270 */
[----:B------:R-:W-:Y:S02]  /*0ec0*/  @P5 IADD3 R3, R3, 0x1, RZ ;  /* 0x0000000103035810 */ /* 0x000fe40007ffe0ff */
[----:B------:R-:W-:Y:S02]  /*0ed0*/  ISETP.NE.AND P5, PT, R8, RZ, PT ;  /* 0x000000ff0800720c */ /* 0x000fe40003fa5270 */
[----:B------:R-:W-:Y:S02]  /*0ee0*/  LOP3.LUT R19, RZ, R8, RZ, 0x33, !PT ;  /* 0x00000008ff137212 */ /* 0x000fe400078e33ff */
[----:B------:R-:W-:Y:S02]  /*0ef0*/  @!P4 IMAD.MOV R3, RZ, RZ, -R3 ;  /* 0x000000ffff03c224 */ /* 0x000fe400078e0a03 */
[----:B------:R-:W-:-:S03]  /*0f00*/  @!P1 IMAD.MOV.U32 R11, RZ, RZ, 0x4 ;  /* 0x00000004ff0b9424 */ /* 0x000fc600078e00ff */
[----:B------:R-:W-:-:S05]  /*0f10*/  SEL R26, R19, R3, !P5 ;  /* 0x00000003131a7207 */ /* 0x000fca0006800000 */
[----:B------:R-:W-:Y:S01]  /*0f20*/  @!P1 IMAD.WIDE R10, R26, R11, c[0x0][0x1a8] ;  /* 0x00006a001a0a9625 */ /* 0x000fe200078e020b */
[----:B------:R-:W-:-:S04]  /*0f30*/  @P1 LEA R2, P4, R5, c[0x0][0x178], 0x1 ;  /* 0x00005e0005021a11 */ /* 0x000fc800078808ff */
[----:B------:R1:W3:Y:S01]  /*0f40*/  @!P1 LDG.E R23, [R10.64] ;  /* 0x000000040a179981 */ /* 0x0002e2000c1e1900 */
[----:B------:R-:W-:Y:S01]  /*0f50*/  @P1 LEA.HI.X R3, R5, c[0x0][0x17c], R16, 0x1, P4 ;  /* 0x00005f0005031a11 */ /* 0x000fe200020f0c10 */
[----:B------:R-:W-:-:S04]  /*0f60*/  IMAD.MOV.U32 R12, RZ, RZ, 0x2 ;  /* 0x00000002ff0c7424 */ /* 0x000fc800078e00ff */
[----:B------:R-:W-:Y:S01]  /*0f70*/  IMAD.WIDE R12, R13, R12, c[0x0][0x180] ;  /* 0x000060000d0c7625 */ /* 0x000fe200078e020c */
[----:B------:R4:W5:Y:S03]  /*0f80*/  @P1 LDG.E.U16.CONSTANT R25, [R2.64] ;  /* 0x0000000402191981 */ /* 0x000966000c1e9500 */
[----:B0-----:R-:W-:Y:S02]  /*0f90*/  IMAD R6, R26, 0x8, R1 ;  /* 0x000000081a067824 */ /* 0x001fe400078e0201 */
[----:B------:R0:W5:Y:S04]  /*0fa0*/  LDG.E.U16.CONSTANT R12, [R12.64] ;  /* 0x000000040c0c7981 */ /* 0x000168000c1e9500 */
[----:B------:R-:W5:Y:S01]  /*0fb0*/  LDL.64 R6, [R6] ;  /* 0x0000000006067983 */ /* 0x000f620000100a00 */
[----:B------:R-:W-:-:S04]  /*0fc0*/  IABS R26, c[0x0][0x194] ;  /* 0x00006500001a7a13 */ /* 0x000fc80000000000 */
[----:B------:R-:W0:Y:S08]  /*0fd0*/  I2F.RP R27, R26 ;  /* 0x0000001a001b7306 */ /* 0x000e300000209400 */
[----:B0-----:R-:W1:Y:S02]  /*0fe0*/  MUFU.RCP R27, R27 ;  /* 0x0000001b001b7308 */ /* 0x001e640000001000 */
[----:B-1----:R-:W-:-:S06]  /*0ff0*/  IADD3 R11, R27, 0xffffffe, RZ ;  /* 0x0ffffffe1b0b7810 */ /* 0x002fcc0007ffe0ff */
[----:B------:R-:W4:Y:S01]  /*1000*/  F2I.FTZ.U32.TRUNC.NTZ R11, R11 ;  /* 0x0000000b000b7305 */ /* 0x000f22000021f000 */
[----:B------:R-:W-:Y:S02]  /*1010*/  IMAD.MOV.U32 R10, RZ, RZ, RZ ;  /* 0x000000ffff0a7224 */ /* 0x000fe400078e00ff */
[----:B----4-:R-:W-:-:S04]  /*1020*/  IMAD.MOV R3, RZ, RZ, -R11 ;  /* 0x000000ffff037224 */ /* 0x010fc800078e0a0b */
[----:B------:R-:W-:-:S04]  /*1030*/  IMAD R13, R3, R26, RZ ;  /* 0x0000001a030d7224 */ /* 0x000fc800078e02ff */
[----:B------:R-:W-:Y:S01]  /*1040*/  IMAD.HI.U32 R13, R11, R13, R10 ;  /* 0x0000000d0b0d7227 */ /* 0x000fe200078e000a */
[----:B------:R-:W-:-:S04]  /*1050*/  IABS R10, c[0x0][0x1a0] ;  /* 0x00006800000a7a13 */ /* 0x000fc80000000000 */
[----:B------:R-:W0:Y:S01]  /*1060*/  I2F.RP R28, R10 ;  /* 0x0000000a001c7306 */ /* 0x000e220000209400 */
[----:B------:R-:W-:-:S04]  /*1070*/  IMAD.HI.U32 R22, R22, R15, RZ ;  /* 0x0000000f16167227 */ /* 0x000fc800078e00ff */
[----:B------:R-:W-:-:S05]  /*1080*/  IMAD R24, R22, R24, R15 ;  /* 0x0000001816187224 */ /* 0x000fca00078e020f */
[----:B------:R-:W-:Y:S01]  /*1090*/  ISETP.GT.U32.AND P6, PT, R17, R24, PT ;  /* 0x000000181100720c */ /* 0x000fe20003fc4070 */
[----:B0-----:R-:W0:Y:S01]  /*10a0*/  MUFU.RCP R28, R28 ;  /* 0x0000001c001c7308 */ /* 0x001e220000001000 */
[----:B------:R-:W-:Y:S01]  /*10b0*/  IMAD.MOV.U32 R11, RZ, RZ, R9 ;  /* 0x000000ffff0b7224 */ /* 0x000fe200078e0009 */
[----:B------:R-:W-:-:S04]  /*10c0*/  LOP3.LUT R2, R5, R14, RZ, 0x3c, !PT ;  /* 0x0000000e05027212 */ /* 0x000fc800078e3cff */
[----:B------:R-:W-:-:S06]  /*10d0*/  ISETP.GE.U32.AND P4, PT, R20, R11, PT ;  /* 0x0000000b1400720c */ /* 0x000fcc0003f86070 */
[----:B------:R-:W-:Y:S01]  /*10e0*/  @!P6 IMAD.IADD R24, R24, 0x1, -R17 ;  /* 0x000000011818e824 */ /* 0x000fe200078e0a11 */
[----:B------:R-:W-:Y:S02]  /*10f0*/  ISETP.GE.AND P6, PT, R2, RZ, PT ;  /* 0x000000ff0200720c */ /* 0x000fe40003fc6270 */
[----:B------:R-:W-:Y:S02]  /*1100*/  @!P3 IADD3 R4, R4, 0x1, RZ ;  /* 0x000000010404b810 */ /* 0x000fe40007ffe0ff */
[----:B0-----:R-:W-:Y:S02]  /*1110*/  IADD3 R3, R28, 0xffffffe, RZ ;  /* 0x0ffffffe1c037810 */ /* 0x001fe40007ffe0ff */
[----:B------:R-:W-:-:S04]  /*1120*/  ISETP.GT.U32.AND P3, PT, R17, R24, PT ;  /* 0x000000181100720c */ /* 0x000fc80003f64070 */
[----:B------:R-:W0:Y:S01]  /*1130*/  F2I.FTZ.U32.TRUNC.NTZ R3, R3 ;  /* 0x0000000300037305 */ /* 0x000e22000021f000 */
[----:B------:R-:W-:-:S05]  /*1140*/  @P4 IADD3 R4, R4, 0x1, RZ ;  /* 0x0000000104044810 */ /* 0x000fca0007ffe0ff */
[----:B------:R-:W-:-:S03]  /*1150*/  @!P6 IMAD.MOV R4, RZ, RZ, -R4 ;  /* 0x000000ffff04e224 */ /* 0x000fc600078e0a04 */
[----:B------:R-:W-:Y:S02]  /*1160*/  @!P3 IMAD.IADD R24, R24, 0x1, -R17 ;  /* 0x000000011818b824 */ /* 0x000fe400078e0a11 */
[----:B------:R-:W-:-:S03]  /*1170*/  SEL R18, R18, R4, !P2 ;  /* 0x0000000412127207 */ /* 0x000fc60005000000 */
[----:B------:R-:W-:Y:S01]  /*1180*/  @!P0 IADD3 R24, -R24, RZ, RZ ;  /* 0x000000ff18188210 */ /* 0x000fe20007ffe1ff */
[----:B0-----:R-:W-:Y:S01]  /*1190*/  IMAD.MOV R17, RZ, RZ, -R3 ;  /* 0x000000ffff117224 */ /* 0x001fe200078e0a03 */
[----:B------:R-:W-:Y:S01]  /*11a0*/  IABS R4, R18 ;  /* 0x0000001200047213 */ /* 0x000fe20000000000 */
[----:B------:R-:W-:Y:S01]  /*11b0*/  IMAD.MOV.U32 R2, RZ, RZ, RZ ;  /* 0x000000ffff027224 */ /* 0x000fe200078e00ff */
[----:B------:R-:W-:Y:S01]  /*11c0*/  SEL R19, R19, R24, !P5 ;  /* 0x0000001813137207 */ /* 0x000fe20006800000 */
[----:B------:R-:W-:Y:S02]  /*11d0*/  IMAD R17, R17, R10, RZ ;  /* 0x0000000a11117224 */ /* 0x000fe400078e02ff */
[----:B------:R-:W-:Y:S01]  /*11e0*/  IMAD.HI.U32 R13, R13, R4, RZ ;  /* 0x000000040d0d7227 */ /* 0x000fe200078e00ff */
[----:B------:R-:W-:-:S03]  /*11f0*/  IABS R27, R19 ;  /* 0x00000013001b7213 */ /* 0x000fc60000000000 */
[----:B------:R-:W-:-:S04]  /*1200*/  IMAD.HI.U32 R20, R3, R17, R2 ;  /* 0x0000001103147227 */ /* 0x000fc800078e0002 */
[----:B------:R-:W-:Y:S02]  /*1210*/  IMAD.MOV R3, RZ, RZ, -R13 ;  /* 0x000000ffff037224 */ /* 0x000fe400078e0a0d */
[----:B------:R-:W-:-:S04]  /*1220*/  IMAD.HI.U32 R2, R20, R27, RZ ;  /* 0x0000001b14027227 */ /* 0x000fc800078e00ff */
[----:B------:R-:W-:Y:S02]  /*1230*/  IMAD R3, R26, R3, R4 ;  /* 0x000000031a037224 */ /* 0x000fe400078e0204 */
[----:B------:R-:W-:-:S03]  /*1240*/  IMAD.HI.U32 R17, R20, R15, RZ ;  /* 0x0000000f14117227 */ /* 0x000fc600078e00ff */
[----:B------:R-:W-:Y:S01]  /*1250*/  ISETP.GT.U32.AND P3, PT, R26, R3, PT ;  /* 0x000000031a00720c */ /* 0x000fe20003f64070 */
[----:B------:R-:W-:Y:S02]  /*1260*/  IMAD.MOV R4, RZ, RZ, -R2 ;  /* 0x000000ffff047224 */ /* 0x000fe400078e0a02 */
[----:B------:R-:W-:Y:S02]  /*1270*/  IMAD.MOV R20, RZ, RZ, -R17 ;  /* 0x000000ffff147224 */ /* 0x000fe400078e0a11 */
[C---:B------:R-:W-:Y:S02]  /*1280*/  IMAD R17, R10.reuse, R4, R27 ;  /* 0x000000040a117224 */ /* 0x040fe400078e021b */
[----:B------:R-:W-:-:S03]  /*1290*/  IMAD R15, R10, R20, R15 ;  /* 0x000000140a0f7224 */ /* 0x000fc600078e020f */
[C---:B------:R-:W-:Y:S02]  /*12a0*/  ISETP.GT.U32.AND P5, PT, R10.reuse, R17, PT ;  /* 0x000000110a00720c */ /* 0x040fe40003fa4070 */
[----:B------:R-:W-:Y:S01]  /*12b0*/  ISETP.GT.U32.AND P2, PT, R10, R15, PT ;  /* 0x0000000f0a00720c */ /* 0x000fe20003f44070 */
[----:B------:R-:W-:-:S05]  /*12c0*/  @!P3 IMAD.IADD R3, R3, 0x1, -R26 ;  /* 0x000000010303b824 */ /* 0x000fca00078e0a1a */
[----:B------:R-:W-:-:S05]  /*12d0*/  ISETP.GE.U32.AND P6, PT, R3, R26, PT ;  /* 0x0000001a0300720c */ /* 0x000fca0003fc6070 */
[--C-:B------:R-:W-:Y:S02]  /*12e0*/  @!P5 IMAD.IADD R17, R17, 0x1, -R10.reuse ;  /* 0x000000011111d824 */ /* 0x100fe400078e0a0a */
[----:B------:R-:W-:Y:S01]  /*12f0*/  @!P2 IMAD.IADD R15, R15, 0x1, -R10 ;  /* 0x000000010f0fa824 */ /* 0x000fe200078e0a0a */
[----:B------:R-:W-:Y:S02]  /*1300*/  LOP3.LUT R3, R18, c[0x0][0x194], RZ, 0x3c, !PT ;  /* 0x0000650012037a12 */ /* 0x000fe400078e3cff */
[----:B------:R-:W-:Y:S02]  /*1310*/  ISETP.GE.U32.AND P2, PT, R17, R10, PT ;  /* 0x0000000a1100720c */ /* 0x000fe40003f46070 */
[----:B------:R-:W-:Y:S01]  /*1320*/  @!P3 IADD3 R13, R13, 0x1, RZ ;  /* 0x000000010d0db810 */ /* 0x000fe20007ffe0ff */
[----:B------:R-:W0:Y:S01]  /*1330*/  I2F.RP R17, R9 ;  /* 0x0000000900117306 */ /* 0x000e220000209400 */
[----:B------:R-:W-:Y:S02]  /*1340*/  LOP3.LUT R19, R19, c[0x0][0x1a0], RZ, 0x3c, !PT ;  /* 0x0000680013137a12 */ /* 0x000fe400078e3cff */
[----:B------:R-:W-:-:S02]  /*1350*/  @!P5 IADD3 R2, R2, 0x1, RZ ;  /* 0x000000010202d810 */ /* 0x000fc40007ffe0ff */
[----:B------:R-:W-:Y:S02]  /*1360*/  ISETP.GT.U32.AND P4, PT, R10, R15, PT ;  /* 0x0000000f0a00720c */ /* 0x000fe40003f84070 */
[----:B------:R-:W-:Y:S02]  /*1370*/  ISETP.GE.AND P3, PT, R3, RZ, PT ;  /* 0x000000ff0300720c */ /* 0x000fe40003f66270 */
[----:B------:R-:W-:Y:S02]  /*1380*/  @P6 IADD3 R13, R13, 0x1, RZ ;  /* 0x000000010d0d6810 */ /* 0x000fe40007ffe0ff */
[----:B------:R-:W-:Y:S02]  /*1390*/  ISETP.GE.AND P5, PT, R19, RZ, PT ;  /* 0x000000ff1300720c */ /* 0x000fe40003fa6270 */
[----:B------:R-:W-:Y:S02]  /*13a0*/  ISETP.NE.AND P6, PT, RZ, c[0x0][0x194], PT ;  /* 0x00006500ff007a0c */ /* 0x000fe40003fc5270 */
[----:B------:R-:W-:Y:S01]  /*13b0*/  @P2 IADD3 R2, R2, 0x1, RZ ;  /* 0x0000000102022810 */ /* 0x000fe20007ffe0ff */
[----:B0-----:R-:W0:Y:S01]  /*13c0*/  MUFU.RCP R17, R17 ;  /* 0x0000001100117308 */ /* 0x001e220000001000 */
[----:B------:R-:W-:Y:S01]  /*13d0*/  ISETP.NE.AND P2, PT, RZ, c[0x0][0x1a0], PT ;  /* 0x00006800ff007a0c */ /* 0x000fe20003f45270 */
[----:B------:R-:W-:Y:S01]  /*13e0*/  @!P4 IMAD.IADD R15, R15, 0x1, -R10 ;  /* 0x000000010f0fc824 */ /* 0x000fe200078e0a0a */
[----:B------:R-:W-:Y:S01]  /*13f0*/  LOP3.LUT R10, RZ, c[0x0][0x1a0], RZ, 0x33, !PT ;  /* 0x00006800ff0a7a12 */ /* 0x000fe200078e33ff */
[----:B------:R-:W-:-:S04]  /*1400*/  @!P3 IMAD.MOV R13, RZ, RZ, -R13 ;  /* 0x000000ffff0db224 */ /* 0x000fc800078e0a0d */
[----:B------:R-:W-:Y:S02]  /*1410*/  @!P5 IMAD.MOV R2, RZ, RZ, -R2 ;  /* 0x000000ffff02d224 */ /* 0x000fe400078e0a02 */
[----:B------:R-:W-:-:S03]  /*1420*/  @!P6 LOP3.LUT R13, RZ, c[0x0][0x194], RZ, 0x33, !PT ;  /* 0x00006500ff0dea12 */ /* 0x000fc600078e33ff */
[C---:B------:R-:W-:Y:S02]  /*1430*/  SEL R2, R10.reuse, R2, !P2 ;  /* 0x000000020a027207 */ /* 0x040fe40005000000 */
[----:B------:R-:W-:Y:S01]  /*1440*/  IMAD.MOV R3, RZ, RZ, -R13 ;  /* 0x000000ffff037224 */ /* 0x000fe200078e0a0d */
[----:B--2---:R-:W3:Y:S01]  /*1450*/  @!P1 I2F.S16 R4, R21 ;  /* 0x0000001500049306 */ /* 0x004ee20000101400 */
[----:B------:R-:W-:Y:S02]  /*1460*/  @!P0 IMAD.MOV R15, RZ, RZ, -R15 ;  /* 0x000000ffff0f8224 */ /* 0x000fe400078e0a0f */
[----:B------:R-:W-:Y:S02]  /*1470*/  IMAD R3, R3, c[0x0][0x194], R18 ;  /* 0x0000650003037a24 */ /* 0x000fe400078e0212 */
[----:B------:R-:W-:Y:S01]  /*1480*/  IMAD R2, R13, c[0x0][0x19c], R2 ;  /* 0x000067000d027a24 */ /* 0x000fe200078e0202 */
[----:B------:R-:W-:Y:S02]  /*1490*/  SEL R15, R10, R15, !P2 ;  /* 0x0000000f0a0f7207 */ /* 0x000fe40005000000 */
[----:B0-----:R-:W-:Y:S01]  /*14a0*/  IADD3 R17, R17, 0xffffffe, RZ ;  /* 0x0ffffffe11117810 */ /* 0x001fe20007ffe0ff */
[----:B------:R-:W-:-:S03]  /*14b0*/  IMAD R2, R2, c[0x0][0x194], R3 ;  /* 0x0000650002027a24 */ /* 0x000fc600078e0203 */
[----:B------:R-:W0:Y:S01]  /*14c0*/  F2I.FTZ.U32.TRUNC.NTZ R3, R17 ;  /* 0x0000001100037305 */ /* 0x000e22000021f000 */
[----:B------:R-:W-:Y:S02]  /*14d0*/  IMAD R15, R2, c[0x0][0x1a0], R15 ;  /* 0x00006800020f7a24 */ /* 0x000fe400078e020f */
[----:B------:R-:W-:Y:S02]  /*14e0*/  IMAD.MOV.U32 R2, RZ, RZ, c[0x0][0xc] ;  /* 0x00000300ff027624 */ /* 0x000fe400078e00ff */
[----:B---3--:R-:W-:-:S05]  /*14f0*/  @!P1 FMUL.FTZ R4, R4, R23 ;  /* 0x0000001704049220 */ /* 0x008fca0000410000 */
[----:B------:R-:W-:-:S04]  /*1500*/  @!P1 F2FP.PACK_AB R4, RZ, R4 ;  /* 0x00000004ff04923e */ /* 0x000fc800000000ff */
[----:B------:R-:W-:-:S05]  /*1510*/  @!P1 PRMT R25, R4, 0x7610, R25 ;  /* 0x0000761004199816 */ /* 0x000fca0000000019 */
[----:B-----5:R-:W-:Y:S01]  /*1520*/  HADD2 R25, R25.H0_H0, R12.H0_H0 ;  /* 0x2000000c19197230 */ /* 0x020fe20000000800 */
[----:B------:R-:W-:Y:S01]  /*1530*/  @P1 LEA R12, P0, R5, c[0x0][0x178], 0x1 ;  /* 0x00005e00050c1a11 */ /* 0x000fe200078008ff */
[----:B------:R-:W-:-:S03]  /*1540*/  IMAD.WIDE R6, R15, 0x2, R6 ;  /* 0x000000020f067825 */ /* 0x000fc600078e0206 */
[----:B------:R-:W-:Y:S02]  /*1550*/  @P1 LEA.HI.X R13, R5, c[0x0][0x17c], R16, 0x1, P0 ;  /* 0x00005f00050d1a11 */ /* 0x000fe400000f0c10 */
[----:B------:R-:W-:Y:S01]  /*1560*/  PRMT R15, R25, 0x7610, R15 ;  /* 0x00007610190f7816 */ /* 0x000fe2000000000f */
[----:B------:R-:W-:Y:S02]  /*1570*/  IMAD R5, R2, c[0x0][0x0], R5 ;  /* 0x0000000002057a24 */ /* 0x000fe400078e0205 */
[----:B------:R1:W-:Y:S04]  /*1580*/  @P1 STG.E.U16 [R12.64], R25 ;  /* 0x000000190c001986 */ /* 0x0003e8000c101504 */
[----:B------:R1:W-:Y:S01]  /*1590*/  ST.E.U16 [R6.64], R15 ;  /* 0x0000000f06007985 */ /* 0x0003e2000c101504 */
[----:B------:R-:W-:Y:S01]  /*15a0*/  ISETP.GE.AND P0, PT, R5, R0, PT ;  /* 0x000000000500720c */ /* 0x000fe20003f06270 */
[----:B0-----:R-:W-:-:S04]  /*15b0*/  IMAD.MOV R4, RZ, RZ, -R3 ;  /* 0x000000ffff047224 */ /* 0x001fc800078e0a03 */
[----:B------:R-:W-:-:S04]  /*15c0*/  IMAD.MOV.U32 R2, RZ, RZ, R4 ;  /* 0x000000ffff027224 */ /* 0x000fc800078e0004 */
[----:B------:R-:W-:Y:S02]  /*15d0*/  IMAD R9, R2, R9, RZ ;  /* 0x0000000902097224 */ /* 0x000fe400078e02ff */
[----:B------:R-:W-:-:S04]  /*15e0*/  IMAD.MOV.U32 R2, RZ, RZ, RZ ;  /* 0x000000ffff027224 */ /* 0x000fc800078e00ff */
[----:B------:R-:W-:Y:S01]  /*15f0*/  IMAD.HI.U32 R10, R3, R9, R2 ;  /* 0x00000009030a7227 */ /* 0x000fe200078e0002 */
[----:B-1----:R-:W-:Y:S05]  /*1600*/  @!P0 BRA `(.L_x_91) ;  /* 0xfffff61000008947 */ /* 0x002fea000383ffff */
[----:B------:R-:W-:Y:S05]  /*1610*/  EXIT ;  /* 0x000000000000794d */ /* 0x000fea0003800000 */
.L_x_92:
        /* <DEDUP_REMOVED lines=14> */
.L_x_538:


//--------------------- .text._ZN17fastertransformer34add_fusedQKV_bias_transpose_kernelIfLb1EEEvPT_S2_S2_NS_29PrefixPromptBatchWeightsParamIS1_EES2_PKS1_PKiiiiiib --------------------------
	.section	.text._ZN17fastertransformer34add_fusedQKV_bias_transpose_kernelIfLb1EEEvPT_S2_S2_NS_29PrefixPromptBatchWeightsParamIS1_EES2_PKS1_PKiiiiiib,"ax",@progbits
	.sectioninfo	@"SHI_REGISTERS=38"
	.align	128
        .global         _ZN17fastertransformer34add_fusedQKV_bias_transpose_kernelIfLb1EEEvPT_S2_S2_NS_29PrefixPromptBatchWeightsParamIS1_EES2_PKS1_PKiiiiiib
        .type           _ZN17fastertransformer34add_fusedQKV_bias_transpose_kernelIfLb1EEEvPT_S2_S2_NS_29PrefixPromptBatchWeightsParamIS1_EES2_PKS1_PKiiiiiib,@function
        .size           _ZN17fastertransformer34add_fusedQKV_bias_transpose_kernelIfLb1EEEvPT_S2_S2_NS_29PrefixPromptBatchWeightsParamIS1_EES2_PKS1_PKiiiiiib,(.L_x_539 - _ZN17fastertransformer34add_fusedQKV_bias_transpose_kernelIfLb1EEEvPT_S2_S2_NS_29PrefixPromptBatchWeightsParamIS1_EES2_PKS1_PKiiiiiib)
        .other          _ZN17fastertransformer34add_fusedQKV_bias_transpose_kernelIfLb1EEEvPT_S2_S2_NS_29PrefixPromptBatchWeightsParamIS1_EES2_PKS1_PKiiiiiib,@"STO_CUDA_ENTRY STV_DEFAULT"
_ZN17fastertransformer34add_fusedQKV_bias_transpose_kernelIfLb1EEEvPT_S2_S2_NS_29PrefixPromptBatchWeightsParamIS1_EES2_PKS1_PKiiiiiib:
.text._ZN17fastertransformer34add_fusedQKV_bias_transpose_kernelIfLb1EEEvPT_S2_S2_NS_29PrefixPromptBatchWeightsParamIS1_EES2_PKS1_PKiiiiiib:
[----:B------:R-:W-:Y:S02]  /*0000*/  MOV R1, c[0x0][0x28] ;  /* 0x00000a0000017a02 */ /* 0x000fe40000000f00 */
[----:B------:R-:W0:Y:S01]  /*0010*/  S2R R0, SR_CTAID.X ;  /* 0x0000000000007919 */ /* 0x000e220000002500 */
[----:B------:R-:W-:Y:S01]  /*0020*/  IADD3 R3, RZ, -c[0x0][0x188], RZ ;  /* 0x80006200ff037a10 */ /* 0x000fe20007ffe0ff */
[----:B------:R-:W-:Y:S01]  /*0030*/  HFMA2.MMA R7, -RZ, RZ, 0, 0 ;  /* 0x00000000ff077435 */ /* 0x000fe200000001ff */
[----:B------:R-:W-:Y:S01]  /*0040*/  ISETP.EQ.U32.AND P0, PT, RZ, c[0x0][0x1a8], PT ;  /* 0x00006a00ff007a0c */ /* 0x000fe20003f02070 */
[----:B------:R-:W-:Y:S02]  /*0050*/  ULDC.64 UR6, c[0x0][0x118] ;  /* 0x0000460000067ab9 */ /* 0x000fe40000000a00 */
[----:B0-----:R-:W-:-:S05]  /*0060*/  IMAD R6, R3, c[0x0][0x1b0], R0 ;  /* 0x00006c0003067a24 */ /* 0x001fca00078e0200 */
[----:B------:R-:W-:-:S04]  /*0070*/  ISETP.GE.AND P1, PT, R6, RZ, PT ;  /* 0x000000ff0600720c */ /* 0x000fc80003f26270 */
[----:B------:R-:W-:-:S13]  /*0080*/  ISETP.EQ.OR.EX P0, PT, RZ, c[0x0][0x1ac], !P1, P0 ;  /* 0x00006b00ff007a0c */ /* 0x000fda0004f02700 */
[----:B------:R-:W-:-:S05]  /*0090*/  @!P0 MOV R3, 0x4 ;  /* 0x0000000400038802 */ /* 0x000fca0000000f00 */
[----:B------:R-:W-:-:S05]  /*00a0*/  @!P0 IMAD.WIDE R2, R6, R3, c[0x0][0x1a8] ;  /* 0x00006a0006028625 */ /* 0x000fca00078e0203 */
[----:B------:R-:W2:Y:S01]  /*00b0*/  @!P0 LDG.E R7, [R2.64] ;  /* 0x0000000602078981 */ /* 0x000ea2000c1e1900 */
[----:B------:R-:W-:Y:S01]  /*00c0*/  IABS R9, c[0x0][0x1b4] ;  /* 0x00006d0000097a13 */ /* 0x000fe20000000000 */
[----:B------:R-:W-:Y:S02]  /*00d0*/  ULDC UR4, c[0x0][0x188] ;  /* 0x0000620000047ab9 */ /* 0x000fe40000000800 */
[----:B------:R-:W0:Y:S01]  /*00e0*/  S2R R16, SR_TID.X ;  /* 0x0000000000107919 */ /* 0x000e220000002100 */
[----:B------:R-:W1:Y:S01]  /*00f0*/  I2F.RP R8, R9 ;  /* 0x0000000900087306 */ /* 0x000e620000209400 */
[----:B------:R-:W-:Y:S02]  /*0100*/  ULDC UR5, c[0x0][0x1b4] ;  /* 0x00006d0000057ab9 */ /* 0x000fe40000000800 */
[----:B------:R-:W3:Y:S01]  /*0110*/  S2R R19, SR_CTAID.Y ;  /* 0x0000000000137919 */ /* 0x000ee20000002600 */
[----:B------:R-:W-:-:S04]  /*0120*/  UIADD3 UR4, UR4, UR5, URZ ;  /* 0x0000000504047290 */ /* 0x000fc8000fffe03f */
[----:B-1----:R-:W1:Y:S01]  /*0130*/  MUFU.RCP R8, R8 ;  /* 0x0000000800087308 */ /* 0x002e620000001000 */
[----:B0-----:R-:W-:Y:S02]  /*0140*/  SHF.L.U32 R16, R16, 0x1, RZ ;  /* 0x0000000110107819 */ /* 0x001fe400000006ff */
[----:B-1----:R-:W-:-:S05]  /*0150*/  IADD3 R4, R8, 0xffffffe, RZ ;  /* 0x0ffffffe08047810 */ /* 0x002fca0007ffe0ff */
[----:B------:R0:W1:Y:S02]  /*0160*/  F2I.FTZ.U32.TRUNC.NTZ R5, R4 ;  /* 0x0000000400057305 */ /* 0x000064000021f000 */
[----:B0-----:R-:W-:Y:S01]  /*0170*/  HFMA2.MMA R4, -RZ, RZ, 0, 0 ;  /* 0x00000000ff047435 */ /* 0x001fe200000001ff */
[----:B-1----:R-:W-:Y:S01]  /*0180*/  IADD3 R12, RZ, -R5, RZ ;  /* 0x80000005ff0c7210 */ /* 0x002fe20007ffe0ff */
[----:B--2---:R-:W-:-:S04]  /*0190*/  IMAD.IADD R10, R6, 0x1, R7 ;  /* 0x00000001060a7824 */ /* 0x004fc800078e0207 */
[----:B------:R-:W-:Y:S01]  /*01a0*/  IMAD R7, R12, R9, RZ ;  /* 0x000000090c077224 */ /* 0x000fe200078e02ff */
[----:B------:R-:W-:-:S03]  /*01b0*/  IABS R2, R10 ;  /* 0x0000000a00027213 */ /* 0x000fc60000000000 */
[----:B------:R-:W-:-:S06]  /*01c0*/  IMAD.HI.U32 R5, R5, R7, R4 ;  /* 0x0000000705057227 */ /* 0x000fcc00078e0004 */
        /* <DEDUP_REMOVED lines=11> */
[----:B------:R-:W-:Y:S02]  /*0280*/  @!P2 IADD3 R18, -R18, RZ, RZ ;  /* 0x000000ff1212a210 */ /* 0x000fe40007ffe1ff */
[----:B------:R-:W-:-:S05]  /*0290*/  @!P3 LOP3.LUT R18, RZ, c[0x0][0x1b4], RZ, 0x33, !PT ;  /* 0x00006d00ff12ba12 */ /* 0x000fca00078e33ff */
[----:B------:R-:W-:-:S04]  /*02a0*/  IMAD.MOV R17, RZ, RZ, -R18 ;  /* 0x000000ffff117224 */ /* 0x000fc800078e0a12 */
[----:B------:R-:W-:Y:S01]  /*02b0*/  IMAD R17, R17, c[0x0][0x1b4], R10 ;  /* 0x00006d0011117a24 */ /* 0x000fe200078e020a */
[----:B------:R-:W-:Y:S05]  /*02c0*/  @!P1 BRA `(.L_x_93) ;  /* 0x00000a2000009947 */ /* 0x000fea0003800000 */
[----:B---3--:R-:W-:Y:S01]  /*02d0*/  ISETP.GE.AND P1, PT, R16, c[0x0][0x1bc], PT ;  /* 0x00006f0010007a0c */ /* 0x008fe20003f26270 */
[----:B------:R-:W-:Y:S01]  /*02e0*/  IMAD R6, R6, 0x3, RZ ;  /* 0x0000000306067824 */ /* 0x000fe200078e02ff */
[----:B------:R-:W-:Y:S01]  /*02f0*/  MOV R11, c[0x0][0x1bc] ;  /* 0x00006f00000b7a02 */ /* 0x000fe20000000f00 */
[----:B------:R-:W-:Y:S01]  /*0300*/  IMAD R7, R19, c[0x0][0x1bc], R16 ;  /* 0x00006f0013077a24 */ /* 0x000fe200078e0210 */
[----:B------:R-:W-:-:S03]  /*0310*/  MOV R0, 0x4 ;  /* 0x0000000400007802 */ /* 0x000fc60000000f00 */
[----:B------:R-:W-:-:S04]  /*0320*/  IMAD R11, R11, c[0x0][0x1b8], RZ ;  /* 0x00006e000b0b7a24 */ /* 0x000fc800078e02ff */
[----:B------:R-:W-:Y:S02]  /*0330*/  IMAD R6, R6, R11, R7 ;  /* 0x0000000b06067224 */ /* 0x000fe400078e0207 */
[----:B------:R-:W-:Y:S01]  /*0340*/  @!P1 IMAD.WIDE R24, R7, R0, c[0x0][0x1a0] ;  /* 0x0000680007189625 */ /* 0x000fe200078e0200 */
[C-C-:B------:R-:W-:Y:S02]  /*0350*/  @!P1 IADD3 R31, R11.reuse, R7, R11.reuse ;  /* 0x000000070b1f9210 */ /* 0x140fe40007ffe00b */
[C---:B------:R-:W-:Y:S01]  /*0360*/  IADD3 R33, R11.reuse, R6, R11 ;  /* 0x000000060b217210 */ /* 0x040fe20007ffe00b */
[-C--:B------:R-:W-:Y:S01]  /*0370*/  IMAD.WIDE R8, R6, R0.reuse, c[0x0][0x198] ;  /* 0x0000660006087625 */ /* 0x080fe200078e0200 */
[----:B------:R-:W2:Y:S03]  /*0380*/  @!P1 LDG.E.64.CONSTANT R12, [R24.64] ;  /* 0x00000006180c9981 */ /* 0x000ea6000c1e9b00 */
[C---:B------:R-:W-:Y:S01]  /*0390*/  @!P1 IMAD.WIDE R26, R11.reuse, 0x4, R24 ;  /* 0x000000040b1a9825 */ /* 0x040fe200078e0218 */
[----:B------:R-:W2:Y:S03]  /*03a0*/  @!P1 LDG.E.64 R22, [R8.64] ;  /* 0x0000000608169981 */ /* 0x000ea6000c1e1b00 */
[----:B------:R-:W-:Y:S01]  /*03b0*/  IMAD.WIDE R6, R11, 0x4, R8 ;  /* 0x000000040b067825 */ /* 0x000fe200078e0208 */
[----:B------:R-:W3:Y:S03]  /*03c0*/  @!P1 LDG.E.64.CONSTANT R14, [R26.64] ;  /* 0x000000061a0e9981 */ /* 0x000ee6000c1e9b00 */
[-C--:B------:R-:W-:Y:S01]  /*03d0*/  IMAD.WIDE R28, R18, R0.reuse, c[0x0][0x180] ;  /* 0x00006000121c7625 */ /* 0x080fe200078e0200 */
[----:B------:R-:W3:Y:S03]  /*03e0*/  @!P1 LDG.E.64 R20, [R6.64] ;  /* 0x0000000606149981 */ /* 0x000ee6000c1e1b00 */
[----:B------:R-:W-:-:S02]  /*03f0*/  @!P1 IMAD.WIDE R30, R31, R0, c[0x0][0x1a0] ;  /* 0x000068001f1e9625 */ /* 0x000fc400078e0200 */
[----:B------:R-:W4:Y:S02]  /*0400*/  LDG.E R28, [R28.64] ;  /* 0x000000061c1c7981 */ /* 0x000f24000c1e1900 */
[----:B------:R-:W-:Y:S02]  /*0410*/  IMAD.WIDE R10, R33, R0, c[0x0][0x198] ;  /* 0x00006600210a7625 */ /* 0x000fe400078e0200 */
[----:B------:R0:W5:Y:S04]  /*0420*/  @!P1 LDG.E.64.CONSTANT R4, [R30.64] ;  /* 0x000000061e049981 */ /* 0x000168000c1e9b00 */
[----:B------:R0:W5:Y:S01]  /*0430*/  @!P1 LDG.E.64 R2, [R10.64] ;  /* 0x000000060a029981 */ /* 0x000162000c1e1b00 */
[----:B------:R-:W-:Y:S02]  /*0440*/  ULDC.S8 UR5, c[0x0][0x1c4] ;  /* 0x0000710000057ab9 */ /* 0x000fe40000000200 */
[----:B------:R-:W-:Y:S01]  /*0450*/  ISETP.NE.AND P0, PT, RZ, UR5, PT ;  /* 0x00000005ff007c0c */ /* 0x000fe2000bf05270 */
[----:B------:R-:W-:Y:S01]  /*0460*/  BSSY B0, `(.L_x_94) ;  /* 0x0000075000007945 */ /* 0x000fe20003800000 */
[----:B--2---:R-:W-:-:S02]  /*0470*/  FADD.FTZ R12, R22, R12 ;  /* 0x0000000c160c7221 */ /* 0x004fc40000010000 */
[----:B------:R-:W-:Y:S02]  /*0480*/  FADD.FTZ R13, R23, R13 ;  /* 0x0000000d170d7221 */ /* 0x000fe40000010000 */
[----:B---3--:R-:W-:Y:S02]  /*0490*/  FADD.FTZ R14, R20, R14 ;  /* 0x0000000e140e7221 */ /* 0x008fe40000010000 */
[----:B------:R-:W-:Y:S01]  /*04a0*/  FADD.FTZ R15, R21, R15 ;  /* 0x0000000f150f7221 */ /* 0x000fe20000010000 */
[----:B----4-:R-:W-:-:S04]  /*04b0*/  IADD3 R20, R17, R28, RZ ;  /* 0x0000001c11147210 */ /* 0x010fc80007ffe0ff */
[----:B------:R-:W-:Y:S05]  /*04c0*/  @!P0 BRA `(.L_x_95) ;  /* 0x0000059000008947 */ /* 0x000fea0003800000 */
[----:B0-----:R-:W-:Y:S01]  /*04d0*/  IMAD.MOV.U32 R21, RZ, RZ, c[0x0][0x1c0] ;  /* 0x00007000ff157624 */ /* 0x001fe200078e00ff */
[----:B------:R-:W-:-:S04]  /*04e0*/  IABS R28, R16 ;  /* 0x00000010001c7213 */ /* 0x000fc80000000000 */
[----:B------:R-:W-:-:S04]  /*04f0*/  LEA.HI R23, R21, c[0x0][0x1c0], RZ, 0x1 ;  /* 0x0000700015177a11 */ /* 0x000fc800078f08ff */
[----:B------:R-:W-:-:S04]  /*0500*/  SHF.R.S32.HI R23, RZ, 0x1, R23 ;  /* 0x00000001ff177819 */ /* 0x000fc80000011417 */
[-C--:B------:R-:W-:Y:S02]  /*0510*/  IABS R22, R23.reuse ;  /* 0x0000001700167213 */ /* 0x080fe40000000000 */
[----:B------:R-:W-:Y:S02]  /*0520*/  IABS R29, R23 ;  /* 0x00000017001d7213 */ /* 0x000fe40000000000 */
[----:B------:R-:W0:Y:S08]  /*0530*/  I2F.RP R26, R22 ;  /* 0x00000016001a7306 */ /* 0x000e300000209400 */
[----:B0-----:R-:W0:Y:S02]  /*0540*/  MUFU.RCP R26, R26 ;  /* 0x0000001a001a7308 */ /* 0x001e240000001000 */
[----:B0-----:R-:W-:-:S06]  /*0550*/  IADD3 R24, R26, 0xffffffe, RZ ;  /* 0x0ffffffe1a187810 */ /* 0x001fcc0007ffe0ff */
[----:B------:R0:W1:Y:S02]  /*0560*/  F2I.FTZ.U32.TRUNC.NTZ R25, R24 ;  /* 0x0000001800197305 */ /* 0x000064000021f000 */
[----:B0-----:R-:W-:Y:S01]  /*0570*/  HFMA2.MMA R24, -RZ, RZ, 0, 0 ;  /* 0x00000000ff187435 */ /* 0x001fe200000001ff */
        /* <DEDUP_REMOVED lines=21> */
[----:B------:R-:W-:-:S05]  /*06d0*/  IMAD R22, R23, R28, R26 ;  /* 0x0000001c17167224 */ /* 0x000fca00078e021a */
[----:B------:R-:W-:-:S04]  /*06e0*/  SHF.L.U32 R22, R22, 0x2, RZ ;  /* 0x0000000216167819 */ /* 0x000fc800000006ff */
[----:B------:R-:W-:Y:S01]  /*06f0*/  LEA R24, R21, R22, 0x2 ;  /* 0x0000001615187211 */ /* 0x000fe200078e10ff */
[----:B------:R0:W-:Y:S04]  /*0700*/  @P0 STS.64 [R22], R12 ;  /* 0x0000000c16000388 */ /* 0x0001e80000000a00 */
[----:B------:R0:W-:Y:S04]  /*0710*/  @P0 STS.64 [R24], R14 ;  /* 0x0000000e18000388 */ /* 0x0001e80000000a00 */
[----:B------:R-:W-:Y:S06]  /*0720*/  BAR.SYNC.DEFER_BLOCKING 0x0 ;  /* 0x0000000000007b1d */ /* 0x000fec0000010000 */
[----:B------:R-:W-:Y:S05]  /*0730*/  @!P0 BRA.U `(.L_x_96) ;  /* 0x000002d100008947 */ /* 0x000fea0003800000 */
[----:B------:R-:W-:Y:S01]  /*0740*/  SHF.R.S32.HI R25, RZ, 0x1f, R21 ;  /* 0x0000001fff197819 */ /* 0x000fe20000011415 */
[----:B------:R-:W-:Y:S01]  /*0750*/  BSSY B1, `(.L_x_96) ;  /* 0x000002b000017945 */ /* 0x000fe20003800000 */
[----:B------:R-:W-:-:S02]  /*0760*/  LEA.HI R26, R26, R26, RZ, 0x1 ;  /* 0x0000001a1a1a7211 */ /* 0x000fc400078f08ff */
[----:B------:R-:W-:Y:S02]  /*0770*/  LEA.HI R25, R25, c[0x0][0x1c0], RZ, 0x2 ;  /* 0x0000700019197a11 */ /* 0x000fe400078f10ff */
[----:B------:R-:W-:Y:S02]  /*0780*/  SHF.R.S32.HI R26, RZ, 0x1, R26 ;  /* 0x00000001ff1a7819 */ /* 0x000fe4000001141a */
[----:B------:R-:W-:-:S05]  /*0790*/  SHF.R.S32.HI R25, RZ, 0x2, R25 ;  /* 0x00000002ff197819 */ /* 0x000fca0000011419 */
[----:B------:R-:W-:Y:S01]  /*07a0*/  IMAD R25, R28, R25, R26 ;  /* 0x000000191c197224 */ /* 0x000fe200078e021a */
[----:B------:R-:W-:Y:S05]  /*07b0*/  @!P0 BRA `(.L_x_97) ;  /* 0x0000024000008947 */ /* 0x000fea0003800000 */
[C---:B------:R-:W-:Y:S01]  /*07c0*/  IMAD.SHL.U32 R26, R25.reuse, 0x4, RZ ;  /* 0x00000004191a7824 */ /* 0x040fe200078e00ff */
[----:B------:R-:W-:Y:S01]  /*07d0*/  SHF.L.U32 R33, R25, 0x1, RZ ;  /* 0x0000000119217819 */ /* 0x000fe200000006ff */
[----:B------:R-:W-:Y:S03]  /*07e0*/  BSSY B2, `(.L_x_98) ;  /* 0x000001d000027945 */ /* 0x000fe60003800000 */
[-C--:B------:R-:W-:Y:S01]  /*07f0*/  LEA R28, R23, R26.reuse, 0x2 ;  /* 0x0000001a171c7211 */ /* 0x080fe200078e10ff */
[----:B0-----:R0:W1:Y:S01]  /*0800*/  LDS R12, [R26] ;  /* 0x000000001a0c7984 */ /* 0x0010620000000800 */
[C---:B------:R-:W-:Y:S02]  /*0810*/  LEA R23, R21.reuse, R26, 0x2 ;  /* 0x0000001a15177211 */ /* 0x040fe400078e10ff */
[----:B------:R-:W-:Y:S01]  /*0820*/  LEA R30, R21, R28, 0x2 ;  /* 0x0000001c151e7211 */ /* 0x000fe200078e10ff */
[----:B------:R0:W2:Y:S01]  /*0830*/  LDS R13, [R28] ;  /* 0x000000001c0d7984 */ /* 0x0000a20000000800 */
[----:B------:R-:W-:-:S03]  /*0840*/  ISETP.GE.AND P2, PT, R33, c[0x0][0x1c0], PT ;  /* 0x0000700021007a0c */ /* 0x000fc60003f46270 */
[----:B------:R0:W3:Y:S04]  /*0850*/  LDS R14, [R23] ;  /* 0x00000000170e7984 */ /* 0x0000e80000000800 */
[----:B------:R0:W4:Y:S06]  /*0860*/  LDS R15, [R30] ;  /* 0x000000001e0f7984 */ /* 0x00012c0000000800 */
[----:B------:R-:W-:Y:S05]  /*0870*/  @P2 BRA `(.L_x_99) ;  /* 0x0000013000002947 */ /* 0x000fea0003800000 */
[----:B------:R-:W0:Y:S08]  /*0880*/  I2F R25, c[0x0][0x1c0] ;  /* 0x0000700000197b06 */ /* 0x000e300000201400 */
[----:B------:R-:W-:Y:S08]  /*0890*/  I2F R27, R33 ;  /* 0x00000021001b7306 */ /* 0x000ff00000201400 */
[----:B0-----:R-:W0:Y:S08]  /*08a0*/  MUFU.RCP R32, R25 ;  /* 0x0000001900207308 */ /* 0x001e300000001000 */
[----:B------:R-:W-:Y:S01]  /*08b0*/  I2F R21, R20 ;  /* 0x0000001400157306 */ /* 0x000fe20000201400 */
[----:B0-----:R-:W-:-:S04]  /*08c0*/  FMUL.FTZ R27, R27, R32 ;  /* 0x000000201b1b7220 */ /* 0x001fc80000410000 */
[----:B------:R-:W-:-:S04]  /*08d0*/  FMUL.FTZ R27, R27, 13.28771209716796875 ;  /* 0x41549a781b1b7820 */ /* 0x000fc80000410000 */
[----:B------:R-:W0:Y:S02]  /*08e0*/  MUFU.EX2 R32, -R27 ;  /* 0x8000001b00207308 */ /* 0x000e240000000800 */
[----:B0-----:R-:W-:-:S04]  /*08f0*/  FMUL.FTZ R21, R21, R32 ;  /* 0x0000002015157220 */ /* 0x001fc80000410000 */
[----:B------:R-:W-:-:S04]  /*0900*/  FMUL.RZ R35, R21, 0.15915493667125701904 ;  /* 0x3e22f98315237820 */ /* 0x000fc8000040c000 */
[----:B------:R-:W0:Y:S08]  /*0910*/  MUFU.SIN R29, R35 ;  /* 0x00000023001d7308 */ /* 0x000e300000000400 */
[----:B------:R-:W4:Y:S01]  /*0920*/  MUFU.COS R21, R35 ;  /* 0x0000002300157308 */ /* 0x000f220000000000 */
[-C--:B0-2---:R-:W-:Y:S02]  /*0930*/  FMUL.FTZ R31, R13, R29.reuse ;  /* 0x0000001d0d1f7220 */ /* 0x085fe40000410000 */
[----:B----4-:R-:W-:-:S02]  /*0940*/  FMUL.FTZ R33, R15, R29 ;  /* 0x0000001d0f217220 */ /* 0x010fc40000410000 */
[-C--:B-1----:R-:W-:Y:S02]  /*0950*/  FMUL.FTZ R32, R12, R29.reuse ;  /* 0x0000001d0c207220 */ /* 0x082fe40000410000 */
[----:B---3--:R-:W-:Y:S02]  /*0960*/  FMUL.FTZ R34, R14, R29 ;  /* 0x0000001d0e227220 */ /* 0x008fe40000410000 */
[-C--:B------:R-:W-:Y:S02]  /*0970*/  FFMA.FTZ R12, R12, R21.reuse, -R31 ;  /* 0x000000150c0c7223 */ /* 0x080fe4000001081f */
[-C--:B------:R-:W-:Y:S02]  /*0980*/  FFMA.FTZ R14, R14, R21.reuse, -R33 ;  /* 0x000000150e0e7223 */ /* 0x080fe40000010821 */
[-C--:B------:R-:W-:Y:S02]  /*0990*/  FFMA.FTZ R13, R13, R21.reuse, R32 ;  /* 0x000000150d0d7223 */ /* 0x080fe40000010020 */
[----:B------:R-:W-:-:S02]  /*09a0*/  FFMA.FTZ R15, R15, R21, R34 ;  /* 0x000000150f0f7223 */ /* 0x000fc40000010022 */
.L_x_99:
[----:B------:R-:W-:Y:S05]  /*09b0*/  BSYNC B2 ;  /* 0x0000000000027941 */ /* 0x000fea0003800000 */
.L_x_98:
[----:B-1----:R1:W-:Y:S04]  /*09c0*/  STS [R26], R12 ;  /* 0x0000000c1a007388 */ /* 0x0023e80000000800 */
[----:B--2---:R1:W-:Y:S04]  /*09d0*/  STS [R28], R13 ;  /* 0x0000000d1c007388 */ /* 0x0043e80000000800 */
[----:B---3--:R1:W-:Y:S04]  /*09e0*/  STS [R23], R14 ;  /* 0x0000000e17007388 */ /* 0x0083e80000000800 */
[----:B----4-:R1:W-:Y:S02]  /*09f0*/  STS [R30], R15 ;  /* 0x0000000f1e007388 */ /* 0x0103e40000000800 */
.L_x_97:
[----:B------:R-:W-:Y:S05]  /*0a00*/  BSYNC B1 ;  /* 0x0000000000017941 */ /* 0x000fea0003800000 */
.L_x_96:
[----:B------:R-:W-:Y:S06]  /*0a10*/  BAR.SYNC.DEFER_BLOCKING 0x0 ;  /* 0x0000000000007b1d */ /* 0x000fec0000010000 */
[----:B------:R-:W-:Y:S05]  /*0a20*/  @!P0 BRA `(.L_x_100) ;  /* 0x0000018000008947 */ /* 0x000fea0003800000 */
[----:B01----:R0:W1:Y:S04]  /*0a30*/  LDS.64 R12, [R22] ;  /* 0x00000000160c7984 */ /* 0x0030680000000a00 */
[----:B------:R0:W2:Y:S01]  /*0a40*/  LDS.64 R14, [R24] ;  /* 0x00000000180e7984 */ /* 0x0000a20000000a00 */
[----:B------:R-:W-:Y:S05]  /*0a50*/  BRA `(.L_x_100) ;  /* 0x0000015000007947 */ /* 0x000fea0003800000 */
.L_x_95:
[----:B0-----:R-:W-:-:S13]  /*0a60*/  ISETP.GE.AND P0, PT, R16, c[0x0][0x1c0], PT ;  /* 0x0000700010007a0c */ /* 0x001fda0003f06270 */
[----:B------:R-:W-:Y:S05]  /*0a70*/  @P0 BRA `(.L_x_100) ;  /* 0x0000013000000947 */ /* 0x000fea0003800000 */
[----:B------:R-:W0:Y:S08]  /*0a80*/  I2F R24, c[0x0][0x1c0] ;  /* 0x0000700000187b06 */ /* 0x000e300000201400 */
[----:B------:R-:W-:Y:S08]  /*0a90*/  I2F R21, R16 ;  /* 0x0000001000157306 */ /* 0x000ff00000201400 */
[----:B0-----:R-:W0:Y:S08]  /*0aa0*/  MUFU.RCP R24, R24 ;  /* 0x0000001800187308 */ /* 0x001e300000001000 */
[----:B------:R-:W-:Y:S01]  /*0ab0*/  I2F R22, R20 ;  /* 0x0000001400167306 */ /* 0x000fe20000201400 */
        /* <DEDUP_REMOVED lines=9> */
[-C--:B------:R-:W-:Y:S02]  /*0b50*/  FMUL.FTZ R24, R12, R23.reuse ;  /* 0x000000170c187220 */ /* 0x080fe40000410000 */
[----:B------:R-:W-:Y:S02]  /*0b60*/  FMUL.FTZ R23, R14, R23 ;  /* 0x000000170e177220 */ /* 0x000fe40000410000 */
[-C--:B-1----:R-:W-:Y:S02]  /*0b70*/  FFMA.FTZ R12, R12, R22.reuse, -R25 ;  /* 0x000000160c0c7223 */ /* 0x082fe40000010819 */
[-C--:B------:R-:W-:Y:S02]  /*0b80*/  FFMA.FTZ R14, R14, R22.reuse, -R27 ;  /* 0x000000160e0e7223 */ /* 0x080fe4000001081b */
[-C--:B------:R-:W-:Y:S02]  /*0b90*/  FFMA.FTZ R13, R13, R22.reuse, R24 ;  /* 0x000000160d0d7223 */ /* 0x080fe40000010018 */
[----:B------:R-:W-:-:S02]  /*0ba0*/  FFMA.FTZ R15, R15, R22, R23 ;  /* 0x000000160f0f7223 */ /* 0x000fc40000010017 */
.L_x_100:
[----:B------:R-:W-:Y:S05]  /*0bb0*/  BSYNC B0 ;  /* 0x0000000000007941 */ /* 0x000fea0003800000 */
.L_x_94:
[----:B------:R-:W-:Y:S01]  /*0bc0*/  IMAD R19, R18, c[0x0][0x1b8], R19 ;  /* 0x00006e0012137a24 */ /* 0x000fe200078e0213 */
[----:B-1----:R1:W-:Y:S01]  /*0bd0*/  @!P1 STG.E.64 [R8.64], R12 ;  /* 0x0000000c08009986 */ /* 0x0023e2000c101b06 */
[----:B-----5:R-:W-:-:S02]  /*0be0*/  FADD.FTZ R2, R2, R4 ;  /* 0x0000000402027221 */ /* 0x020fc40000010000 */
[----:B------:R-:W-:Y:S01]  /*0bf0*/  IMAD R19, R19, c[0x0][0x1bc], RZ ;  /* 0x00006f0013137a24 */ /* 0x000fe200078e02ff */
[----:B--2---:R1:W-:Y:S01]  /*0c00*/  @!P1 STG.E.64 [R6.64], R14 ;  /* 0x0000000e06009986 */ /* 0x0043e2000c101b06 */
[----:B------:R-:W-:Y:S02]  /*0c10*/  FADD.FTZ R3, R3, R5 ;  /* 0x0000000503037221 */ /* 0x000fe40000010000 */
[--C-:B------:R-:W-:Y:S02]  /*0c20*/  IMAD R4, R17, c[0x0][0x1bc], R16.reuse ;  /* 0x00006f0011047a24 */ /* 0x100fe400078e0210 */
[C---:B------:R-:W-:Y:S01]  /*0c30*/  IMAD R5, R19.reuse, UR4, R16 ;  /* 0x0000000413057c24 */ /* 0x040fe2000f8e0210 */
[----:B------:R1:W-:Y:S01]  /*0c40*/  @!P1 STG.E.64 [R10.64], R2 ;  /* 0x000000020a009986 */ /* 0x0003e2000c101b06 */
[----:B------:R-:W-:Y:S02]  /*0c50*/  IMAD R19, R19, c[0x0][0x1b4], R4 ;  /* 0x00006d0013137a24 */ /* 0x000fe400078e0204 */
[----:B------:R-:W-:Y:S01]  /*0c60*/  IMAD R17, R20, c[0x0][0x1bc], R5 ;  /* 0x00006f0014117a24 */ /* 0x000fe200078e0205 */
[----:B------:R-:W-:Y:S06]  /*0c70*/  @P1 EXIT ;  /* 0x000000000000194d */ /* 0x000fec0003800000 */
[----:B------:R-:W-:-:S04]  /*0c80*/  IMAD.WIDE R4, R19, R0, c[0x0][0x160] ;  /* 0x0000580013047625 */ /* 0x000fc800078e0200 */
[CC--:B-1----:R-:W-:Y:S01]  /*0c90*/  IMAD.WIDE R6, R17.reuse, R0.reuse, c[0x0][0x168] ;  /* 0x00005a0011067625 */ /* 0x0c2fe200078e0200 */
[----:B------:R-:W-:Y:S03]  /*0ca0*/  STG.E.64 [R4.64], R12 ;  /* 0x0000000c04007986 */ /* 0x000fe6000c101b06 */
[----:B------:R-:W-:Y:S01]  /*0cb0*/  IMAD.WIDE R8, R17, R0, c[0x0][0x170] ;  /* 0x00005c0011087625 */ /* 0x000fe200078e0200 */
[----:B------:R-:W-:Y:S04]  /*0cc0*/  STG.E.64 [R6.64], R14 ;  /* 0x0000000e06007986 */ /* 0x000fe8000c101b06 */
[----:B------:R-:W-:Y:S01]  /*0cd0*/  STG.E.64 [R8.64], R2 ;  /* 0x0000000208007986 */ /* 0x000fe2000c101b06 */
[----:B------:R-:W-:Y:S05]  /*0ce0*/  EXIT ;  /* 0x000000000000794d */ /* 0x000fea0003800000 */
.L_x_93:
[----:B---3--:R-:W0:Y:S01]  /*0cf0*/  I2F.U32.RP R4, c[0x0][0x188] ;  /* 0x0000620000047b06 */ /* 0x008e220000209000 */
        /* <DEDUP_REMOVED lines=18> */
[----:B------:R-:W-:-:S05]  /*0e20*/  IMAD.WIDE R4, R3, R2, c[0x0][0x180] ;  /* 0x0000600003047625 */ /* 0x000fca00078e0202 */
[----:B------:R-:W2:Y:S01]  /*0e30*/  LDG.E R11, [R4.64] ;  /* 0x00000006040b7981 */ /* 0x000ea2000c1e1900 */
[----:B------:R-:W-:-:S05]  /*0e40*/  IADD3 R7, -R3, RZ, RZ ;  /* 0x000000ff03077210 */ /* 0x000fca0007ffe1ff */
        /* <DEDUP_REMOVED lines=10> */
[----:B------:R-:W-:Y:S02]  /*0ef0*/  SHF.R.S32.HI R0, RZ, 0x1f, R3 ;  /* 0x0000001fff007819 */ /* 0x000fe40000011403 */
[----:B------:R-:W-:Y:S01]  /*0f00*/  LEA R4, P0, R3, c[0x0][0x178], 0x3 ;  /* 0x00005e0003047a11 */ /* 0x000fe200078018ff */
[----:B------:R-:W-:Y:S01]  /*0f10*/  IMAD R9, R19, c[0x0][0x1bc], RZ ;  /* 0x00006f0013097a24 */ /* 0x000fe200078e02ff */
[----:B------:R-:W-:Y:S02]  /*0f20*/  ULDC.64 UR4, c[0x0][0x1b8] ;  /* 0x00006e0000047ab9 */ /* 0x000fe40000000a00 */
[----:B------:R-:W-:-:S06]  /*0f30*/  LEA.HI.X R5, R3, c[0x0][0x17c], R0, 0x3, P0 ;  /* 0x00005f0003057a11 */ /* 0x000fcc00000f1c00 */
[----:B------:R-:W2:Y:S01]  /*0f40*/  LDG.E.64 R4, [R4.64] ;  /* 0x0000000604047981 */ /* 0x000ea2000c1e1b00 */
[----:B------:R-:W-:Y:S01]  /*0f50*/  IMAD R8, R11, R9, R8 ;  /* 0x000000090b087224 */ /* 0x000fe200078e0208 */
[----:B------:R-:W-:-:S04]  /*0f60*/  SHF.R.S32.HI R0, RZ, 0x1f, R11 ;  /* 0x0000001fff007819 */ /* 0x000fc8000001140b */
[----:B------:R-:W-:Y:S01]  /*0f70*/  SHF.R.S32.HI R9, RZ, 0x1f, R8 ;  /* 0x0000001fff097819 */ /* 0x000fe20000011408 */
[----:B------:R-:W-:-:S04]  /*0f80*/  IMAD R0, R0, c[0x0][0x190], RZ ;  /* 0x0000640000007a24 */ /* 0x000fc800078e02ff */
[----:B------:R-:W-:-:S04]  /*0f90*/  IMAD.WIDE.U32 R8, R11, c[0x0][0x190], R8 ;  /* 0x000064000b087a25 */ /* 0x000fc800078e0008 */
[----:B------:R-:W-:-:S05]  /*0fa0*/  IMAD R3, R11, c[0x0][0x194], R0 ;  /* 0x000065000b037a24 */ /* 0x000fca00078e0200 */
[----:B------:R-:W-:Y:S02]  /*0fb0*/  IADD3 R3, R9, R3, RZ ;  /* 0x0000000309037210 */ /* 0x000fe40007ffe0ff */
[----:B--2---:R-:W-:-:S04]  /*0fc0*/  LEA R6, P0, R8, R4, 0x2 ;  /* 0x0000000408067211 */ /* 0x004fc800078010ff */
[----:B------:R-:W-:-:S05]  /*0fd0*/  LEA.HI.X R7, R8, R5, R3, 0x2, P0 ;  /* 0x0000000508077211 */ /* 0x000fca00000f1403 */
[----:B------:R-:W2:Y:S01]  /*0fe0*/  LDG.E.64 R14, [R6.64] ;  /* 0x00000006060e7981 */ /* 0x000ea2000c1e1b00 */
[----:B------:R-:W-:Y:S01]  /*0ff0*/  UIMAD UR4, UR5, UR4, URZ ;  /* 0x00000004050472a4 */ /* 0x000fe2000f8e023f */
[----:B------:R-:W-:-:S05]  /*1000*/  IMAD.WIDE R4, R13, R2, c[0x0][0x168] ;  /* 0x00005a000d047625 */ /* 0x000fca00078e0202 */
[----:B------:R-:W-:-:S04]  /*1010*/  IMAD R9, R11, UR4, RZ ;  /* 0x000000040b097c24 */ /* 0x000fc8000f8e02ff */
[----:B------:R-:W-:Y:S01]  /*1020*/  IMAD.WIDE R8, R9, 0x4, R6 ;  /* 0x0000000409087825 */ /* 0x000fe200078e0206 */
[----:B--2---:R-:W-:Y:S05]  /*1030*/  STG.E.64 [R4.64], R14 ;  /* 0x0000000e04007986 */ /* 0x004fea000c101b06 */
[----:B------:R-:W2:Y:S01]  /*1040*/  LDG.E.64 R8, [R8.64] ;  /* 0x0000000608087981 */ /* 0x000ea2000c1e1b00 */
[----:B------:R-:W-:-:S05]  /*1050*/  IMAD.WIDE R2, R13, R2, c[0x0][0x170] ;  /* 0x00005c000d027625 */ /* 0x000fca00078e0202 */
[----:B--2---:R-:W-:Y:S01]  /*1060*/  STG.E.64 [R2.64], R8 ;  /* 0x0000000802007986 */ /* 0x004fe2000c101b06 */
[----:B------:R-:W-:Y:S05]  /*1070*/  EXIT ;  /* 0x000000000000794d */ /* 0x000fea0003800000 */
.L_x_101:
        /* <DEDUP_REMOVED lines=16> */
.L_x_539:


//--------------------- .text._ZN17fastertransformer34add_fusedQKV_bias_transpose_kernelIfLb0EEEvPT_S2_S2_NS_29PrefixPromptBatchWeightsParamIS1_EES2_PKS1_PKiiiiiib --------------------------
	.section	.text._ZN17fastertransformer34add_fusedQKV_bias_transpose_kernelIfLb0EEEvPT_S2_S2_NS_29PrefixPromptBatchWeightsParamIS1_EES2_PKS1_PKiiiiiib,"ax",@progbits
	.sectioninfo	@"SHI_REGISTERS=32"
	.align	128
        .global         _ZN17fastertransformer34add_fusedQKV_bias_transpose_kernelIfLb0EEEvPT_S2_S2_NS_29PrefixPromptBatchWeightsParamIS1_EES2_PKS1_PKiiiiiib
        .type           _ZN17fastertransformer34add_fusedQKV_bias_transpose_kernelIfLb0EEEvPT_S2_S2_NS_29PrefixPromptBatchWeightsParamIS1_EES2_PKS1_PKiiiiiib,@function
        .size           _ZN17fastertransformer34add_fusedQKV_bias_transpose_kernelIfLb0EEEvPT_S2_S2_NS_29PrefixPromptBatchWeightsParamIS1_EES2_PKS1_PKiiiiiib,(.L_x_540 - _ZN17fastertransformer34add_fusedQKV_bias_transpose_kernelIfLb0EEEvPT_S2_S2_NS_29PrefixPromptBatchWeightsParamIS1_EES2_PKS1_PKiiiiiib)
        .other          _ZN17fastertransformer34add_fusedQKV_bias_transpose_kernelIfLb0EEEvPT_S2_S2_NS_29PrefixPromptBatchWeightsParamIS1_EES2_PKS1_PKiiiiiib,@"STO_CUDA_ENTRY STV_DEFAULT"
_ZN17fastertransformer34add_fusedQKV_bias_transpose_kernelIfLb0EEEvPT_S2_S2_NS_29PrefixPromptBatchWeightsParamIS1_EES2_PKS1_PKiiiiiib:
.text._ZN17fastertransformer34add_fusedQKV_bias_transpose_kernelIfLb0EEEvPT_S2_S2_NS_29PrefixPromptBatchWeightsParamIS1_EES2_PKS1_PKiiiiiib:
[----:B------:R-:W-:Y:S02]  /*0000*/  MOV R1, c[0x0][0x28] ;  /* 0x00000a0000017a02 */ /* 0x000fe40000000f00 */
[----:B------:R-:W0:Y:S01]  /*0010*/  S2UR UR6, SR_CTAID.X ;  /* 0x00000000000679c3 */ /* 0x000e220000002500 */
[----:B------:R-:W-:Y:S02]  /*0020*/  ULDC UR4, c[0x0][0x188] ;  /* 0x0000620000047ab9 */ /* 0x000fe40000000800 */
[----:B------:R-:W-:Y:S02]  /*0030*/  UIADD3 UR4, -UR4, URZ, URZ ;  /* 0x0000003f04047290 */ /* 0x000fe4000fffe13f */
[----:B------:R-:W-:Y:S02]  /*0040*/  ULDC.64 UR10, c[0x0][0x1b0] ;  /* 0x00006c00000a7ab9 */ /* 0x000fe40000000a00 */
[----:B------:R-:W-:Y:S02]  /*0050*/  UMOV UR17, 0x4 ;  /* 0x0000000400117882 */ /* 0x000fe40000000000 */
        /* <DEDUP_REMOVED lines=8> */
[----:B------:R-:W-:-:S06]  /*00e0*/  @!UP0 UIMAD.WIDE UR4, UR6, UR17, UR4 ;  /* 0x00000011060482a5 */ /* 0x000fcc000f8e0204 */
[----:B------:R-:W-:Y:S02]  /*00f0*/  MOV R20, UR4 ;  /* 0x0000000400147c02 */ /* 0x000fe40008000f00 */
[----:B------:R-:W-:-:S05]  /*0100*/  MOV R21, UR5 ;  /* 0x0000000500157c02 */ /* 0x000fca0008000f00 */
[----:B------:R0:W2:Y:S01]  /*0110*/  @!P0 LDG.E R20, [R20.64] ;  /* 0x0000000e14148981 */ /* 0x0000a2000c1e1900 */
[----:B------:R-:W1:Y:S01]  /*0120*/  S2UR UR16, SR_CTAID.Y ;  /* 0x00000000001079c3 */ /* 0x000e620000002600 */
[----:B------:R-:W-:Y:S01]  /*0130*/  MOV R7, c[0x0][0x1bc] ;  /* 0x00006f0000077a02 */ /* 0x000fe20000000f00 */
[----:B------:R-:W-:Y:S01]  /*0140*/  UIMAD UR4, UR6, 0x3, URZ ;  /* 0x00000003060478a4 */ /* 0x000fe2000f8e023f */
[----:B------:R-:W3:Y:S01]  /*0150*/  S2R R0, SR_TID.X ;  /* 0x0000000000007919 */ /* 0x000ee20000002100 */
[----:B------:R-:W-:Y:S02]  /*0160*/  MOV R25, UR17 ;  /* 0x0000001100197c02 */ /* 0x000fe40008000f00 */
[----:B------:R-:W-:Y:S01]  /*0170*/  IMAD R7, R7, c[0x0][0x1b8], RZ ;  /* 0x00006e0007077a24 */ /* 0x000fe200078e02ff */
[----:B------:R-:W-:Y:S01]  /*0180*/  MOV R27, UR17 ;  /* 0x00000011001b7c02 */ /* 0x000fe20008000f00 */
[----:B-1----:R-:W-:Y:S01]  /*0190*/  IMAD.U32 R9, RZ, RZ, UR16 ;  /* 0x00000010ff097e24 */ /* 0x002fe2000f8e00ff */
[----:B---3--:R-:W-:-:S04]  /*01a0*/  SHF.L.U32 R0, R0, 0x1, RZ ;  /* 0x0000000100007819 */ /* 0x008fc800000006ff */
[----:B------:R-:W-:Y:S01]  /*01b0*/  ISETP.GE.AND P1, PT, R0, c[0x0][0x1bc], PT ;  /* 0x00006f0000007a0c */ /* 0x000fe20003f26270 */
[----:B------:R-:W-:Y:S01]  /*01c0*/  IMAD R6, R9, c[0x0][0x1bc], R0 ;  /* 0x00006f0009067a24 */ /* 0x000fe200078e0200 */
[----:B------:R-:W-:-:S03]  /*01d0*/  MOV R9, UR17 ;  /* 0x0000001100097c02 */ /* 0x000fc60008000f00 */
[----:B------:R-:W-:-:S04]  /*01e0*/  IMAD R10, R7, UR4, R6 ;  /* 0x00000004070a7c24 */ /* 0x000fc8000f8e0206 */
[----:B------:R-:W-:-:S04]  /*01f0*/  IMAD.WIDE R8, R10, R9, c[0x0][0x198] ;  /* 0x000066000a087625 */ /* 0x000fc800078e0209 */
[----:B------:R-:W-:Y:S01]  /*0200*/  @!P1 IMAD.WIDE R24, R6, R25, c[0x0][0x1a0] ;  /* 0x0000680006189625 */ /* 0x000fe200078e0219 */
[C-C-:B------:R-:W-:Y:S01]  /*0210*/  @!P1 IADD3 R26, R7.reuse, R6, R7.reuse ;  /* 0x00000006071a9210 */ /* 0x140fe20007ffe007 */
[----:B------:R-:W3:Y:S01]  /*0220*/  @!P1 LDG.E.64 R12, [R8.64] ;  /* 0x0000000e080c9981 */ /* 0x000ee2000c1e1b00 */
[C---:B------:R-:W-:Y:S02]  /*0230*/  IADD3 R10, R7.reuse, R10, R7 ;  /* 0x0000000a070a7210 */ /* 0x040fe40007ffe007 */
[----:B------:R-:W-:Y:S01]  /*0240*/  MOV R11, UR17 ;  /* 0x00000011000b7c02 */ /* 0x000fe20008000f00 */
[C---:B------:R-:W-:Y:S01]  /*0250*/  @!P1 IMAD.WIDE R22, R7.reuse, 0x4, R24 ;  /* 0x0000000407169825 */ /* 0x040fe200078e0218 */
[----:B------:R1:W3:Y:S03]  /*0260*/  @!P1 LDG.E.64.CONSTANT R18, [R24.64] ;  /* 0x0000000e18129981 */ /* 0x0002e6000c1e9b00 */
[----:B------:R-:W-:Y:S01]  /*0270*/  IMAD.WIDE R6, R7, 0x4, R8 ;  /* 0x0000000407067825 */ /* 0x000fe200078e0208 */
[----:B------:R4:W3:Y:S03]  /*0280*/  @!P1 LDG.E.64.CONSTANT R14, [R22.64] ;  /* 0x0000000e160e9981 */ /* 0x0008e6000c1e9b00 */
[----:B------:R-:W-:Y:S01]  /*0290*/  @!P1 IMAD.WIDE R26, R26, R27, c[0x0][0x1a0] ;  /* 0x000068001a1a9625 */ /* 0x000fe200078e021b */
[----:B------:R-:W3:Y:S03]  /*02a0*/  @!P1 LDG.E.64 R16, [R6.64] ;  /* 0x0000000e06109981 */ /* 0x000ee6000c1e1b00 */
[----:B------:R-:W-:Y:S01]  /*02b0*/  IMAD.WIDE R10, R10, R11, c[0x0][0x198] ;  /* 0x000066000a0a7625 */ /* 0x000fe200078e020b */
[----:B------:R0:W5:Y:S04]  /*02c0*/  @!P1 LDG.E.64.CONSTANT R4, [R26.64] ;  /* 0x0000000e1a049981 */ /* 0x000168000c1e9b00 */
[----:B------:R0:W5:Y:S01]  /*02d0*/  @!P1 LDG.E.64 R2, [R10.64] ;  /* 0x0000000e0a029981 */ /* 0x000162000c1e1b00 */
[----:B-1----:R-:W-:-:S04]  /*02e0*/  IABS R24, c[0x0][0x1b4] ;  /* 0x00006d0000187a13 */ /* 0x002fc80000000000 */
[----:B------:R-:W0:Y:S02]  /*02f0*/  R2UR UR18, R24 ;  /* 0x00000000181273c2 */ /* 0x000e2400000e0000 */
[----:B0-----:R-:W0:Y:S01]  /*0300*/  I2F.RP R21, UR18 ;  /* 0x0000001200157d06 */ /* 0x001e220008209400 */
[----:B------:R-:W-:-:S07]  /*0310*/  UMOV UR4, URZ ;  /* 0x0000003f00047c82 */ /* 0x000fce0008000000 */
[----:B0-----:R-:W4:Y:S02]  /*0320*/  MUFU.RCP R21, R21 ;  /* 0x0000001500157308 */ /* 0x001f240000001000 */
[----:B----4-:R-:W-:-:S06]  /*0330*/  IADD3 R22, R21, 0xffffffe, RZ ;  /* 0x0ffffffe15167810 */ /* 0x010fcc0007ffe0ff */
        /* <DEDUP_REMOVED lines=25> */
[----:B---3--:R-:W-:-:S03]  /*04d0*/  FADD.FTZ R12, R12, R18 ;  /* 0x000000120c0c7221 */ /* 0x008fc60000010000 */
[----:B------:R-:W-:Y:S01]  /*04e0*/  USEL UR10, UR7, UR6, !UP0 ;  /* 0x00000006070a7287 */ /* 0x000fe2000c000000 */
[----:B------:R-:W-:Y:S02]  /*04f0*/  FADD.FTZ R13, R13, R19 ;  /* 0x000000130d0d7221 */ /* 0x000fe40000010000 */
[----:B------:R-:W-:Y:S02]  /*0500*/  FADD.FTZ R14, R16, R14 ;  /* 0x0000000e100e7221 */ /* 0x000fe40000010000 */
[----:B------:R-:W-:Y:S01]  /*0510*/  FADD.FTZ R15, R17, R15 ;  /* 0x0000000f110f7221 */ /* 0x000fe20000010000 */
[----:B------:R-:W-:Y:S05]  /*0520*/  @!P0 BRA `(.L_x_103) ;  /* 0x000005a000008947 */ /* 0x000fea0003800000 */
[----:B------:R-:W-:Y:S01]  /*0530*/  IMAD.MOV.U32 R16, RZ, RZ, c[0x0][0x1c0] ;  /* 0x00007000ff107624 */ /* 0x000fe200078e00ff */
[----:B------:R-:W-:-:S04]  /*0540*/  IABS R22, R0 ;  /* 0x0000000000167213 */ /* 0x000fc80000000000 */
[----:B------:R-:W-:-:S04]  /*0550*/  LEA.HI R17, R16, c[0x0][0x1c0], RZ, 0x1 ;  /* 0x0000700010117a11 */ /* 0x000fc800078f08ff */
[----:B------:R-:W-:-:S04]  /*0560*/  SHF.R.S32.HI R17, RZ, 0x1, R17 ;  /* 0x00000001ff117819 */ /* 0x000fc80000011411 */
[-C--:B------:R-:W-:Y:S02]  /*0570*/  IABS R20, R17.reuse ;  /* 0x0000001100147213 */ /* 0x080fe40000000000 */
[----:B------:R-:W-:Y:S02]  /*0580*/  IABS R24, R17 ;  /* 0x0000001100187213 */ /* 0x000fe40000000000 */
[----:B------:R-:W0:Y:S08]  /*0590*/  I2F.RP R21, R20 ;  /* 0x0000001400157306 */ /* 0x000e300000209400 */
[----:B0-----:R-:W0:Y:S02]  /*05a0*/  MUFU.RCP R21, R21 ;  /* 0x0000001500157308 */ /* 0x001e240000001000 */
[----:B0-----:R-:W-:-:S02]  /*05b0*/  IADD3 R18, R21, 0xffffffe, RZ ;  /* 0x0ffffffe15127810 */ /* 0x001fc40007ffe0ff */
[----:B------:R-:W-:-:S04]  /*05c0*/  IADD3 R21, RZ, -R24, RZ ;  /* 0x80000018ff157210 */ /* 0x000fc80007ffe0ff */
[----:B------:R0:W1:Y:S02]  /*05d0*/  F2I.FTZ.U32.TRUNC.NTZ R19, R18 ;  /* 0x0000001200137305 */ /* 0x000064000021f000 */
[----:B0-----:R-:W-:Y:S01]  /*05e0*/  HFMA2.MMA R18, -RZ, RZ, 0, 0 ;  /* 0x00000000ff127435 */ /* 0x001fe200000001ff */
[----:B-1----:R-:W-:-:S05]  /*05f0*/  IADD3 R23, RZ, -R19, RZ ;  /* 0x80000013ff177210 */ /* 0x002fca0007ffe0ff */
[----:B------:R-:W-:-:S04]  /*0600*/  IMAD R23, R23, R20, RZ ;  /* 0x0000001417177224 */ /* 0x000fc800078e02ff */
[----:B------:R-:W-:Y:S01]  /*0610*/  IMAD.HI.U32 R19, R19, R23, R18 ;  /* 0x0000001713137227 */ /* 0x000fe200078e0012 */
[----:B------:R-:W-:-:S04]  /*0620*/  LOP3.LUT R18, R0, R17, RZ, 0x3c, !PT ;  /* 0x0000001100127212 */ /* 0x000fc800078e3cff */
        /* <DEDUP_REMOVED lines=46> */
[----:B------:R-:W-:Y:S01]  /*0910*/  I2F R20, UR10 ;  /* 0x0000000a00147d06 */ /* 0x000fe20008201400 */
        /* <DEDUP_REMOVED lines=9> */
[CC--:B-1----:R-:W-:Y:S02]  /*09b0*/  FFMA.FTZ R27, R12.reuse, R20.reuse, -R27 ;  /* 0x000000140c1b7223 */ /* 0x0c2fe4000001081b */
[-C--:B------:R-:W-:Y:S02]  /*09c0*/  FMUL.FTZ R12, R12, R25.reuse ;  /* 0x000000190c0c7220 */ /* 0x080fe40000410000 */
[C---:B---3--:R-:W-:Y:S02]  /*09d0*/  FMUL.FTZ R25, R14.reuse, R25 ;  /* 0x000000190e197220 */ /* 0x048fe40000410000 */
[-C--:B------:R-:W-:Y:S01]  /*09e0*/  FFMA.FTZ R13, R13, R20.reuse, R12 ;  /* 0x000000140d0d7223 */ /* 0x080fe2000001000c */
[----:B------:R-:W-:Y:S01]  /*09f0*/  MOV R12, R27 ;  /* 0x0000001b000c7202 */ /* 0x000fe20000000f00 */
[-C--:B------:R-:W-:Y:S02]  /*0a00*/  FFMA.FTZ R14, R14, R20.reuse, -R29 ;  /* 0x000000140e0e7223 */ /* 0x080fe4000001081d */
[----:B------:R-:W-:-:S02]  /*0a10*/  FFMA.FTZ R15, R15, R20, R25 ;  /* 0x000000140f0f7223 */ /* 0x000fc40000010019 */
.L_x_107:
[----:B------:R-:W-:Y:S05]  /*0a20*/  BSYNC B2 ;  /* 0x0000000000027941 */ /* 0x000fea0003800000 */
.L_x_106:
[----:B-1----:R1:W-:Y:S04]  /*0a30*/  STS [R21], R12 ;  /* 0x0000000c15007388 */ /* 0x0023e80000000800 */
[----:B--2---:R1:W-:Y:S04]  /*0a40*/  STS [R17], R13 ;  /* 0x0000000d11007388 */ /* 0x0043e80000000800 */
[----:B---3--:R1:W-:Y:S04]  /*0a50*/  STS [R23], R14 ;  /* 0x0000000e17007388 */ /* 0x0083e80000000800 */
[----:B----4-:R1:W-:Y:S02]  /*0a60*/  STS [R16], R15 ;  /* 0x0000000f10007388 */ /* 0x0103e40000000800 */
.L_x_105:
[----:B------:R-:W-:Y:S05]  /*0a70*/  BSYNC B1 ;  /* 0x0000000000017941 */ /* 0x000fea0003800000 */
.L_x_104:
[----:B------:R-:W-:Y:S06]  /*0a80*/  BAR.SYNC.DEFER_BLOCKING 0x0 ;  /* 0x0000000000007b1d */ /* 0x000fec0000010000 */
[----:B------:R-:W-:Y:S05]  /*0a90*/  @!P0 BRA `(.L_x_108) ;  /* 0x0000018000008947 */ /* 0x000fea0003800000 */
[----:B01----:R0:W1:Y:S04]  /*0aa0*/  LDS.64 R12, [R19] ;  /* 0x00000000130c7984 */ /* 0x0030680000000a00 */
[----:B------:R0:W2:Y:S01]  /*0ab0*/  LDS.64 R14, [R18] ;  /* 0x00000000120e7984 */ /* 0x0000a20000000a00 */
[----:B------:R-:W-:Y:S05]  /*0ac0*/  BRA `(.L_x_108) ;  /* 0x0000015000007947 */ /* 0x000fea0003800000 */
.L_x_103:
[----:B------:R-:W-:-:S13]  /*0ad0*/  ISETP.GE.AND P0, PT, R0, c[0x0][0x1c0], PT ;  /* 0x0000700000007a0c */ /* 0x000fda0003f06270 */
[----:B------:R-:W-:Y:S05]  /*0ae0*/  @P0 BRA `(.L_x_108) ;  /* 0x0000013000000947 */ /* 0x000fea0003800000 */
[----:B------:R-:W0:Y:S08]  /*0af0*/  I2F R20, c[0x0][0x1c0] ;  /* 0x0000700000147b06 */ /* 0x000e300000201400 */
        /* <DEDUP_REMOVED lines=18> */
.L_x_108:
[----:B------:R-:W-:Y:S05]  /*0c20*/  BSYNC B0 ;  /* 0x0000000000007941 */ /* 0x000fea0003800000 */
.L_x_102:
[----:B------:R-:W-:Y:S01]  /*0c30*/  UISETP.GE.U32.AND UP2, UPT, UR4, UR18, UPT ;  /* 0x000000120400728c */ /* 0x000fe2000bf46070 */
[----:B01----:R-:W-:Y:S01]  /*0c40*/  IMAD.U32 R17, RZ, RZ, UR10 ;  /* 0x0000000aff117e24 */ /* 0x003fe2000f8e00ff */
[----:B------:R-:W-:Y:S01]  /*0c50*/  ULDC UR11, c[0x0][0x1b4] ;  /* 0x00006d00000b7ab9 */ /* 0x000fe20000000800 */
[----:B-----5:R-:W-:Y:S01]  /*0c60*/  FADD.FTZ R2, R2, R4 ;  /* 0x0000000402027221 */ /* 0x020fe20000010000 */
[----:B------:R-:W-:Y:S01]  /*0c70*/  ULOP3.LUT UR6, UR9, UR11, URZ, 0x3c, !UPT ;  /* 0x0000000b09067292 */ /* 0x000fe2000f8e3c3f */
[----:B------:R-:W-:Y:S01]  /*0c80*/  IMAD R0, R17, c[0x0][0x1bc], R0 ;  /* 0x00006f0011007a24 */ /* 0x000fe200078e0200 */
[----:B------:R-:W-:Y:S01]  /*0c90*/  @!UP1 UIADD3 UR5, UR5, 0x1, URZ ;  /* 0x0000000105059890 */ /* 0x000fe2000fffe03f */
[----:B------:R-:W-:Y:S01]  /*0ca0*/  FADD.FTZ R3, R3, R5 ;  /* 0x0000000503037221 */ /* 0x000fe20000010000 */
[----:B------:R-:W-:Y:S01]  /*0cb0*/  UISETP.GE.AND UP3, UPT, UR6, URZ, UPT ;  /* 0x0000003f0600728c */ /* 0x000fe2000bf66270 */
[----:B------:R0:W-:Y:S01]  /*0cc0*/  @!P1 STG.E.64 [R8.64], R12 ;  /* 0x0000000c08009986 */ /* 0x0001e2000c101b0e */
[----:B------:R-:W-:-:S02]  /*0cd0*/  ULDC.64 UR12, c[0x0][0x1b8] ;  /* 0x00006e00000c7ab9 */ /* 0x000fc40000000a00 */
[----:B------:R-:W-:Y:S01]  /*0ce0*/  @UP2 UIADD3 UR5, UR5, 0x1, URZ ;  /* 0x0000000105052890 */ /* 0x000fe2000fffe03f */
[----:B--2---:R0:W-:Y:S01]  /*0cf0*/  @!P1 STG.E.64 [R6.64], R14 ;  /* 0x0000000e06009986 */ /* 0x0041e2000c101b0e */
[----:B------:R-:W-:Y:S02]  /*0d00*/  ULDC UR8, c[0x0][0x188] ;  /* 0x0000620000087ab9 */ /* 0x000fe40000000800 */
[----:B------:R-:W-:Y:S01]  /*0d10*/  UIADD3 UR8, UR8, UR11, URZ ;  /* 0x0000000b08087290 */ /* 0x000fe2000fffe03f */
[----:B------:R0:W-:Y:S02]  /*0d20*/  @!P1 STG.E.64 [R10.64], R2 ;  /* 0x000000020a009986 */ /* 0x0001e4000c101b0e */
        /* <DEDUP_REMOVED lines=10> */
[----:B0-----:R-:W-:Y:S02]  /*0dd0*/  MOV R5, UR17 ;  /* 0x0000001100057c02 */ /* 0x001fe40008000f00 */
[----:B------:R-:W-:Y:S02]  /*0de0*/  MOV R7, UR17 ;  /* 0x0000001100077c02 */ /* 0x000fe40008000f00 */
[----:B------:R-:W-:Y:S01]  /*0df0*/  MOV R9, UR17 ;  /* 0x0000001100097c02 */ /* 0x000fe20008000f00 */
[----:B------:R-:W-:-:S04]  /*0e00*/  IMAD.WIDE R4, R4, R5, c[0x0][0x160] ;  /* 0x0000580004047625 */ /* 0x000fc800078e0205 */
[C---:B------:R-:W-:Y:S01]  /*0e10*/  IMAD.WIDE R6, R16.reuse, R7, c[0x0][0x168] ;  /* 0x00005a0010067625 */ /* 0x040fe200078e0207 */
[----:B------:R-:W-:Y:S03]  /*0e20*/  STG.E.64 [R4.64], R12 ;  /* 0x0000000c04007986 */ /* 0x000fe6000c101b0e */
[----:B------:R-:W-:Y:S01]  /*0e30*/  IMAD.WIDE R8, R16, R9, c[0x0][0x170] ;  /* 0x00005c0010087625 */ /* 0x000fe200078e0209 */
[----:B------:R-:W-:Y:S04]  /*0e40*/  STG.E.64 [R6.64], R14 ;  /* 0x0000000e06007986 */ /* 0x000fe8000c101b0e */
[----:B------:R-:W-:Y:S01]  /*0e50*/  STG.E.64 [R8.64], R2 ;  /* 0x0000000208007986 */ /* 0x000fe2000c101b0e */
[----:B------:R-:W-:Y:S05]  /*0e60*/  EXIT ;  /* 0x000000000000794d */ /* 0x000fea0003800000 */
.L_x_109:
        /* <DEDUP_REMOVED lines=9> */
.L_x_540:


//--------------------- .text._ZN17fastertransformer34add_fusedQKV_bias_transpose_kernelIfEEvPT_S2_S2_S2_PKS1_PKiiiiiiPKfi --------------------------
	.section	.text._ZN17fastertransformer34add_fusedQKV_bias_transpose_kernelIfEEvPT_S2_S2_S2_PKS1_PKiiiiiiPKfi,"ax",@progbits
	.sectioninfo	@"SHI_REGISTERS=32"
	.align	128
        .global         _ZN17fastertransformer34add_fusedQKV_bias_transpose_kernelIfEEvPT_S2_S2_S2_PKS1_PKiiiiiiPKfi
        .type           _ZN17fastertransformer34add_fusedQKV_bias_transpose_kernelIfEEvPT_S2_S2_S2_PKS1_PKiiiiiiPKfi,@function
        .size           _ZN17fastertransformer34add_fusedQKV_bias_transpose_kernelIfEEvPT_S2_S2_S2_PKS1_PKiiiiiiPKfi,(.L_x_541 - _ZN17fastertransformer34add_fusedQKV_bias_transpose_kernelIfEEvPT_S2_S2_S2_PKS1_PKiiiiiiPKfi)
        .other          _ZN17fastertransformer34add_fusedQKV_bias_transpose_kernelIfEEvPT_S2_S2_S2_PKS1_PKiiiiiiPKfi,@"STO_CUDA_ENTRY STV_DEFAULT"
_ZN17fastertransformer34add_fusedQKV_bias_transpose_kernelIfEEvPT_S2_S2_S2_PKS1_PKiiiiiiPKfi:
.text._ZN17fastertransformer34add_fusedQKV_bias_transpose_kernelIfEEvPT_S2_S2_S2_PKS1_PKiiiiiiPKfi:
[----:B------:R-:W-:-:S03]  /*0000*/  IMAD.MOV.U32 R1, RZ, RZ, c[0x0][0x28] ;  /* 0x00000a00ff017624 */ /* 0x000fc600078e00ff */
[----:B------:R-:W0:Y:S01]  /*0010*/  S2R R11, SR_CTAID.X ;  /* 0x00000000000b7919 */ /* 0x000e220000002500 */
[----:B------:R-:W-:Y:S01]  /*0020*/  IMAD.MOV.U32 R0, RZ, RZ, c[0x0][0x1a0] ;  /* 0x00006800ff007624 */ /* 0x000fe200078e00ff */
[----:B------:R-:W-:Y:S01]  /*0030*/  IADD3 R1, R1, -0x18, RZ ;  /* 0xffffffe801017810 */ /* 0x000fe20007ffe0ff */
[----:B------:R-:W-:Y:S01]  /*0040*/  IMAD.MOV.U32 R5, RZ, RZ, c[0x0][0x164] ;  /* 0x00005900ff057624 */ /* 0x000fe200078e00ff */
[----:B------:R-:W0:Y:S01]  /*0050*/  S2R R4, SR_TID.X ;  /* 0x0000000000047919 */ /* 0x000e220000002100 */
[----:B------:R-:W-:Y:S01]  /*0060*/  IMAD R0, R0, c[0x0][0x19c], RZ ;  /* 0x0000670000007a24 */ /* 0x000fe200078e02ff */
[----:B------:R-:W-:Y:S01]  /*0070*/  MOV R7, c[0x0][0x16c] ;  /* 0x00005b0000077a02 */ /* 0x000fe20000000f00 */
[----:B------:R-:W-:Y:S02]  /*0080*/  IMAD.MOV.U32 R6, RZ, RZ, c[0x0][0x168] ;  /* 0x00005a00ff067624 */ /* 0x000fe400078e00ff */
[----:B------:R-:W-:Y:S02]  /*0090*/  IMAD R2, R0, c[0x0][0x198], RZ ;  /* 0x0000660000027a24 */ /* 0x000fe400078e02ff */
[----:B------:R-:W-:Y:S01]  /*00a0*/  IMAD.MOV.U32 R8, RZ, RZ, c[0x0][0x170] ;  /* 0x00005c00ff087624 */ /* 0x000fe200078e00ff */
[----:B------:R1:W-:Y:S01]  /*00b0*/  STL.64 [R1+0x8], R6 ;  /* 0x0000080601007387 */ /* 0x0003e20000100a00 */
[----:B------:R-:W-:-:S02]  /*00c0*/  IMAD R2, R2, 0x3, RZ ;  /* 0x0000000302027824 */ /* 0x000fc400078e02ff */
[----:B------:R-:W-:-:S05]  /*00d0*/  IMAD.MOV.U32 R9, RZ, RZ, c[0x0][0x174] ;  /* 0x00005d00ff097624 */ /* 0x000fca00078e00ff */
[----:B------:R1:W-:Y:S01]  /*00e0*/  STL.64 [R1+0x10], R8 ;  /* 0x0000100801007387 */ /* 0x0003e20000100a00 */
[----:B0-----:R-:W-:Y:S02]  /*00f0*/  IMAD R11, R11, c[0x0][0x0], R4 ;  /* 0x000000000b0b7a24 */ /* 0x001fe400078e0204 */
[----:B------:R-:W-:-:S03]  /*0100*/  IMAD.MOV.U32 R4, RZ, RZ, c[0x0][0x160] ;  /* 0x00005800ff047624 */ /* 0x000fc600078e00ff */
[----:B------:R-:W-:Y:S02]  /*0110*/  ISETP.GE.AND P0, PT, R11, R2, PT ;  /* 0x000000020b00720c */ /* 0x000fe40003f06270 */
[----:B------:R1:W-:Y:S11]  /*0120*/  STL.64 [R1], R4 ;  /* 0x0000000401007387 */ /* 0x0003f60000100a00 */
[----:B------:R-:W-:Y:S05]  /*0130*/  @P0 EXIT ;  /* 0x000000000000094d */ /* 0x000fea0003800000 */
[----:B------:R-:W-:Y:S01]  /*0140*/  IMAD R3, R0, 0x3, RZ ;  /* 0x0000000300037824 */ /* 0x000fe200078e02ff */
[----:B------:R-:W-:Y:S01]  /*0150*/  ULDC.64 UR4, c[0x0][0x118] ;  /* 0x0000460000047ab9 */ /* 0x000fe20000000a00 */
[----:B-1----:R-:W-:-:S03]  /*0160*/  IMAD.MOV.U32 R6, RZ, RZ, R11 ;  /* 0x000000ffff067224 */ /* 0x002fc600078e000b */
        /* <DEDUP_REMOVED lines=9> */
.L_x_110:
[----:B------:R-:W-:Y:S01]  /*0200*/  IABS R7, R3 ;  /* 0x0000000300077213 */ /* 0x000fe20000000000 */
[----:B------:R-:W-:Y:S01]  /*0210*/  IMAD.MOV.U32 R20, RZ, RZ, 0x4 ;  /* 0x00000004ff147424 */ /* 0x000fe200078e00ff */
[----:B------:R-:W-:Y:S01]  /*0220*/  IABS R22, R6 ;  /* 0x0000000600167213 */ /* 0x000fe20000000000 */
[----:B------:R-:W-:Y:S01]  /*0230*/  IMAD.MOV.U32 R24, RZ, RZ, RZ ;  /* 0x000000ffff187224 */ /* 0x000fe200078e00ff */
[----:B------:R-:W-:Y:S02]  /*0240*/  IADD3 R9, RZ, -R7, RZ ;  /* 0x80000007ff097210 */ /* 0x000fe40007ffe0ff */
[----:B------:R-:W-:Y:S01]  /*0250*/  IABS R11, R0 ;  /* 0x00000000000b7213 */ /* 0x000fe20000000000 */
[----:B------:R-:W-:Y:S01]  /*0260*/  IMAD.HI.U32 R7, R5, R22, RZ ;  /* 0x0000001605077227 */ /* 0x000fe200078e00ff */
[----:B------:R-:W-:Y:S02]  /*0270*/  IABS R8, R3 ;  /* 0x0000000300087213 */ /* 0x000fe40000000000 */
[----:B------:R-:W0:Y:S01]  /*0280*/  I2F.RP R10, R11 ;  /* 0x0000000b000a7306 */ /* 0x000e220000209400 */
[----:B------:R-:W-:Y:S01]  /*0290*/  IMAD R9, R7, R9, R22 ;  /* 0x0000000907097224 */ /* 0x000fe200078e0216 */
[----:B------:R-:W-:-:S04]  /*02a0*/  ISETP.NE.AND P2, PT, R3, RZ, PT ;  /* 0x000000ff0300720c */ /* 0x000fc80003f45270 */
[----:B------:R-:W-:Y:S02]  /*02b0*/  ISETP.GT.U32.AND P0, PT, R4, R9, PT ;  /* 0x000000090400720c */ /* 0x000fe40003f04070 */
[----:B0-----:R-:W0:Y:S11]  /*02c0*/  MUFU.RCP R10, R10 ;  /* 0x0000000a000a7308 */ /* 0x001e360000001000 */
[----:B------:R-:W-:Y:S01]  /*02d0*/  @!P0 IMAD.IADD R9, R9, 0x1, -R8 ;  /* 0x0000000109098824 */ /* 0x000fe200078e0a08 */
[----:B------:R-:W-:-:S02]  /*02e0*/  LOP3.LUT R8, R6, R3, RZ, 0x3c, !PT ;  /* 0x0000000306087212 */ /* 0x000fc400078e3cff */
[----:B------:R-:W-:Y:S02]  /*02f0*/  @!P0 IADD3 R7, R7, 0x1, RZ ;  /* 0x0000000107078810 */ /* 0x000fe40007ffe0ff */
[----:B------:R-:W-:Y:S02]  /*0300*/  ISETP.GE.U32.AND P1, PT, R9, R4, PT ;  /* 0x000000040900720c */ /* 0x000fe40003f26070 */
[----:B------:R-:W-:Y:S02]  /*0310*/  ISETP.GE.AND P3, PT, R8, RZ, PT ;  /* 0x000000ff0800720c */ /* 0x000fe40003f66270 */
[----:B------:R-:W-:-:S04]  /*0320*/  ISETP.NE.U32.AND P0, PT, RZ, c[0x0][0x188], PT ;  /* 0x00006200ff007a0c */ /* 0x000fc80003f05070 */
[----:B------:R-:W-:Y:S02]  /*0330*/  ISETP.NE.AND.EX P0, PT, RZ, c[0x0][0x18c], PT, P0 ;  /* 0x00006300ff007a0c */ /* 0x000fe40003f05300 */
[----:B0-----:R-:W-:-:S03]  /*0340*/  IADD3 R12, R10, 0xffffffe, RZ ;  /* 0x0ffffffe0a0c7810 */ /* 0x001fc60007ffe0ff */
[----:B------:R-:W-:Y:S01]  /*0350*/  @P1 IADD3 R7, R7, 0x1, RZ ;  /* 0x0000000107071810 */ /* 0x000fe20007ffe0ff */
[----:B------:R-:W0:Y:S04]  /*0360*/  F2I.FTZ.U32.TRUNC.NTZ R13, R12 ;  /* 0x0000000c000d7305 */ /* 0x000e28000021f000 */
[----:B------:R-:W-:Y:S01]  /*0370*/  @!P3 IMAD.MOV R7, RZ, RZ, -R7 ;  /* 0x000000ffff07b224 */ /* 0x000fe200078e0a07 */
[----:B------:R-:W-:-:S05]  /*0380*/  @!P2 LOP3.LUT R7, RZ, R3, RZ, 0x33, !PT ;  /* 0x00000003ff07a212 */ /* 0x000fca00078e33ff */
[C---:B------:R-:W-:Y:S01]  /*0390*/  @P0 IMAD.WIDE R14, R7.reuse, R20, c[0x0][0x188] ;  /* 0x00006200070e0625 */ /* 0x040fe200078e0214 */
[----:B------:R-:W-:-:S04]  /*03a0*/  IADD3 R21, -R7, RZ, RZ ;  /* 0x000000ff07157210 */ /* 0x000fc80007ffe1ff */
[----:B------:R1:W2:Y:S01]  /*03b0*/  @P0 LDG.E R24, [R14.64] ;  /* 0x000000040e180981 */ /* 0x0002a2000c1e1900 */
[----:B0-----:R-:W-:Y:S01]  /*03c0*/  IMAD.MOV R10, RZ, RZ, -R13 ;  /* 0x000000ffff0a7224 */ /* 0x001fe200078e0a0d */
[----:B------:R-:W-:Y:S01]  /*03d0*/  IABS R8, c[0x0][0x194] ;  /* 0x0000650000087a13 */ /* 0x000fe20000000000 */
[----:B------:R-:W-:Y:S01]  /*03e0*/  IMAD R21, R3, R21, R6 ;  /* 0x0000001503157224 */ /* 0x000fe200078e0206 */
[----:B------:R-:W-:Y:S01]  /*03f0*/  IABS R9, R0 ;  /* 0x0000000000097213 */ /* 0x000fe20000000000 */
[----:B------:R-:W-:Y:S01]  /*0400*/  IMAD R19, R10, R11, RZ ;  /* 0x0000000b0a137224 */ /* 0x000fe200078e02ff */
[----:B------:R-:W0:Y:S01]  /*0410*/  I2F.RP R16, R8 ;  /* 0x0000000800107306 */ /* 0x000e220000209400 */
[----:B------:R-:W-:Y:S01]  /*0420*/  IMAD.MOV.U32 R12, RZ, RZ, RZ ;  /* 0x000000ffff0c7224 */ /* 0x000fe200078e00ff */
[----:B------:R-:W-:Y:S01]  /*0430*/  IABS R10, R21 ;  /* 0x00000015000a7213 */ /* 0x000fe20000000000 */
[----:B------:R-:W-:Y:S02]  /*0440*/  IMAD.MOV R23, RZ, RZ, -R9 ;  /* 0x000000ffff177224 */ /* 0x000fe400078e0a09 */
[----:B------:R-:W-:-:S04]  /*0450*/  IMAD.HI.U32 R19, R13, R19, R12 ;  /* 0x000000130d137227 */ /* 0x000fc800078e000c */
[----:B------:R-:W-:Y:S02]  /*0460*/  IMAD.MOV.U32 R9, RZ, RZ, c[0x0][0x1b0] ;  /* 0x00006c00ff097624 */ /* 0x000fe400078e00ff */
[----:B------:R-:W-:-:S03]  /*0470*/  IMAD.HI.U32 R12, R19, R10, RZ ;  /* 0x0000000a130c7227 */ /* 0x000fc600078e00ff */
[----:B------:R-:W-:Y:S01]  /*0480*/  ISETP.NE.AND P0, PT, R9, 0x2, PT ;  /* 0x000000020900780c */ /* 0x000fe20003f05270 */
[----:B------:R-:W-:Y:S01]  /*0490*/  IMAD R10, R12, R23, R10 ;  /* 0x000000170c0a7224 */ /* 0x000fe200078e020a */
[----:B0-----:R-:W1:Y:S01]  /*04a0*/  MUFU.RCP R16, R16 ;  /* 0x0000001000107308 */ /* 0x001e620000001000 */
[----:B------:R-:W-:-:S03]  /*04b0*/  SHF.R.S32.HI R9, RZ, 0x1f, R6 ;  /* 0x0000001fff097819 */ /* 0x000fc60000011406 */
[----:B------:R-:W-:-:S07]  /*04c0*/  ISETP.GT.U32.AND P2, PT, R11, R10, PT ;  /* 0x0000000a0b00720c */ /* 0x000fce0003f44070 */
[----:B------:R-:W-:-:S04]  /*04d0*/  @!P0 IADD3 R26, P4, R6, c[0x0][0x178], RZ ;  /* 0x00005e00061a8a10 */ /* 0x000fc80007f9e0ff */
[----:B------:R-:W-:Y:S02]  /*04e0*/  @!P0 IADD3.X R27, R9, c[0x0][0x17c], RZ, P4, !PT ;  /* 0x00005f00091b8a10 */ /* 0x000fe400027fe4ff */
[----:B------:R-:W-:Y:S01]  /*04f0*/  @!P2 IMAD.IADD R10, R10, 0x1, -R11 ;  /* 0x000000010a0aa824 */ /* 0x000fe200078e0a0b */
[----:B-1----:R-:W-:Y:S02]  /*0500*/  IADD3 R14, R16, 0xffffffe, RZ ;  /* 0x0ffffffe100e7810 */ /* 0x002fe40007ffe0ff */
[----:B------:R-:W-:Y:S02]  /*0510*/  @!P2 IADD3 R12, R12, 0x1, RZ ;  /* 0x000000010c0ca810 */ /* 0x000fe40007ffe0ff */
[----:B------:R-:W-:Y:S01]  /*0520*/  ISETP.GE.U32.AND P1, PT, R10, R11, PT ;  /* 0x0000000b0a00720c */ /* 0x000fe20003f26070 */
[----:B------:R-:W0:Y:S01]  /*0530*/  F2I.FTZ.U32.TRUNC.NTZ R15, R14 ;  /* 0x0000000e000f7305 */ /* 0x000e22000021f000 */
[----:B------:R-:W-:-:S04]  /*0540*/  LOP3.LUT R10, R21, R0, RZ, 0x3c, !PT ;  /* 0x00000000150a7212 */ /* 0x000fc800078e3cff */
[----:B------:R-:W-:Y:S02]  /*0550*/  ISETP.GE.AND P3, PT, R10, RZ, PT ;  /* 0x000000ff0a00720c */ /* 0x000fe40003f66270 */
[----:B------:R1:W3:Y:S05]  /*0560*/  @!P0 LDG.E.S8 R10, [R26.64] ;  /* 0x000000041a0a8981 */ /* 0x0002ea000c1e1300 */
[----:B------:R-:W-:Y:S02]  /*0570*/  @P1 IADD3 R12, R12, 0x1, RZ ;  /* 0x000000010c0c1810 */ /* 0x000fe40007ffe0ff */
[----:B------:R-:W-:Y:S02]  /*0580*/  LOP3.LUT R18, RZ, R0, RZ, 0x33, !PT ;  /* 0x00000000ff127212 */ /* 0x000fe400078e33ff */
[----:B0-----:R-:W-:Y:S01]  /*0590*/  IADD3 R25, RZ, -R15, RZ ;  /* 0x8000000fff197210 */ /* 0x001fe20007ffe0ff */
[----:B------:R-:W-:Y:S01]  /*05a0*/  IMAD.MOV.U32 R13, RZ, RZ, R12 ;  /* 0x000000ffff0d7224 */ /* 0x000fe200078e000c */
[----:B------:R-:W-:-:S03]  /*05b0*/  ISETP.NE.AND P1, PT, R0, RZ, PT ;  /* 0x000000ff0000720c */ /* 0x000fc60003f25270 */
[----:B------:R-:W-:Y:S02]  /*05c0*/  @!P3 IMAD.MOV R13, RZ, RZ, -R13 ;  /* 0x000000ffff0db224 */ /* 0x000fe400078e0a0d */
[----:B------:R-:W-:Y:S02]  /*05d0*/  IMAD R25, R25, R8, RZ ;  /* 0x0000000819197224 */ /* 0x000fe400078e02ff */
[----:B------:R-:W-:Y:S01]  /*05e0*/  IMAD.MOV.U32 R14, RZ, RZ, RZ ;  /* 0x000000ffff0e7224 */ /* 0x000fe200078e00ff */
[----:B------:R-:W-:Y:S02]  /*05f0*/  SEL R16, R18, R13, !P1 ;  /* 0x0000000d12107207 */ /* 0x000fe40004800000 */
[----:B------:R-:W-:Y:S01]  /*0600*/  @P0 LEA R12, P2, R6, c[0x0][0x178], 0x2 ;  /* 0x00005e00060c0a11 */ /* 0x000fe200078410ff */
[----:B------:R-:W-:-:S03]  /*0610*/  IMAD.HI.U32 R25, R15, R25, R14 ;  /* 0x000000190f197227 */ /* 0x000fc600078e000e */
[----:B------:R-:W-:Y:S01]  /*0620*/  @P0 LEA.HI.X R13, R6, c[0x0][0x17c], R9, 0x2, P2 ;  /* 0x00005f00060d0a11 */ /* 0x000fe200010f1409 */
[----:B------:R-:W-:-:S04]  /*0630*/  @!P0 IMAD.WIDE R14, R16, R20, c[0x0][0x1a8] ;  /* 0x00006a00100e8625 */ /* 0x000fc800078e0214 */
[----:B------:R-:W-:Y:S01]  /*0640*/  IMAD.WIDE R20, R21, R20, c[0x0][0x180] ;  /* 0x0000600015147625 */ /* 0x000fe200078e0214 */
[----:B------:R0:W4:Y:S03]  /*0650*/  @P0 LDG.E.CONSTANT R26, [R12.64] ;  /* 0x000000040c1a0981 */ /* 0x000126000c1e9900 */
[----:B------:R-:W-:Y:S01]  /*0660*/  IMAD R16, R16, 0x8, R1 ;  /* 0x0000000810107824 */ /* 0x000fe200078e0201 */
[----:B------:R-:W5:Y:S04]  /*0670*/  @!P0 LDG.E R14, [R14.64] ;  /* 0x000000040e0e8981 */ /* 0x000f68000c1e1900 */
[----:B------:R0:W4:Y:S04]  /*0680*/  LDG.E.CONSTANT R21, [R20.64] ;  /* 0x0000000414157981 */ /* 0x000128000c1e9900 */
[----:B------:R-:W4:Y:S01]  /*0690*/  LDL.64 R16, [R16] ;  /* 0x0000000010107983 */ /* 0x000f220000100a00 */
[----:B-1----:R-:W-:-:S04]  /*06a0*/  IABS R27, c[0x0][0x1a0] ;  /* 0x00006800001b7a13 */ /* 0x002fc80000000000 */
[----:B------:R-:W1:Y:S01]  /*06b0*/  I2F.RP R29, R27 ;  /* 0x0000001b001d7306 */ /* 0x000e620000209400 */
[----:B------:R-:W-:-:S04]  /*06c0*/  IMAD.HI.U32 R19, R19, R22, RZ ;  /* 0x0000001613137227 */ /* 0x000fc800078e00ff */
[----:B------:R-:W-:-:S05]  /*06d0*/  IMAD R28, R19, R23, R22 ;  /* 0x00000017131c7224 */ /* 0x000fca00078e0216 */
[----:B------:R-:W-:Y:S01]  /*06e0*/  ISETP.GT.U32.AND P2, PT, R11, R28, PT ;  /* 0x0000001c0b00720c */ /* 0x000fe20003f44070 */
[----:B-1----:R-:W0:-:S12]  /*06f0*/  MUFU.RCP R29, R29 ;  /* 0x0000001d001d7308 */ /* 0x002e180000001000 */
[----:B------:R-:W-:-:S04]  /*0700*/  @!P2 IADD3 R28, R28, -R11, RZ ;  /* 0x8000000b1c1ca210 */ /* 0x000fc80007ffe0ff */
[----:B------:R-:W-:Y:S02]  /*0710*/  ISETP.GT.U32.AND P3, PT, R11, R28, PT ;  /* 0x0000001c0b00720c */ /* 0x000fe40003f64070 */
[----:B0-----:R-:W-:-:S04]  /*0720*/  IADD3 R12, R29, 0xffffffe, RZ ;  /* 0x0ffffffe1d0c7810 */ /* 0x001fc80007ffe0ff */
[----:B------:R0:W1:Y:S01]  /*0730*/  F2I.FTZ.U32.TRUNC.NTZ R13, R12 ;  /* 0x0000000c000d7305 */ /* 0x000062000021f000 */
[----:B------:R-:W-:-:S06]  /*0740*/  ISETP.GE.AND P2, PT, R6, RZ, PT ;  /* 0x000000ff0600720c */ /* 0x000fcc0003f46270 */
[----:B------:R-:W-:Y:S01]  /*0750*/  @!P3 IMAD.IADD R28, R28, 0x1, -R11 ;  /* 0x000000011c1cb824 */ /* 0x000fe200078e0a0b */
[----:B0-----:R-:W-:-:S06]  /*0760*/  HFMA2.MMA R12, -RZ, RZ, 0, 0 ;  /* 0x00000000ff0c7435 */ /* 0x001fcc00000001ff */
[----:B------:R-:W-:Y:S02]  /*0770*/  @!P2 IMAD.MOV R28, RZ, RZ, -R28 ;  /* 0x000000ffff1ca224 */ /* 0x000fe400078e0a1c */
[----:B-1----:R-:W-:-:S03]  /*0780*/  IMAD.MOV R20, RZ, RZ, -R13 ;  /* 0x000000ffff147224 */ /* 0x002fc600078e0a0d */
[----:B------:R-:W-:Y:S01]  /*0790*/  SEL R18, R18, R28, !P1 ;  /* 0x0000001c12127207 */ /* 0x000fe20004800000 */
[----:B--2---:R-:W-:Y:S02]  /*07a0*/  IMAD.IADD R24, R7, 0x1, R24 ;  /* 0x0000000107187824 */ /* 0x004fe400078e0218 */
[----:B------:R-:W-:-:S03]  /*07b0*/  IMAD R7, R20, R27, RZ ;  /* 0x0000001b14077224 */ /* 0x000fc600078e02ff */
[----:B------:R-:W-:Y:S01]  /*07c0*/  IABS R11, R24 ;  /* 0x00000018000b7213 */ /* 0x000fe20000000000 */
[----:B------:R-:W-:Y:S01]  /*07d0*/  IMAD.HI.U32 R13, R13, R7, R12 ;  /* 0x000000070d0d7227 */ /* 0x000fe200078e000c */
[----:B------:R-:W-:-:S03]  /*07e0*/  IABS R20, R18 ;  /* 0x0000001200147213 */ /* 0x000fc60000000000 */
[----:B------:R-:W-:-:S04]  /*07f0*/  IMAD.HI.U32 R25, R25, R11, RZ ;  /* 0x0000000b19197227 */ /* 0x000fc800078e00ff */
[----:B------:R-:W-:Y:S02]  /*0800*/  IMAD.MOV R12, RZ, RZ, -R25 ;  /* 0x000000ffff0c7224 */ /* 0x000fe400078e0a19 */
[----:B------:R-:W-:-:S04]  /*0810*/  IMAD.HI.U32 R7, R13, R20, RZ ;  /* 0x000000140d077227 */ /* 0x000fc800078e00ff */
[----:B------:R-:W-:-:S04]  /*0820*/  IMAD.HI.U32 R13, R13, R22, RZ ;  /* 0x000000160d0d7227 */ /* 0x000fc800078e00ff */
[C---:B------:R-:W-:Y:S02]  /*0830*/  IMAD R11, R8.reuse, R12, R11 ;  /* 0x0000000c080b7224 */ /* 0x040fe400078e020b */
[----:B------:R-:W-:Y:S02]  /*0840*/  IMAD.MOV R12, RZ, RZ, -R7 ;  /* 0x000000ffff0c7224 */ /* 0x000fe400078e0a07 */
[----:B------:R-:W-:Y:S01]  /*0850*/  IMAD.MOV R13, RZ, RZ, -R13 ;  /* 0x000000ffff0d7224 */ /* 0x000fe200078e0a0d */
[----:B------:R-:W-:Y:S01]  /*0860*/  ISETP.GT.U32.AND P5, PT, R8, R11, PT ;  /* 0x0000000b0800720c */ /* 0x000fe20003fa4070 */
[C---:B------:R-:W-:Y:S02]  /*0870*/  IMAD R12, R27.reuse, R12, R20 ;  /* 0x0000000c1b0c7224 */ /* 0x040fe400078e0214 */
[----:B------:R-:W-:-:S03]  /*0880*/  IMAD R22, R27, R13, R22 ;  /* 0x0000000d1b167224 */ /* 0x000fc600078e0216 */
[C---:B------:R-:W-:Y:S02]  /*0890*/  ISETP.GT.U32.AND P1, PT, R27.reuse, R12, PT ;  /* 0x0000000c1b00720c */ /* 0x040fe40003f24070 */
[----:B------:R-:W-:-:S05]  /*08a0*/  ISETP.GT.U32.AND P3, PT, R27, R22, PT ;  /* 0x000000161b00720c */ /* 0x000fca0003f64070 */
[----:B------:R-:W-:-:S05]  /*08b0*/  @!P5 IMAD.IADD R11, R11, 0x1, -R8 ;  /* 0x000000010b0bd824 */ /* 0x000fca00078e0a08 */
[----:B------:R-:W-:Y:S02]  /*08c0*/  ISETP.GE.U32.AND P6, PT, R11, R8, PT ;  /* 0x000000080b00720c */ /* 0x000fe40003fc6070 */
[----:B------:R-:W-:Y:S01]  /*08d0*/  @!P1 IADD3 R12, R12, -R27, RZ ;  /* 0x8000001b0c0c9210 */ /* 0x000fe20007ffe0ff */
[----:B------:R-:W-:-:S03]  /*08e0*/  @!P3 IMAD.IADD R22, R22, 0x1, -R27 ;  /* 0x000000011616b824 */ /* 0x000fc600078e0a1b */
[----:B------:R-:W-:Y:S02]  /*08f0*/  ISETP.GE.U32.AND P3, PT, R12, R27, PT ;  /* 0x0000001b0c00720c */ /* 0x000fe40003f66070 */
[----:B------:R-:W-:Y:S02]  /*0900*/  LOP3.LUT R8, R24, c[0x0][0x194], RZ, 0x3c, !PT ;  /* 0x0000650018087a12 */ /* 0x000fe400078e3cff */
[----:B------:R-:W-:Y:S02]  /*0910*/  @!P5 IADD3 R25, R25, 0x1, RZ ;  /* 0x000000011919d810 */ /* 0x000fe40007ffe0ff */
[----:B------:R-:W-:Y:S02]  /*0920*/  LOP3.LUT R18, R18, c[0x0][0x1a0], RZ, 0x3c, !PT ;  /* 0x0000680012127a12 */ /* 0x000fe400078e3cff */
[----:B------:R-:W-:Y:S02]  /*0930*/  ISETP.GE.AND P5, PT, R8, RZ, PT ;  /* 0x000000ff0800720c */ /* 0x000fe40003fa6270 */
[----:B------:R-:W-:-:S02]  /*0940*/  @P6 IADD3 R25, R25, 0x1, RZ ;  /* 0x0000000119196810 */ /* 0x000fc40007ffe0ff */
[----:B------:R-:W-:Y:S02]  /*0950*/  @!P1 IADD3 R7, R7, 0x1, RZ ;  /* 0x0000000107079810 */ /* 0x000fe40007ffe0ff */
[----:B------:R-:W-:Y:S02]  /*0960*/  ISETP.NE.AND P6, PT, RZ, c[0x0][0x194], PT ;  /* 0x00006500ff007a0c */ /* 0x000fe40003fc5270 */
[----:B------:R-:W-:Y:S02]  /*0970*/  ISETP.GE.AND P1, PT, R18, RZ, PT ;  /* 0x000000ff1200720c */ /* 0x000fe40003f26270 */
[----:B------:R-:W-:Y:S02]  /*0980*/  ISETP.GT.U32.AND P4, PT, R27, R22, PT ;  /* 0x000000161b00720c */ /* 0x000fe40003f84070 */
[----:B------:R-:W-:Y:S01]  /*0990*/  @P3 IADD3 R7, R7, 0x1, RZ ;  /* 0x0000000107073810 */ /* 0x000fe20007ffe0ff */
[----:B------:R-:W-:-:S04]  /*09a0*/  @!P5 IMAD.MOV R25, RZ, RZ, -R25 ;  /* 0x000000ffff19d224 */ /* 0x000fc800078e0a19 */
[----:B------:R-:W-:Y:S01]  /*09b0*/  IMAD.MOV.U32 R8, RZ, RZ, R7 ;  /* 0x000000ffff087224 */ /* 0x000fe200078e0007 */
[----:B------:R-:W-:Y:S01]  /*09c0*/  ISETP.NE.AND P3, PT, RZ, c[0x0][0x1a0], PT ;  /* 0x00006800ff007a0c */ /* 0x000fe20003f65270 */
[----:B---3--:R-:W5:Y:S01]  /*09d0*/  @!P0 I2F.S16 R7, R10 ;  /* 0x0000000a00078306 */ /* 0x008f620000101400 */
[----:B------:R-:W-:Y:S02]  /*09e0*/  LOP3.LUT R13, RZ, c[0x0][0x1a0], RZ, 0x33, !PT ;  /* 0x00006800ff0d7a12 */ /* 0x000fe400078e33ff */
[----:B------:R-:W-:Y:S02]  /*09f0*/  @!P6 LOP3.LUT R25, RZ, c[0x0][0x194], RZ, 0x33, !PT ;  /* 0x00006500ff19ea12 */ /* 0x000fe400078e33ff */
[----:B------:R-:W-:Y:S01]  /*0a00*/  @!P1 IADD3 R8, -R8, RZ, RZ ;  /* 0x000000ff08089210 */ /* 0x000fe20007ffe1ff */
[----:B------:R-:W-:Y:S02]  /*0a10*/  @!P4 IMAD.IADD R22, R22, 0x1, -R27 ;  /* 0x000000011616c824 */ /* 0x000fe400078e0a1b */
[----:B------:R-:W-:Y:S01]  /*0a20*/  IMAD.MOV R11, RZ, RZ, -R25 ;  /* 0x000000ffff0b7224 */ /* 0x000fe200078e0a19 */
[----:B------:R-:W-:Y:S01]  /*0a30*/  SEL R8, R13, R8, !P3 ;  /* 0x000000080d087207 */ /* 0x000fe20005800000 */
[----:B------:R-:W-:-:S02]  /*0a40*/  @!P2 IMAD.MOV R22, RZ, RZ, -R22 ;  /* 0x000000ffff16a224 */ /* 0x000fc400078e0a16 */
[----:B------:R-:W-:Y:S02]  /*0a50*/  IMAD R11, R11, c[0x0][0x194], R24 ;  /* 0x000065000b0b7a24 */ /* 0x000fe400078e0218 */
[----:B------:R-:W-:Y:S01]  /*0a60*/  IMAD R8, R25, c[0x0][0x19c], R8 ;  /* 0x0000670019087a24 */ /* 0x000fe200078e0208 */
[----:B------:R-:W-:-:S03]  /*0a70*/  SEL R13, R13, R22, !P3 ;  /* 0x000000160d0d7207 */ /* 0x000fc60005800000 */
[----:B------:R-:W-:Y:S01]  /*0a80*/  IMAD R12, R8, c[0x0][0x194], R11 ;  /* 0x00006500080c7a24 */ /* 0x000fe200078e020b */
[----:B------:R-:W-:Y:S01]  /*0a90*/  @P0 LEA R8, P1, R6, c[0x0][0x178], 0x2 ;  /* 0x00005e0006080a11 */ /* 0x000fe200078210ff */
[----:B-----5:R-:W-:Y:S02]  /*0aa0*/  @!P0 FMUL.FTZ R26, R7, R14 ;  /* 0x0000000e071a8220 */ /* 0x020fe40000410000 */
[----:B------:R-:W-:Y:S01]  /*0ab0*/  IMAD R13, R12, c[0x0][0x1a0], R13 ;  /* 0x000068000c0d7a24 */ /* 0x000fe200078e020d */
[----:B------:R-:W-:Y:S01]  /*0ac0*/  @P0 LEA.HI.X R9, R6, c[0x0][0x17c], R9, 0x2, P1 ;  /* 0x00005f0006090a11 */ /* 0x000fe200008f1409 */
[----:B----4-:R-:W-:Y:S02]  /*0ad0*/  FADD.FTZ R21, R21, R26 ;  /* 0x0000001a15157221 */ /* 0x010fe40000010000 */
[----:B------:R-:W-:-:S04]  /*0ae0*/  IMAD.WIDE R16, R13, 0x4, R16 ;  /* 0x000000040d107825 */ /* 0x000fc800078e0210 */
[----:B------:R-:W-:Y:S01]  /*0af0*/  IMAD.MOV.U32 R7, RZ, RZ, c[0x0][0xc] ;  /* 0x00000300ff077624 */ /* 0x000fe200078e00ff */
[----:B------:R0:W-:Y:S03]  /*0b00*/  @P0 STG.E [R8.64], R21 ;  /* 0x0000001508000986 */ /* 0x0001e6000c101904 */
[----:B------:R-:W-:Y:S01]  /*0b10*/  IMAD R6, R7, c[0x0][0x0], R6 ;  /* 0x0000000007067a24 */ /* 0x000fe200078e0206 */
[----:B------:R0:W-:Y:S04]  /*0b20*/  ST.E [R16.64], R21 ;  /* 0x0000001510007985 */ /* 0x0001e8000c101904 */
[----:B------:R-:W-:-:S13]  /*0b30*/  ISETP.GE.AND P0, PT, R6, R2, PT ;  /* 0x000000020600720c */ /* 0x000fda0003f06270 */
[----:B0-----:R-:W-:Y:S05]  /*0b40*/  @!P0 BRA `(.L_x_110) ;  /* 0xfffff6b000008947 */ /* 0x001fea000383ffff */
[----:B------:R-:W-:Y:S05]  /*0b50*/  EXIT ;  /* 0x000000000000794d */ /* 0x000fea0003800000 */
.L_x_111:
        /* <DEDUP_REMOVED lines=10> */
.L_x_541:


//--------------------- .text._ZN17fastertransformer24transpose_remove_paddingI6__halfEEvPKT_PS2_iiiiPKiPKfi --------------------------
	.section	.text._ZN17fastertransformer24transpose_remove_paddingI6__halfEEvPKT_PS2_iiiiPKiPKfi,"ax",@progbits
	.sectioninfo	@"SHI_REGISTERS=15"
	.align	128
        .global         _ZN17fastertransformer24transpose_remove_paddingI6__halfEEvPKT_PS2_iiiiPKiPKfi
        .type           _ZN17fastertransformer24transpose_remove_paddingI6__halfEEvPKT_PS2_iiiiPKiPKfi,@function
        .size           _ZN17fastertransformer24transpose_remove_paddingI6__halfEEvPKT_PS2_iiiiPKiPKfi,(.L_x_542 - _ZN17fastertransformer24transpose_remove_paddingI6__halfEEvPKT_PS2_iiiiPKiPKfi)
        .other          _ZN17fastertransformer24transpose_remove_paddingI6__halfEEvPKT_PS2_iiiiPKiPKfi,@"STO_CUDA_ENTRY STV_DEFAULT"
_ZN17fastertransformer24transpose_remove_paddingI6__halfEEvPKT_PS2_iiiiPKiPKfi:
.text._ZN17fastertransformer24transpose_remove_paddingI6__halfEEvPKT_PS2_iiiiPKiPKfi:
[----:B------:R-:W-:Y:S02]  /*0000*/  IMAD.MOV.U32 R1, RZ, RZ, c[0x0][0x28] ;  /* 0x00000a00ff017624 */ /* 0x000fe400078e00ff */
[----:B------:R-:W-:Y:S01]  /*0010*/  IMAD.MOV.U32 R0, RZ, RZ, c[0x0][0x190] ;  /* 0x00006400ff007624 */ /* 0x000fe200078e00ff */
[----:B------:R-:W-:Y:S01]  /*0020*/  ULDC.64 UR6, c[0x0][0x118] ;  /* 0x0000460000067ab9 */ /* 0x000fe20000000a00 */
[----:B------:R-:W0:Y:S01]  /*0030*/  S2R R4, SR_TID.X ;  /* 0x0000000000047919 */ /* 0x000e220000002100 */
[----:B------:R-:W-:Y:S02]  /*0040*/  ULDC.64 UR4, c[0x0][0x178] ;  /* 0x00005e0000047ab9 */ /* 0x000fe40000000a00 */
[----:B------:R-:W-:Y:S01]  /*0050*/  ISETP.NE.AND P0, PT, R0, 0x2, PT ;  /* 0x000000020000780c */ /* 0x000fe20003f05270 */
[----:B------:R-:W-:Y:S01]  /*0060*/  IMAD.MOV.U32 R0, RZ, RZ, RZ ;  /* 0x000000ffff007224 */ /* 0x000fe200078e00ff */
[----:B------:R-:W-:-:S11]  /*0070*/  UIMAD UR4, UR5, UR4, URZ ;  /* 0x00000004050472a4 */ /* 0x000fd6000f8e023f */
[----:B------:R-:W-:Y:S01]  /*0080*/  @!P0 MOV R2, c[0x0][0x188] ;  /* 0x0000620000028a02 */ /* 0x000fe20000000f00 */
[----:B------:R-:W-:-:S05]  /*0090*/  @!P0 IMAD.MOV.U32 R3, RZ, RZ, c[0x0][0x18c] ;  /* 0x00006300ff038624 */ /* 0x000fca00078e00ff */
[----:B------:R1:W5:Y:S01]  /*00a0*/  @!P0 LDG.E R0, [R2.64] ;  /* 0x0000000602008981 */ /* 0x000362000c1e1900 */
[----:B0-----:R-:W-:-:S13]  /*00b0*/  ISETP.GE.AND P1, PT, R4, UR4, PT ;  /* 0x0000000404007c0c */ /* 0x001fda000bf26270 */
[----:B------:R-:W-:Y:S05]  /*00c0*/  @P1 EXIT ;  /* 0x000000000000194d */ /* 0x000fea0003800000 */
[----:B-1----:R-:W0:Y:S01]  /*00d0*/  S2R R3, SR_CTAID.X ;  /* 0x0000000000037919 */ /* 0x002e220000002500 */
[----:B------:R-:W-:-:S04]  /*00e0*/  IMAD.MOV.U32 R6, RZ, RZ, 0x4 ;  /* 0x00000004ff067424 */ /* 0x000fc800078e00ff */
[----:B0-----:R-:W-:-:S06]  /*00f0*/  IMAD.WIDE R6, R3, R6, c[0x0][0x180] ;  /* 0x0000600003067625 */ /* 0x001fcc00078e0206 */
[----:B------:R0:W2:Y:S01]  /*0100*/  LDG.E R6, [R6.64] ;  /* 0x0000000606067981 */ /* 0x0000a2000c1e1900 */
[----:B------:R-:W-:Y:S02]  /*0110*/  IABS R11, c[0x0][0x174] ;  /* 0x00005d00000b7a13 */ /* 0x000fe40000000000 */
[----:B------:R-:W-:Y:S02]  /*0120*/  IABS R12, c[0x0][0x17c] ;  /* 0x00005f00000c7a13 */ /* 0x000fe40000000000 */
[----:B------:R-:W1:Y:S08]  /*0130*/  I2F.RP R10, R11 ;  /* 0x0000000b000a7306 */ /* 0x000e700000209400 */
[----:B-1----:R-:W1:Y:S02]  /*0140*/  MUFU.RCP R10, R10 ;  /* 0x0000000a000a7308 */ /* 0x002e640000001000 */
[----:B-1----:R-:W-:-:S06]  /*0150*/  IADD3 R8, R10, 0xffffffe, RZ ;  /* 0x0ffffffe0a087810 */ /* 0x002fcc0007ffe0ff */
[----:B------:R1:W3:Y:S02]  /*0160*/  F2I.FTZ.U32.TRUNC.NTZ R9, R8 ;  /* 0x0000000800097305 */ /* 0x0002e4000021f000 */
[----:B-1----:R-:W-:Y:S01]  /*0170*/  HFMA2.MMA R8, -RZ, RZ, 0, 0 ;  /* 0x00000000ff087435 */ /* 0x002fe200000001ff */
[----:B---3--:R-:W-:-:S05]  /*0180*/  IADD3 R2, RZ, -R9, RZ ;  /* 0x80000009ff027210 */ /* 0x008fca0007ffe0ff */
[----:B0-----:R-:W-:Y:S02]  /*0190*/  IMAD R7, R2, R11, RZ ;  /* 0x0000000b02077224 */ /* 0x001fe400078e02ff */
[----:B------:R-:W-:Y:S02]  /*01a0*/  IMAD.MOV.U32 R2, RZ, RZ, R12 ;  /* 0x000000ffff027224 */ /* 0x000fe400078e000c */
[----:B------:R-:W-:Y:S02]  /*01b0*/  IMAD.HI.U32 R9, R9, R7, R8 ;  /* 0x0000000709097227 */ /* 0x000fe400078e0008 */
[----:B------:R-:W0:Y:S08]  /*01c0*/  I2F.RP R10, R2 ;  /* 0x00000002000a7306 */ /* 0x000e300000209400 */
[----:B0-----:R-:W0:Y:S02]  /*01d0*/  MUFU.RCP R10, R10 ;  /* 0x0000000a000a7308 */ /* 0x001e240000001000 */
[----:B0-----:R-:W-:-:S06]  /*01e0*/  IADD3 R7, R10, 0xffffffe, RZ ;  /* 0x0ffffffe0a077810 */ /* 0x001fcc0007ffe0ff */
[----:B------:R-:W0:Y:S01]  /*01f0*/  F2I.FTZ.U32.TRUNC.NTZ R7, R7 ;  /* 0x0000000700077305 */ /* 0x000e22000021f000 */
[----:B--2---:R-:W-:Y:S02]  /*0200*/  IMAD.IADD R5, R6, 0x1, R3 ;  /* 0x0000000106057824 */ /* 0x004fe400078e0203 */
[----:B------:R-:W-:-:S03]  /*0210*/  IMAD R3, R3, c[0x0][0x178], RZ ;  /* 0x00005e0003037a24 */ /* 0x000fc600078e02ff */
[----:B------:R-:W-:Y:S02]  /*0220*/  IABS R6, R5 ;  /* 0x0000000500067213 */ /* 0x000fe40000000000 */
[----:B------:R-:W-:-:S03]  /*0230*/  ISETP.GE.AND P2, PT, R5, RZ, PT ;  /* 0x000000ff0500720c */ /* 0x000fc60003f46270 */
[----:B------:R-:W-:-:S04]  /*0240*/  IMAD.HI.U32 R9, R9, R6, RZ ;  /* 0x0000000609097227 */ /* 0x000fc800078e00ff */
[----:B------:R-:W-:-:S04]  /*0250*/  IMAD.MOV R9, RZ, RZ, -R9 ;  /* 0x000000ffff097224 */ /* 0x000fc800078e0a09 */
[----:B------:R-:W-:-:S05]  /*0260*/  IMAD R6, R11, R9, R6 ;  /* 0x000000090b067224 */ /* 0x000fca00078e0206 */
[----:B------:R-:W-:-:S13]  /*0270*/  ISETP.GT.U32.AND P0, PT, R11, R6, PT ;  /* 0x000000060b00720c */ /* 0x000fda0003f04070 */
[----:B------:R-:W-:Y:S01]  /*0280*/  @!P0 IMAD.IADD R6, R6, 0x1, -R11 ;  /* 0x0000000106068824 */ /* 0x000fe200078e0a0b */
[----:B------:R-:W-:-:S04]  /*0290*/  ISETP.NE.AND P0, PT, RZ, c[0x0][0x174], PT ;  /* 0x00005d00ff007a0c */ /* 0x000fc80003f05270 */
[----:B------:R-:W-:-:S13]  /*02a0*/  ISETP.GT.U32.AND P1, PT, R11, R6, PT ;  /* 0x000000060b00720c */ /* 0x000fda0003f24070 */
[----:B------:R-:W-:Y:S01]  /*02b0*/  @!P1 IADD3 R6, R6, -R11, RZ ;  /* 0x8000000b06069210 */ /* 0x000fe20007ffe0ff */
[----:B0-----:R-:W-:-:S04]  /*02c0*/  IMAD.MOV R11, RZ, RZ, -R7 ;  /* 0x000000ffff0b7224 */ /* 0x001fc800078e0a07 */
[----:B------:R-:W-:Y:S02]  /*02d0*/  IMAD.MOV.U32 R8, RZ, RZ, R6 ;  /* 0x000000ffff087224 */ /* 0x000fe400078e0006 */
[----:B------:R-:W-:Y:S02]  /*02e0*/  IMAD R11, R11, R2, RZ ;  /* 0x000000020b0b7224 */ /* 0x000fe400078e02ff */
[----:B------:R-:W-:Y:S01]  /*02f0*/  IMAD.MOV.U32 R6, RZ, RZ, RZ ;  /* 0x000000ffff067224 */ /* 0x000fe200078e00ff */
[----:B------:R-:W-:Y:S02]  /*0300*/  @!P2 IADD3 R8, -R8, RZ, RZ ;  /* 0x000000ff0808a210 */ /* 0x000fe40007ffe1ff */
[----:B------:R-:W-:-:S05]  /*0310*/  @!P0 LOP3.LUT R8, RZ, c[0x0][0x174], RZ, 0x33, !PT ;  /* 0x00005d00ff088a12 */ /* 0x000fca00078e33ff */
[----:B------:R-:W-:Y:S02]  /*0320*/  IMAD.IADD R9, R5, 0x1, -R8 ;  /* 0x0000000105097824 */ /* 0x000fe400078e0a08 */
[----:B------:R-:W-:-:S04]  /*0330*/  IMAD.HI.U32 R5, R7, R11, R6 ;  /* 0x0000000b07057227 */ /* 0x000fc800078e0006 */
[----:B------:R-:W-:Y:S02]  /*0340*/  IMAD R6, R9, c[0x0][0x178], R8 ;  /* 0x00005e0009067a24 */ /* 0x000fe400078e0208 */
.L_x_113:
[----:B0-----:R-:W-:Y:S01]  /*0350*/  IABS R8, R4 ;  /* 0x0000000400087213 */ /* 0x001fe20000000000 */
[----:B------:R-:W-:Y:S01]  /*0360*/  IMAD.MOV.U32 R11, RZ, RZ, 0x2 ;  /* 0x00000002ff0b7424 */ /* 0x000fe200078e00ff */
[----:B------:R-:W-:-:S03]  /*0370*/  IABS R10, c[0x0][0x17c] ;  /* 0x00005f00000a7a13 */ /* 0x000fc60000000000 */
[----:B------:R-:W-:-:S05]  /*0380*/  IMAD.HI.U32 R7, R5, R8, RZ ;  /* 0x0000000805077227 */ /* 0x000fca00078e00ff */
[----:B------:R-:W-:-:S05]  /*0390*/  IADD3 R9, -R7, RZ, RZ ;  /* 0x000000ff07097210 */ /* 0x000fca0007ffe1ff */
[----:B------:R-:W-:Y:S01]  /*03a0*/  IMAD R9, R10, R9, R8 ;  /* 0x000000090a097224 */ /* 0x000fe200078e0208 */
[----:B------:R-:W-:-:S04]  /*03b0*/  LOP3.LUT R8, R4, c[0x0][0x17c], RZ, 0x3c, !PT ;  /* 0x00005f0004087a12 */ /* 0x000fc800078e3cff */
[----:B------:R-:W-:Y:S02]  /*03c0*/  ISETP.GT.U32.AND P2, PT, R2, R9, PT ;  /* 0x000000090200720c */ /* 0x000fe40003f44070 */
[----:B------:R-:W-:-:S11]  /*03d0*/  ISETP.GE.AND P1, PT, R8, RZ, PT ;  /* 0x000000ff0800720c */ /* 0x000fd60003f26270 */
[----:B------:R-:W-:Y:S01]  /*03e0*/  @!P2 IMAD.IADD R9, R9, 0x1, -R10 ;  /* 0x000000010909a824 */ /* 0x000fe200078e0a0a */
[----:B------:R-:W-:Y:S02]  /*03f0*/  @!P2 IADD3 R7, R7, 0x1, RZ ;  /* 0x000000010707a810 */ /* 0x000fe40007ffe0ff */
[----:B------:R-:W-:Y:S02]  /*0400*/  ISETP.NE.AND P2, PT, RZ, c[0x0][0x17c], PT ;  /* 0x00005f00ff007a0c */ /* 0x000fe40003f45270 */
[----:B------:R-:W-:-:S13]  /*0410*/  ISETP.GE.U32.AND P0, PT, R9, R2, PT ;  /* 0x000000020900720c */ /* 0x000fda0003f06070 */
[----:B------:R-:W-:-:S05]  /*0420*/  @P0 IADD3 R7, R7, 0x1, RZ ;  /* 0x0000000107070810 */ /* 0x000fca0007ffe0ff */
[----:B------:R-:W-:Y:S01]  /*0430*/  @!P1 IMAD.MOV R7, RZ, RZ, -R7 ;  /* 0x000000ffff079224 */ /* 0x000fe200078e0a07 */
[----:B------:R-:W-:-:S04]  /*0440*/  @!P2 LOP3.LUT R7, RZ, c[0x0][0x17c], RZ, 0x33, !PT ;  /* 0x00005f00ff07aa12 */ /* 0x000fc800078e33ff */
[C---:B------:R-:W-:Y:S01]  /*0450*/  IADD3 R9, -R7.reuse, RZ, RZ ;  /* 0x000000ff07097210 */ /* 0x040fe20007ffe1ff */
[----:B------:R-:W-:-:S04]  /*0460*/  IMAD R7, R7, c[0x0][0x174], R6 ;  /* 0x00005d0007077a24 */ /* 0x000fc800078e0206 */
[----:B------:R-:W-:-:S04]  /*0470*/  IMAD R8, R9, c[0x0][0x17c], R4 ;  /* 0x00005f0009087a24 */ /* 0x000fc800078e0204 */
[----:B------:R-:W-:-:S04]  /*0480*/  IMAD R8, R7, c[0x0][0x17c], R8 ;  /* 0x00005f0007087a24 */ /* 0x000fc800078e0208 */
[----:B------:R-:W-:-:S06]  /*0490*/  IMAD.WIDE R8, R8, R11, c[0x0][0x160] ;  /* 0x0000580008087625 */ /* 0x000fcc00078e020b */
[----:B------:R-:W2:Y:S01]  /*04a0*/  LDG.E.U16.CONSTANT R9, [R8.64] ;  /* 0x0000000608097981 */ /* 0x000ea2000c1e9500 */
[----:B------:R-:W-:-:S04]  /*04b0*/  MOV R7, c[0x0][0x190] ;  /* 0x0000640000077a02 */ /* 0x000fc80000000f00 */
[----:B------:R-:W-:-:S13]  /*04c0*/  ISETP.NE.AND P0, PT, R7, 0x2, PT ;  /* 0x000000020700780c */ /* 0x000fda0003f05270 */
[----:B------:R-:W-:-:S04]  /*04d0*/  @P0 IMAD R10, R3, c[0x0][0x17c], R4 ;  /* 0x00005f00030a0a24 */ /* 0x000fc800078e0204 */
[----:B------:R-:W-:-:S05]  /*04e0*/  @P0 IMAD.WIDE R10, R10, R11, c[0x0][0x168] ;  /* 0x00005a000a0a0625 */ /* 0x000fca00078e020b */
[----:B--2---:R0:W-:Y:S01]  /*04f0*/  @P0 STG.E.U16 [R10.64], R9 ;  /* 0x000000090a000986 */ /* 0x0041e2000c101506 */
[----:B------:R-:W-:Y:S05]  /*0500*/  @P0 BRA `(.L_x_112) ;  /* 0x0000009000000947 */ /* 0x000fea0003800000 */
[----:B------:R-:W-:Y:S01]  /*0510*/  HADD2.F32 R7, -RZ, R9.H0_H0 ;  /* 0x20000009ff077230 */ /* 0x000fe20000004100 */
[----:B0-----:R-:W-:-:S04]  /*0520*/  IMAD R9, R3, c[0x0][0x17c], R4 ;  /* 0x00005f0003097a24 */ /* 0x001fc800078e0204 */
[----:B-----5:R-:W-:Y:S01]  /*0530*/  FMUL.FTZ R7, R7, R0 ;  /* 0x0000000007077220 */ /* 0x020fe20000410000 */
[----:B------:R-:W-:-:S04]  /*0540*/  IADD3 R8, P0, R9, c[0x0][0x168], RZ ;  /* 0x00005a0009087a10 */ /* 0x000fc80007f1e0ff */
[----:B------:R-:W-:Y:S01]  /*0550*/  LEA.HI.X.SX32 R9, R9, c[0x0][0x16c], 0x1, P0 ;  /* 0x00005b0009097a11 */ /* 0x000fe200000f0eff */
[----:B------:R-:W0:Y:S02]  /*0560*/  F2I.S8.NTZ R7, R7 ;  /* 0x0000000700077305 */ /* 0x000e240000202100 */
[----:B0-----:R-:W-:-:S04]  /*0570*/  PRMT R11, R7, 0x8880, RZ ;  /* 0x00008880070b7816 */ /* 0x001fc800000000ff */
[----:B------:R-:W-:-:S05]  /*0580*/  PRMT R11, R11, 0x7710, RZ ;  /* 0x000077100b0b7816 */ /* 0x000fca00000000ff */
[----:B------:R0:W-:Y:S02]  /*0590*/  STG.E.U8 [R8.64], R11 ;  /* 0x0000000b08007986 */ /* 0x0001e4000c101106 */
.L_x_112:
[----:B------:R-:W-:-:S04]  /*05a0*/  IADD3 R4, R4, c[0x0][0x0], RZ ;  /* 0x0000000004047a10 */ /* 0x000fc80007ffe0ff */
[----:B------:R-:W-:-:S13]  /*05b0*/  ISETP.GE.AND P0, PT, R4, UR4, PT ;  /* 0x0000000404007c0c */ /* 0x000fda000bf06270 */
[----:B------:R-:W-:Y:S05]  /*05c0*/  @!P0 BRA `(.L_x_113) ;  /* 0xfffffd8000008947 */ /* 0x000fea000383ffff */
[----:B------:R-:W-:Y:S05]  /*05d0*/  EXIT ;  /* 0x000000000000794d */ /* 0x000fea0003800000 */
.L_x_114:
        /* <DEDUP_REMOVED lines=10> */
.L_x_542:


//--------------------- .text._ZN17fastertransformer24transpose_remove_paddingIfEEvPKT_PS1_iiiiPKiPKfi --------------------------
	.section	.text._ZN17fastertransformer24transpose_remove_paddingIfEEvPKT_PS1_iiiiPKiPKfi,"ax",@progbits
	.sectioninfo	@"SHI_REGISTERS=15"
	.align	128
        .global         _ZN17fastertransformer24transpose_remove_paddingIfEEvPKT_PS1_iiiiPKiPKfi
        .type           _ZN17fastertransformer24transpose_remove_paddingIfEEvPKT_PS1_iiiiPKiPKfi,@function
        .size           _ZN17fastertransformer24transpose_remove_paddingIfEEvPKT_PS1_iiiiPKiPKfi,(.L_x_543 - _ZN17fastertransformer24transpose_remove_paddingIfEEvPKT_PS1_iiiiPKiPKfi)
        .other          _ZN17fastertransformer24transpose_remove_paddingIfEEvPKT_PS1_iiiiPKiPKfi,@"STO_CUDA_ENTRY STV_DEFAULT"
_ZN17fastertransformer24transpose_remove_paddingIfEEvPKT_PS1_iiiiPKiPKfi:
.text._ZN17fastertransformer24transpose_remove_paddingIfEEvPKT_PS1_iiiiPKiPKfi:
        /* <DEDUP_REMOVED lines=53> */
.L_x_116:
        /* <DEDUP_REMOVED lines=21> */
[----:B------:R-:W2:Y:S01]  /*04a0*/  LDG.E.CONSTANT R9, [R8.64] ;  /* 0x0000000608097981 */ /* 0x000ea2000c1e9900 */
[----:B------:R-:W-:-:S04]  /*04b0*/  MOV R7, c[0x0][0x190] ;  /* 0x0000640000077a02 */ /* 0x000fc80000000f00 */
[----:B------:R-:W-:-:S13]  /*04c0*/  ISETP.NE.AND P0, PT, R7, 0x2, PT ;  /* 0x000000020700780c */ /* 0x000fda0003f05270 */
[----:B------:R-:W-:-:S04]  /*04d0*/  @P0 IMAD R10, R3, c[0x0][0x17c], R4 ;  /* 0x00005f00030a0a24 */ /* 0x000fc800078e0204 */
[----:B------:R-:W-:-:S05]  /*04e0*/  @P0 IMAD.WIDE R10, R10, R11, c[0x0][0x168] ;  /* 0x00005a000a0a0625 */ /* 0x000fca00078e020b */
[----:B--2---:R0:W-:Y:S01]  /*04f0*/  @P0 STG.E [R10.64], R9 ;  /* 0x000000090a000986 */ /* 0x0041e2000c101906 */
[----:B------:R-:W-:Y:S05]  /*0500*/  @P0 BRA `(.L_x_115) ;  /* 0x0000008000000947 */ /* 0x000fea0003800000 */
[----:B-----5:R-:W-:Y:S02]  /*0510*/  FMUL.FTZ R7, R9, R0 ;  /* 0x0000000009077220 */ /* 0x020fe40000410000 */
[----:B0-----:R-:W-:-:S04]  /*0520*/  IMAD R9, R3, c[0x0][0x17c], R4 ;  /* 0x00005f0003097a24 */ /* 0x001fc800078e0204 */
[----:B------:R-:W0:Y:S01]  /*0530*/  F2I.S8.NTZ R7, R7 ;  /* 0x0000000700077305 */ /* 0x000e220000202100 */
[----:B------:R-:W-:-:S04]  /*0540*/  IADD3 R8, P0, R9, c[0x0][0x168], RZ ;  /* 0x00005a0009087a10 */ /* 0x000fc80007f1e0ff */
[----:B------:R-:W-:Y:S02]  /*0550*/  LEA.HI.X.SX32 R9, R9, c[0x0][0x16c], 0x1, P0 ;  /* 0x00005b0009097a11 */ /* 0x000fe400000f0eff */
[----:B0-----:R-:W-:-:S04]  /*0560*/  PRMT R11, R7, 0x8880, RZ ;  /* 0x00008880070b7816 */ /* 0x001fc800000000ff */
[----:B------:R-:W-:-:S05]  /*0570*/  PRMT R11, R11, 0x7710, RZ ;  /* 0x000077100b0b7816 */ /* 0x000fca00000000ff */
[----:B------:R0:W-:Y:S02]  /*0580*/  STG.E.U8 [R8.64], R11 ;  /* 0x0000000b08007986 */ /* 0x0001e4000c101106 */
.L_x_115:
[----:B------:R-:W-:-:S04]  /*0590*/  IADD3 R4, R4, c[0x0][0x0], RZ ;  /* 0x0000000004047a10 */ /* 0x000fc80007ffe0ff */
[----:B------:R-:W-:-:S13]  /*05a0*/  ISETP.GE.AND P0, PT, R4, UR4, PT ;  /* 0x0000000404007c0c */ /* 0x000fda000bf06270 */
[----:B------:R-:W-:Y:S05]  /*05b0*/  @!P0 BRA `(.L_x_116) ;  /* 0xfffffd9000008947 */ /* 0x000fea000383ffff */
[----:B------:R-:W-:Y:S05]  /*05c0*/  EXIT ;  /* 0x000000000000794d */ /* 0x000fea0003800000 */
.L_x_117:
        /* <DEDUP_REMOVED lines=11> */
.L_x_543:


//--------------------- .text._ZN17fastertransformer24transpose_remove_paddingI7__half2EEvPKT_PS2_iiiiPKiPKfi --------------------------
	.section	.text._ZN17fastertransformer24transpose_remove_paddingI7__half2EEvPKT_PS2_iiiiPKiPKfi,"ax",@progbits
	.sectioninfo	@"SHI_REGISTERS=16"
	.align	128
        .global         _ZN17fastertransformer24transpose_remove_paddingI7__half2EEvPKT_PS2_iiiiPKiPKfi
        .type           _ZN17fastertransformer24transpose_remove_paddingI7__half2EEvPKT_PS2_iiiiPKiPKfi,@function
        .size           _ZN17fastertransformer24transpose_remove_paddingI7__half2EEvPKT_PS2_iiiiPKiPKfi,(.L_x_544 - _ZN17fastertransformer24transpose_remove_paddingI7__half2EEvPKT_PS2_iiiiPKiPKfi)
        .other          _ZN17fastertransformer24transpose_remove_paddingI7__half2EEvPKT_PS2_iiiiPKiPKfi,@"STO_CUDA_ENTRY STV_DEFAULT"
_ZN17fastertransformer24transpose_remove_paddingI7__half2EEvPKT_PS2_iiiiPKiPKfi:
.text._ZN17fastertransformer24transpose_remove_paddingI7__half2EEvPKT_PS2_iiiiPKiPKfi:
[----:B------:R-:W-:Y:S02]  /*0000*/  IMAD.MOV.U32 R1, RZ, RZ, c[0x0][0x28] ;  /* 0x00000a00ff017624 */ /* 0x000fe400078e00ff */
[----:B------:R-:W-:Y:S01]  /*0010*/  IMAD.MOV.U32 R0, RZ, RZ, c[0x0][0x190] ;  /* 0x00006400ff007624 */ /* 0x000fe200078e00ff */
[----:B------:R-:W-:Y:S01]  /*0020*/  ULDC.64 UR6, c[0x0][0x118] ;  /* 0x0000460000067ab9 */ /* 0x000fe20000000a00 */
[----:B------:R-:W0:Y:S01]  /*0030*/  S2R R3, SR_TID.X ;  /* 0x0000000000037919 */ /* 0x000e220000002100 */
[----:B------:R-:W-:Y:S02]  /*0040*/  ULDC.64 UR4, c[0x0][0x178] ;  /* 0x00005e0000047ab9 */ /* 0x000fe40000000a00 */
[----:B------:R-:W-:Y:S01]  /*0050*/  ISETP.NE.AND P0, PT, R0, 0x2, PT ;  /* 0x000000020000780c */ /* 0x000fe20003f05270 */
[----:B------:R-:W-:Y:S01]  /*0060*/  HFMA2.MMA R0, -RZ, RZ, 0, 0 ;  /* 0x00000000ff007435 */ /* 0x000fe200000001ff */
[----:B------:R-:W-:-:S11]  /*0070*/  UIMAD UR4, UR5, UR4, URZ ;  /* 0x00000004050472a4 */ /* 0x000fd6000f8e023f */
[----:B------:R-:W-:Y:S02]  /*0080*/  @!P0 IMAD.MOV.U32 R4, RZ, RZ, c[0x0][0x188] ;  /* 0x00006200ff048624 */ /* 0x000fe400078e00ff */
[----:B------:R-:W-:-:S05]  /*0090*/  @!P0 IMAD.MOV.U32 R5, RZ, RZ, c[0x0][0x18c] ;  /* 0x00006300ff058624 */ /* 0x000fca00078e00ff */
[----:B------:R1:W5:Y:S01]  /*00a0*/  @!P0 LDG.E R0, [R4.64] ;  /* 0x0000000604008981 */ /* 0x000362000c1e1900 */
[----:B0-----:R-:W-:-:S13]  /*00b0*/  ISETP.GE.AND P1, PT, R3, UR4, PT ;  /* 0x0000000403007c0c */ /* 0x001fda000bf26270 */
[----:B------:R-:W-:Y:S05]  /*00c0*/  @P1 EXIT ;  /* 0x000000000000194d */ /* 0x000fea0003800000 */
[----:B-1----:R-:W0:Y:S01]  /*00d0*/  S2R R5, SR_CTAID.X ;  /* 0x0000000000057919 */ /* 0x002e220000002500 */
[----:B------:R-:W-:-:S05]  /*00e0*/  MOV R6, 0x4 ;  /* 0x0000000400067802 */ /* 0x000fca0000000f00 */
        /* <DEDUP_REMOVED lines=8> */
[----:B-1----:R-:W-:Y:S02]  /*0170*/  IMAD.MOV.U32 R8, RZ, RZ, RZ ;  /* 0x000000ffff087224 */ /* 0x002fe400078e00ff */
[----:B---3--:R-:W-:-:S04]  /*0180*/  IMAD.MOV R2, RZ, RZ, -R9 ;  /* 0x000000ffff027224 */ /* 0x008fc800078e0a09 */
[----:B0-----:R-:W-:Y:S01]  /*0190*/  IMAD R7, R2, R11, RZ ;  /* 0x0000000b02077224 */ /* 0x001fe200078e02ff */
[----:B------:R-:W-:-:S03]  /*01a0*/  MOV R2, R12 ;  /* 0x0000000c00027202 */ /* 0x000fc60000000f00 */
[----:B------:R-:W-:Y:S02]  /*01b0*/  IMAD.HI.U32 R9, R9, R7, R8 ;  /* 0x0000000709097227 */ /* 0x000fe400078e0008 */
[----:B------:R-:W0:Y:S08]  /*01c0*/  I2F.RP R8, R2 ;  /* 0x0000000200087306 */ /* 0x000e300000209400 */
[----:B0-----:R-:W0:Y:S02]  /*01d0*/  MUFU.RCP R8, R8 ;  /* 0x0000000800087308 */ /* 0x001e240000001000 */
[----:B0-----:R-:W-:-:S06]  /*01e0*/  IADD3 R7, R8, 0xffffffe, RZ ;  /* 0x0ffffffe08077810 */ /* 0x001fcc0007ffe0ff */
[----:B------:R-:W0:Y:S01]  /*01f0*/  F2I.FTZ.U32.TRUNC.NTZ R7, R7 ;  /* 0x0000000700077305 */ /* 0x000e22000021f000 */
[----:B--2---:R-:W-:-:S05]  /*0200*/  IMAD.IADD R4, R6, 0x1, R5 ;  /* 0x0000000106047824 */ /* 0x004fca00078e0205 */
[----:B------:R-:W-:Y:S02]  /*0210*/  IABS R6, R4 ;  /* 0x0000000400067213 */ /* 0x000fe40000000000 */
[----:B------:R-:W-:-:S03]  /*0220*/  ISETP.GE.AND P2, PT, R4, RZ, PT ;  /* 0x000000ff0400720c */ /* 0x000fc60003f46270 */
[----:B------:R-:W-:-:S04]  /*0230*/  IMAD.HI.U32 R9, R9, R6, RZ ;  /* 0x0000000609097227 */ /* 0x000fc800078e00ff */
[----:B------:R-:W-:-:S04]  /*0240*/  IMAD.MOV R9, RZ, RZ, -R9 ;  /* 0x000000ffff097224 */ /* 0x000fc800078e0a09 */
[----:B------:R-:W-:-:S05]  /*0250*/  IMAD R6, R11, R9, R6 ;  /* 0x000000090b067224 */ /* 0x000fca00078e0206 */
[----:B------:R-:W-:-:S13]  /*0260*/  ISETP.GT.U32.AND P0, PT, R11, R6, PT ;  /* 0x000000060b00720c */ /* 0x000fda0003f04070 */
[----:B------:R-:W-:Y:S02]  /*0270*/  @!P0 IADD3 R6, R6, -R11, RZ ;  /* 0x8000000b06068210 */ /* 0x000fe40007ffe0ff */
[----:B------:R-:W-:Y:S02]  /*0280*/  ISETP.NE.AND P0, PT, RZ, c[0x0][0x174], PT ;  /* 0x00005d00ff007a0c */ /* 0x000fe40003f05270 */
[----:B------:R-:W-:-:S13]  /*0290*/  ISETP.GT.U32.AND P1, PT, R11, R6, PT ;  /* 0x000000060b00720c */ /* 0x000fda0003f24070 */
[----:B------:R-:W-:Y:S01]  /*02a0*/  @!P1 IMAD.IADD R6, R6, 0x1, -R11 ;  /* 0x0000000106069824 */ /* 0x000fe200078e0a0b */
[----:B0-----:R-:W-:-:S03]  /*02b0*/  IADD3 R11, RZ, -R7, RZ ;  /* 0x80000007ff0b7210 */ /* 0x001fc60007ffe0ff */
[----:B------:R-:W-:Y:S02]  /*02c0*/  IMAD.MOV.U32 R9, RZ, RZ, R6 ;  /* 0x000000ffff097224 */ /* 0x000fe400078e0006 */
[----:B------:R-:W-:Y:S02]  /*02d0*/  IMAD R11, R11, R2, RZ ;  /* 0x000000020b0b7224 */ /* 0x000fe400078e02ff */
[----:B------:R-:W-:Y:S01]  /*02e0*/  @!P2 IMAD.MOV R9, RZ, RZ, -R9 ;  /* 0x000000ffff09a224 */ /* 0x000fe200078e0a09 */
[----:B------:R-:W-:Y:S01]  /*02f0*/  @!P0 LOP3.LUT R9, RZ, c[0x0][0x174], RZ, 0x33, !PT ;  /* 0x00005d00ff098a12 */ /* 0x000fe200078e33ff */
[----:B------:R-:W-:-:S03]  /*0300*/  IMAD.MOV.U32 R6, RZ, RZ, RZ ;  /* 0x000000ffff067224 */ /* 0x000fc600078e00ff */
[----:B------:R-:W-:Y:S01]  /*0310*/  IADD3 R8, R4, -R9, RZ ;  /* 0x8000000904087210 */ /* 0x000fe20007ffe0ff */
[----:B------:R-:W-:-:S04]  /*0320*/  IMAD.HI.U32 R4, R7, R11, R6 ;  /* 0x0000000b07047227 */ /* 0x000fc800078e0006 */
[----:B------:R-:W-:Y:S02]  /*0330*/  IMAD R6, R8, c[0x0][0x178], R9 ;  /* 0x00005e0008067a24 */ /* 0x000fe400078e0209 */
[----:B------:R-:W-:Y:S02]  /*0340*/  IMAD R8, R5, c[0x0][0x178], RZ ;  /* 0x00005e0005087a24 */ /* 0x000fe400078e02ff */
.L_x_119:
[----:B------:R-:W-:Y:S01]  /*0350*/  IABS R7, R3 ;  /* 0x0000000300077213 */ /* 0x000fe20000000000 */
[----:B0-----:R-:W-:Y:S01]  /*0360*/  HFMA2.MMA R13, -RZ, RZ, 0, 2.384185791015625e-07 ;  /* 0x00000004ff0d7435 */ /* 0x001fe200000001ff */
[----:B------:R-:W-:-:S03]  /*0370*/  IABS R12, c[0x0][0x17c] ;  /* 0x00005f00000c7a13 */ /* 0x000fc60000000000 */
[----:B------:R-:W-:-:S05]  /*0380*/  IMAD.HI.U32 R5, R4, R7, RZ ;  /* 0x0000000704057227 */ /* 0x000fca00078e00ff */
[----:B------:R-:W-:-:S05]  /*0390*/  IADD3 R10, -R5, RZ, RZ ;  /* 0x000000ff050a7210 */ /* 0x000fca0007ffe1ff */
[----:B------:R-:W-:-:S05]  /*03a0*/  IMAD R7, R12, R10, R7 ;  /* 0x0000000a0c077224 */ /* 0x000fca00078e0207 */
[----:B------:R-:W-:-:S13]  /*03b0*/  ISETP.GT.U32.AND P2, PT, R2, R7, PT ;  /* 0x000000070200720c */ /* 0x000fda0003f44070 */
[----:B------:R-:W-:Y:S01]  /*03c0*/  @!P2 IMAD.IADD R7, R7, 0x1, -R12 ;  /* 0x000000010707a824 */ /* 0x000fe200078e0a0c */
[----:B------:R-:W-:Y:S02]  /*03d0*/  @!P2 IADD3 R5, R5, 0x1, RZ ;  /* 0x000000010505a810 */ /* 0x000fe40007ffe0ff */
[----:B------:R-:W-:Y:S02]  /*03e0*/  ISETP.NE.AND P2, PT, RZ, c[0x0][0x17c], PT ;  /* 0x00005f00ff007a0c */ /* 0x000fe40003f45270 */
[----:B------:R-:W-:Y:S02]  /*03f0*/  ISETP.GE.U32.AND P0, PT, R7, R2, PT ;  /* 0x000000020700720c */ /* 0x000fe40003f06070 */
[----:B------:R-:W-:-:S04]  /*0400*/  LOP3.LUT R7, R3, c[0x0][0x17c], RZ, 0x3c, !PT ;  /* 0x00005f0003077a12 */ /* 0x000fc800078e3cff */
[----:B------:R-:W-:-:S07]  /*0410*/  ISETP.GE.AND P1, PT, R7, RZ, PT ;  /* 0x000000ff0700720c */ /* 0x000fce0003f26270 */
[----:B------:R-:W-:-:S06]  /*0420*/  @P0 IADD3 R5, R5, 0x1, RZ ;  /* 0x0000000105050810 */ /* 0x000fcc0007ffe0ff */
[----:B------:R-:W-:Y:S02]  /*0430*/  @!P1 IADD3 R5, -R5, RZ, RZ ;  /* 0x000000ff05059210 */ /* 0x000fe40007ffe1ff */
[----:B------:R-:W-:-:S05]  /*0440*/  @!P2 LOP3.LUT R5, RZ, c[0x0][0x17c], RZ, 0x33, !PT ;  /* 0x00005f00ff05aa12 */ /* 0x000fca00078e33ff */
[----:B------:R-:W-:Y:S02]  /*0450*/  IMAD.MOV R10, RZ, RZ, -R5 ;  /* 0x000000ffff0a7224 */ /* 0x000fe400078e0a05 */
[----:B------:R-:W-:Y:S02]  /*0460*/  IMAD R5, R5, c[0x0][0x174], R6 ;  /* 0x00005d0005057a24 */ /* 0x000fe400078e0206 */
[----:B------:R-:W-:-:S04]  /*0470*/  IMAD R10, R10, c[0x0][0x17c], R3 ;  /* 0x00005f000a0a7a24 */ /* 0x000fc800078e0203 */
[----:B------:R-:W-:-:S04]  /*0480*/  IMAD R10, R5, c[0x0][0x17c], R10 ;  /* 0x00005f00050a7a24 */ /* 0x000fc800078e020a */
[----:B------:R-:W-:-:S06]  /*0490*/  IMAD.WIDE R10, R10, R13, c[0x0][0x160] ;  /* 0x000058000a0a7625 */ /* 0x000fcc00078e020d */
[----:B------:R-:W2:Y:S01]  /*04a0*/  LDG.E.CONSTANT R11, [R10.64] ;  /* 0x000000060a0b7981 */ /* 0x000ea2000c1e9900 */
[----:B------:R-:W-:-:S05]  /*04b0*/  IMAD.MOV.U32 R5, RZ, RZ, c[0x0][0x190] ;  /* 0x00006400ff057624 */ /* 0x000fca00078e00ff */
[----:B------:R-:W-:-:S13]  /*04c0*/  ISETP.NE.AND P0, PT, R5, 0x2, PT ;  /* 0x000000020500780c */ /* 0x000fda0003f05270 */
[----:B------:R-:W-:-:S04]  /*04d0*/  @P0 IMAD R12, R8, c[0x0][0x17c], R3 ;  /* 0x00005f00080c0a24 */ /* 0x000fc800078e0203 */
[----:B------:R-:W-:-:S05]  /*04e0*/  @P0 IMAD.WIDE R12, R12, R13, c[0x0][0x168] ;  /* 0x00005a000c0c0625 */ /* 0x000fca00078e020d */
[----:B--2---:R0:W-:Y:S01]  /*04f0*/  @P0 STG.E [R12.64], R11 ;  /* 0x0000000b0c000986 */ /* 0x0041e2000c101906 */
[----:B------:R-:W-:Y:S05]  /*0500*/  @P0 BRA `(.L_x_118) ;  /* 0x000000d000000947 */ /* 0x000fea0003800000 */
[----:B------:R-:W-:Y:S01]  /*0510*/  HADD2.F32 R5, -RZ, R11.H0_H0 ;  /* 0x2000000bff057230 */ /* 0x000fe20000004100 */
[----:B------:R-:W-:-:S04]  /*0520*/  MOV R10, 0x2 ;  /* 0x00000002000a7802 */ /* 0x000fc80000000f00 */
[----:B-----5:R-:W-:Y:S01]  /*0530*/  FMUL.FTZ R7, R5, R0 ;  /* 0x0000000005077220 */ /* 0x020fe20000410000 */
[----:B------:R-:W-:Y:S01]  /*0540*/  HADD2.F32 R5, -RZ, R11.H1_H1 ;  /* 0x3000000bff057230 */ /* 0x000fe20000004100 */
[----:B0-----:R-:W-:-:S04]  /*0550*/  IMAD R11, R8, c[0x0][0x17c], R3 ;  /* 0x00005f00080b7a24 */ /* 0x001fc800078e0203 */
[----:B------:R-:W0:Y:S01]  /*0560*/  F2I.S8.NTZ R7, R7 ;  /* 0x0000000700077305 */ /* 0x000e220000202100 */
[----:B------:R-:W-:Y:S02]  /*0570*/  FMUL.FTZ R5, R5, R0 ;  /* 0x0000000005057220 */ /* 0x000fe40000410000 */
[----:B------:R-:W-:-:S05]  /*0580*/  IMAD.WIDE R10, R11, R10, c[0x0][0x168] ;  /* 0x00005a000b0a7625 */ /* 0x000fca00078e020a */
[----:B------:R-:W1:Y:S01]  /*0590*/  F2I.S8.NTZ R12, R5 ;  /* 0x00000005000c7305 */ /* 0x000e620000202100 */
[----:B0-----:R-:W-:-:S04]  /*05a0*/  PRMT R9, R7, 0x8880, RZ ;  /* 0x0000888007097816 */ /* 0x001fc800000000ff */
[----:B------:R-:W-:-:S04]  /*05b0*/  PRMT R9, R9, 0x7710, RZ ;  /* 0x0000771009097816 */ /* 0x000fc800000000ff */
[----:B-1----:R-:W-:-:S05]  /*05c0*/  PRMT R9, R12, 0x7604, R9 ;  /* 0x000076040c097816 */ /* 0x002fca0000000009 */
[----:B------:R0:W-:Y:S02]  /*05d0*/  STG.E.U16 [R10.64], R9 ;  /* 0x000000090a007986 */ /* 0x0001e4000c101506 */
.L_x_118:
[----:B------:R-:W-:-:S04]  /*05e0*/  IADD3 R3, R3, c[0x0][0x0], RZ ;  /* 0x0000000003037a10 */ /* 0x000fc80007ffe0ff */
[----:B------:R-:W-:-:S13]  /*05f0*/  ISETP.GE.AND P0, PT, R3, UR4, PT ;  /* 0x0000000403007c0c */ /* 0x000fda000bf06270 */
[----:B------:R-:W-:Y:S05]  /*0600*/  @!P0 BRA `(.L_x_119) ;  /* 0xfffffd4000008947 */ /* 0x000fea000383ffff */
[----:B------:R-:W-:Y:S05]  /*0610*/  EXIT ;  /* 0x000000000000794d */ /* 0x000fea0003800000 */
.L_x_120:
        /* <DEDUP_REMOVED lines=14> */
.L_x_544:


//--------------------- .text._ZN17fastertransformer32add_QKV_bias_rebuild_padding_ia3I6__halfEEvPKT_S4_S4_S4_S4_S4_PS2_S5_S5_PKiS4_S4_iiiiS7_ --------------------------
	.section	.text._ZN17fastertransformer32add_QKV_bias_rebuild_padding_ia3I6__halfEEvPKT_S4_S4_S4_S4_S4_PS2_S5_S5_PKiS4_S4_iiiiS7_,"ax",@progbits
	.sectioninfo	@"SHI_REGISTERS=28"
	.align	128
        .global         _ZN17fastertransformer32add_QKV_bias_rebuild_padding_ia3I6__halfEEvPKT_S4_S4_S4_S4_S4_PS2_S5_S5_PKiS4_S4_iiiiS7_
        .type           _ZN17fastertransformer32add_QKV_bias_rebuild_padding_ia3I6__halfEEvPKT_S4_S4_S4_S4_S4_PS2_S5_S5_PKiS4_S4_iiiiS7_,@function
        .size           _ZN17fastertransformer32add_QKV_bias_rebuild_padding_ia3I6__halfEEvPKT_S4_S4_S4_S4_S4_PS2_S5_S5_PKiS4_S4_iiiiS7_,(.L_x_545 - _ZN17fastertransformer32add_QKV_bias_rebuild_padding_ia3I6__halfEEvPKT_S4_S4_S4_S4_S4_PS2_S5_S5_PKiS4_S4_iiiiS7_)
        .other          _ZN17fastertransformer32add_QKV_bias_rebuild_padding_ia3I6__halfEEvPKT_S4_S4_S4_S4_S4_PS2_S5_S5_PKiS4_S4_iiiiS7_,@"STO_CUDA_ENTRY STV_DEFAULT"
_ZN17fastertransformer32add_QKV_bias_rebuild_padding_ia3I6__halfEEvPKT_S4_S4_S4_S4_S4_PS2_S5_S5_PKiS4_S4_iiiiS7_:
.text._ZN17fastertransformer32add_QKV_bias_rebuild_padding_ia3I6__halfEEvPKT_S4_S4_S4_S4_S4_PS2_S5_S5_PKiS4_S4_iiiiS7_:
[----:B------:R-:W-:Y:S02]  /*0000*/  IMAD.MOV.U32 R1, RZ, RZ, c[0x0][0x28] ;  /* 0x00000a00ff017624 */ /* 0x000fe400078e00ff */
[----:B------:R-:W0:Y:S01]  /*0010*/  S2R R3, SR_CTAID.X ;  /* 0x0000000000037919 */ /* 0x000e220000002500 */
[----:B------:R-:W-:Y:S01]  /*0020*/  IMAD.MOV.U32 R8, RZ, RZ, 0x4 ;  /* 0x00000004ff087424 */ /* 0x000fe200078e00ff */
[----:B------:R-:W-:Y:S01]  /*0030*/  ULDC.64 UR6, c[0x0][0x118] ;  /* 0x0000460000067ab9 */ /* 0x000fe20000000a00 */
[----:B------:R-:W-:Y:S01]  /*0040*/  IABS R9, c[0x0][0x1c4] ;  /* 0x0000710000097a13 */ /* 0x000fe20000000000 */
[----:B------:R-:W-:Y:S01]  /*0050*/  ULDC.64 UR4, c[0x0][0x1c8] ;  /* 0x0000720000047ab9 */ /* 0x000fe20000000a00 */
[----:B0-----:R-:W-:-:S06]  /*0060*/  IMAD.WIDE R4, R3, R8, c[0x0][0x1d0] ;  /* 0x0000740003047625 */ /* 0x001fcc00078e0208 */
[----:B------:R-:W2:Y:S01]  /*0070*/  LDG.E R4, [R4.64] ;  /* 0x0000000604047981 */ /* 0x000ea2000c1e1900 */
[----:B------:R-:W0:Y:S01]  /*0080*/  I2F.RP R0, R9 ;  /* 0x0000000900007306 */ /* 0x000e220000209400 */
[----:B------:R-:W-:-:S07]  /*0090*/  ISETP.NE.AND P2, PT, RZ, c[0x0][0x1c4], PT ;  /* 0x00007100ff007a0c */ /* 0x000fce0003f45270 */
[----:B0-----:R-:W0:Y:S02]  /*00a0*/  MUFU.RCP R0, R0 ;  /* 0x0000000000007308 */ /* 0x001e240000001000 */
[----:B0-----:R-:W-:-:S06]  /*00b0*/  IADD3 R6, R0, 0xffffffe, RZ ;  /* 0x0ffffffe00067810 */ /* 0x001fcc0007ffe0ff */
[----:B------:R0:W1:Y:S02]  /*00c0*/  F2I.FTZ.U32.TRUNC.NTZ R7, R6 ;  /* 0x0000000600077305 */ /* 0x000064000021f000 */
[----:B0-----:R-:W-:Y:S02]  /*00d0*/  IMAD.MOV.U32 R6, RZ, RZ, RZ ;  /* 0x000000ffff067224 */ /* 0x001fe400078e00ff */
[----:B-1----:R-:W-:-:S04]  /*00e0*/  IMAD.MOV R10, RZ, RZ, -R7 ;  /* 0x000000ffff0a7224 */ /* 0x002fc800078e0a07 */
[----:B------:R-:W-:-:S04]  /*00f0*/  IMAD R11, R10, R9, RZ ;  /* 0x000000090a0b7224 */ /* 0x000fc800078e02ff */
[----:B------:R-:W-:Y:S01]  /*0100*/  IMAD.HI.U32 R7, R7, R11, R6 ;  /* 0x0000000b07077227 */ /* 0x000fe200078e0006 */
[----:B------:R-:W-:-:S03]  /*0110*/  UIMAD UR4, UR5, UR4, URZ ;  /* 0x00000004050472a4 */ /* 0x000fc6000f8e023f */
[----:B--2---:R-:W-:-:S05]  /*0120*/  IMAD.IADD R2, R4, 0x1, R3 ;  /* 0x0000000104027824 */ /* 0x004fca00078e0203 */
[----:B------:R-:W-:-:S05]  /*0130*/  IABS R4, R2 ;  /* 0x0000000200047213 */ /* 0x000fca0000000000 */
[----:B------:R-:W-:-:S05]  /*0140*/  IMAD.HI.U32 R0, R7, R4, RZ ;  /* 0x0000000407007227 */ /* 0x000fca00078e00ff */
[----:B------:R-:W-:-:S05]  /*0150*/  IADD3 R5, -R0, RZ, RZ ;  /* 0x000000ff00057210 */ /* 0x000fca0007ffe1ff */
[----:B------:R-:W-:-:S05]  /*0160*/  IMAD R4, R9, R5, R4 ;  /* 0x0000000509047224 */ /* 0x000fca00078e0204 */
[----:B------:R-:W-:-:S13]  /*0170*/  ISETP.GT.U32.AND P0, PT, R9, R4, PT ;  /* 0x000000040900720c */ /* 0x000fda0003f04070 */
[----:B------:R-:W-:Y:S01]  /*0180*/  @!P0 IMAD.IADD R4, R4, 0x1, -R9 ;  /* 0x0000000104048824 */ /* 0x000fe200078e0a09 */
[----:B------:R-:W-:Y:S02]  /*0190*/  @!P0 IADD3 R0, R0, 0x1, RZ ;  /* 0x0000000100008810 */ /* 0x000fe40007ffe0ff */
[----:B------:R-:W-:Y:S02]  /*01a0*/  ISETP.NE.U32.AND P0, PT, RZ, c[0x0][0x1a8], PT ;  /* 0x00006a00ff007a0c */ /* 0x000fe40003f05070 */
[----:B------:R-:W-:Y:S02]  /*01b0*/  ISETP.GE.U32.AND P3, PT, R4, R9, PT ;  /* 0x000000090400720c */ /* 0x000fe40003f66070 */
[----:B------:R-:W-:Y:S02]  /*01c0*/  LOP3.LUT R4, R2, c[0x0][0x1c4], RZ, 0x3c, !PT ;  /* 0x0000710002047a12 */ /* 0x000fe400078e3cff */
[----:B------:R-:W-:Y:S02]  /*01d0*/  ISETP.NE.AND.EX P0, PT, RZ, c[0x0][0x1ac], PT, P0 ;  /* 0x00006b00ff007a0c */ /* 0x000fe40003f05300 */
[----:B------:R-:W-:-:S07]  /*01e0*/  ISETP.GE.AND P1, PT, R4, RZ, PT ;  /* 0x000000ff0400720c */ /* 0x000fce0003f26270 */
[----:B------:R-:W-:-:S06]  /*01f0*/  @P3 IADD3 R0, R0, 0x1, RZ ;  /* 0x0000000100003810 */ /* 0x000fcc0007ffe0ff */
[----:B------:R-:W-:Y:S01]  /*0200*/  @!P1 IMAD.MOV R0, RZ, RZ, -R0 ;  /* 0x000000ffff009224 */ /* 0x000fe200078e0a00 */
[----:B------:R-:W-:-:S05]  /*0210*/  @!P2 LOP3.LUT R0, RZ, c[0x0][0x1c4], RZ, 0x33, !PT ;  /* 0x00007100ff00aa12 */ /* 0x000fca00078e33ff */
[----:B------:R-:W-:-:S05]  /*0220*/  @P0 IMAD.WIDE R4, R0, R8, c[0x0][0x1a8] ;  /* 0x00006a0000040625 */ /* 0x000fca00078e0208 */
[----:B------:R0:W5:Y:S04]  /*0230*/  @P0 LDG.E R6, [R4.64] ;  /* 0x0000000604060981 */ /* 0x000168000c1e1900 */
[----:B0-----:R-:W0:Y:S02]  /*0240*/  S2R R4, SR_TID.X ;  /* 0x0000000000047919 */ /* 0x001e240000002100 */
[----:B0-----:R-:W-:-:S13]  /*0250*/  ISETP.GE.AND P0, PT, R4, UR4, PT ;  /* 0x0000000404007c0c */ /* 0x001fda000bf06270 */
[----:B------:R-:W-:Y:S05]  /*0260*/  @P0 EXIT ;  /* 0x000000000000094d */ /* 0x000fea0003800000 */
[----:B------:R-:W-:Y:S01]  /*0270*/  ISETP.NE.U32.AND P0, PT, RZ, c[0x0][0x1a8], PT ;  /* 0x00006a00ff007a0c */ /* 0x000fe20003f05070 */
[----:B------:R-:W-:Y:S01]  /*0280*/  IMAD.MOV R5, RZ, RZ, -R0 ;  /* 0x000000ffff057224 */ /* 0x000fe200078e0a00 */
[----:B------:R-:W-:Y:S01]  /*0290*/  ISETP.NE.U32.AND P1, PT, RZ, c[0x0][0x1b0], PT ;  /* 0x00006c00ff007a0c */ /* 0x000fe20003f25070 */
[----:B------:R-:W-:Y:S01]  /*02a0*/  IMAD R3, R3, UR4, RZ ;  /* 0x0000000403037c24 */ /* 0x000fe2000f8e02ff */
[----:B------:R-:W-:Y:S01]  /*02b0*/  ISETP.NE.AND.EX P0, PT, RZ, c[0x0][0x1ac], PT, P0 ;  /* 0x00006b00ff007a0c */ /* 0x000fe20003f05300 */
[----:B------:R-:W-:Y:S01]  /*02c0*/  IMAD R2, R5, c[0x0][0x1c4], R2 ;  /* 0x0000710005027a24 */ /* 0x000fe200078e0202 */
[----:B------:R-:W-:Y:S01]  /*02d0*/  ISETP.NE.AND.EX P1, PT, RZ, c[0x0][0x1b4], PT, P1 ;  /* 0x00006d00ff007a0c */ /* 0x000fe20003f25310 */
[----:B-----5:R-:W-:-:S12]  /*02e0*/  IMAD R5, R6, UR4, RZ ;  /* 0x0000000406057c24 */ /* 0x020fd8000f8e02ff */
[----:B------:R-:W-:Y:S05]  /*02f0*/  @P0 BRA P1, `(.L_x_121) ;  /* 0x000007b000000947 */ /* 0x000fea0000800000 */
[----:B------:R-:W-:-:S04]  /*0300*/  ISETP.NE.U32.AND P1, PT, RZ, c[0x0][0x1b8], PT ;  /* 0x00006e00ff007a0c */ /* 0x000fc80003f25070 */
[----:B------:R-:W-:-:S13]  /*0310*/  ISETP.NE.AND.EX P1, PT, RZ, c[0x0][0x1bc], PT, P1 ;  /* 0x00006f00ff007a0c */ /* 0x000fda0003f25310 */
[----:B------:R-:W-:Y:S05]  /*0320*/  @P0 BRA P1, `(.L_x_122) ;  /* 0x000003b000000947 */ /* 0x000fea0000800000 */
[----:B------:R-:W-:Y:S02]  /*0330*/  IABS R14, c[0x0][0x1cc] ;  /* 0x00007300000e7a13 */ /* 0x000fe40000000000 */
[----:B------:R-:W-:Y:S02]  /*0340*/  ISETP.NE.AND P0, PT, RZ, c[0x0][0x1cc], PT ;  /* 0x00007300ff007a0c */ /* 0x000fe40003f05270 */
[----:B------:R-:W0:Y:S01]  /*0350*/  I2F.RP R8, R14 ;  /* 0x0000000e00087306 */ /* 0x000e220000209400 */
[----:B------:R-:W-:-:S07]  /*0360*/  LOP3.LUT R15, RZ, c[0x0][0x1cc], RZ, 0x33, !PT ;  /* 0x00007300ff0f7a12 */ /* 0x000fce00078e33ff */
[----:B0-----:R-:W0:Y:S02]  /*0370*/  MUFU.RCP R8, R8 ;  /* 0x0000000800087308 */ /* 0x001e240000001000 */
[----:B0-----:R-:W-:-:S06]  /*0380*/  IADD3 R6, R8, 0xffffffe, RZ ;  /* 0x0ffffffe08067810 */ /* 0x001fcc0007ffe0ff */
[----:B------:R0:W1:Y:S02]  /*0390*/  F2I.FTZ.U32.TRUNC.NTZ R7, R6 ;  /* 0x0000000600077305 */ /* 0x000064000021f000 */
[----:B0-----:R-:W-:Y:S01]  /*03a0*/  HFMA2.MMA R6, -RZ, RZ, 0, 0 ;  /* 0x00000000ff067435 */ /* 0x001fe200000001ff */
[----:B-1----:R-:W-:-:S04]  /*03b0*/  IMAD.MOV R5, RZ, RZ, -R7 ;  /* 0x000000ffff057224 */ /* 0x002fc800078e0a07 */
[----:B------:R-:W-:-:S05]  /*03c0*/  IMAD R5, R5, R14, RZ ;  /* 0x0000000e05057224 */ /* 0x000fca00078e02ff */
[----:B------:R-:W-:-:S04]  /*03d0*/  IMAD.HI.U32 R5, R7, R5, R6 ;  /* 0x0000000507057227 */ /* 0x000fc800078e0006 */
.L_x_123:
[----:B0-----:R-:W-:Y:S02]  /*03e0*/  IMAD.IADD R6, R3, 0x1, R4 ;  /* 0x0000000103067824 */ /* 0x001fe400078e0204 */
[----:B------:R-:W-:-:S04]  /*03f0*/  IMAD.MOV.U32 R17, RZ, RZ, 0x2 ;  /* 0x00000002ff117424 */ /* 0x000fc800078e00ff */
[----:B------:R-:W-:-:S04]  /*0400*/  IMAD.WIDE R20, R6, R17, c[0x0][0x160] ;  /* 0x0000580006147625 */ /* 0x000fc800078e0211 */
[-C--:B------:R-:W-:Y:S01]  /*0410*/  IMAD.WIDE R12, R6, R17.reuse, c[0x0][0x170] ;  /* 0x00005c00060c7625 */ /* 0x080fe200078e0211 */
[----:B------:R0:W2:Y:S03]  /*0420*/  LDG.E.U16.CONSTANT R16, [R20.64] ;  /* 0x0000000614107981 */ /* 0x0000a6000c1e9500 */
[-C--:B------:R-:W-:Y:S02]  /*0430*/  IMAD.WIDE R8, R4, R17.reuse, c[0x0][0x188] ;  /* 0x0000620004087625 */ /* 0x080fe400078e0211 */
[----:B------:R1:W3:Y:S02]  /*0440*/  LDG.E.U16.CONSTANT R12, [R12.64] ;  /* 0x000000060c0c7981 */ /* 0x0002e4000c1e9500 */
[-C--:B------:R-:W-:Y:S02]  /*0450*/  IMAD.WIDE R6, R6, R17.reuse, c[0x0][0x180] ;  /* 0x0000600006067625 */ /* 0x080fe400078e0211 */
[----:B------:R4:W5:Y:S02]  /*0460*/  LDG.E.U16.CONSTANT R8, [R8.64] ;  /* 0x0000000608087981 */ /* 0x000964000c1e9500 */
[----:B------:R-:W-:-:S02]  /*0470*/  IMAD.WIDE R10, R4, R17, c[0x0][0x178] ;  /* 0x00005e00040a7625 */ /* 0x000fc400078e0211 */
[----:B------:R0:W5:Y:S02]  /*0480*/  LDG.E.U16.CONSTANT R7, [R6.64] ;  /* 0x0000000606077981 */ /* 0x000164000c1e9500 */
[----:B------:R-:W-:Y:S02]  /*0490*/  IMAD.WIDE R18, R4, R17, c[0x0][0x168] ;  /* 0x00005a0004127625 */ /* 0x000fe400078e0211 */
[----:B------:R0:W3:Y:S04]  /*04a0*/  LDG.E.U16.CONSTANT R11, [R10.64] ;  /* 0x000000060a0b7981 */ /* 0x0000e8000c1e9500 */
[----:B------:R-:W2:Y:S01]  /*04b0*/  LDG.E.U16.CONSTANT R19, [R18.64] ;  /* 0x0000000612137981 */ /* 0x000ea2000c1e9500 */
[----:B------:R-:W-:Y:S02]  /*04c0*/  IABS R22, R4 ;  /* 0x0000000400167213 */ /* 0x000fe40000000000 */
[----:B------:R-:W-:-:S03]  /*04d0*/  IABS R24, c[0x0][0x1cc] ;  /* 0x0000730000187a13 */ /* 0x000fc60000000000 */
[----:B0-----:R-:W-:-:S04]  /*04e0*/  IMAD.HI.U32 R20, R5, R22, RZ ;  /* 0x0000001605147227 */ /* 0x001fc800078e00ff */
[----:B------:R-:W-:-:S04]  /*04f0*/  IMAD.MOV R21, RZ, RZ, -R20 ;  /* 0x000000ffff157224 */ /* 0x000fc800078e0a14 */
[----:B------:R-:W-:-:S05]  /*0500*/  IMAD R21, R24, R21, R22 ;  /* 0x0000001518157224 */ /* 0x000fca00078e0216 */
[----:B------:R-:W-:Y:S02]  /*0510*/  ISETP.GT.U32.AND P2, PT, R14, R21, PT ;  /* 0x000000150e00720c */ /* 0x000fe40003f44070 */
[----:B------:R-:W-:-:S11]  /*0520*/  LOP3.LUT R6, R4, c[0x0][0x1cc], RZ, 0x3c, !PT ;  /* 0x0000730004067a12 */ /* 0x000fd600078e3cff */
[----:B------:R-:W-:Y:S01]  /*0530*/  @!P2 IMAD.IADD R21, R21, 0x1, -R24 ;  /* 0x000000011515a824 */ /* 0x000fe200078e0a18 */
[----:B------:R-:W-:-:S04]  /*0540*/  ISETP.GE.AND P3, PT, R6, RZ, PT ;  /* 0x000000ff0600720c */ /* 0x000fc80003f66270 */
[----:B------:R-:W-:Y:S02]  /*0550*/  ISETP.GE.U32.AND P1, PT, R21, R14, PT ;  /* 0x0000000e1500720c */ /* 0x000fe40003f26070 */
[----:B------:R-:W-:-:S11]  /*0560*/  @!P2 IADD3 R20, R20, 0x1, RZ ;  /* 0x000000011414a810 */ /* 0x000fd60007ffe0ff */
[----:B------:R-:W-:-:S04]  /*0570*/  @P1 IADD3 R20, R20, 0x1, RZ ;  /* 0x0000000114141810 */ /* 0x000fc80007ffe0ff */
[----:B------:R-:W-:-:S04]  /*0580*/  @!P3 IADD3 R20, -R20, RZ, RZ ;  /* 0x000000ff1414b210 */ /* 0x000fc80007ffe1ff */
[----:B----4-:R-:W-:-:S05]  /*0590*/  SEL R9, R15, R20, !P0 ;  /* 0x000000140f097207 */ /* 0x010fca0004000000 */
[--C-:B-1----:R-:W-:Y:S02]  /*05a0*/  IMAD R13, R0, c[0x0][0x1c8], R9.reuse ;  /* 0x00007200000d7a24 */ /* 0x102fe400078e0209 */
[----:B------:R-:W-:Y:S02]  /*05b0*/  IMAD.MOV R9, RZ, RZ, -R9 ;  /* 0x000000ffff097224 */ /* 0x000fe400078e0a09 */
[----:B------:R-:W-:Y:S02]  /*05c0*/  IMAD R13, R13, c[0x0][0x1c4], R2 ;  /* 0x000071000d0d7a24 */ /* 0x000fe400078e0202 */
[----:B------:R-:W-:-:S04]  /*05d0*/  IMAD R6, R9, c[0x0][0x1cc], R4 ;  /* 0x0000730009067a24 */ /* 0x000fc800078e0204 */
[----:B------:R-:W-:Y:S01]  /*05e0*/  IMAD R10, R13, c[0x0][0x1cc], R6 ;  /* 0x000073000d0a7a24 */ /* 0x000fe200078e0206 */
[----:B------:R-:W-:-:S04]  /*05f0*/  IADD3 R4, R4, c[0x0][0x0], RZ ;  /* 0x0000000004047a10 */ /* 0x000fc80007ffe0ff */
[----:B------:R-:W-:Y:S01]  /*0600*/  ISETP.GE.AND P1, PT, R4, UR4, PT ;  /* 0x0000000404007c0c */ /* 0x000fe2000bf26270 */
[----:B-----5:R-:W-:Y:S02]  /*0610*/  HADD2 R7, R7.H0_H0, R8.H0_H0 ;  /* 0x2000000807077230 */ /* 0x020fe40000000800 */
[----:B---3--:R-:W-:-:S03]  /*0620*/  HADD2 R11, R12.H0_H0, R11.H0_H0 ;  /* 0x2000000b0c0b7230 */ /* 0x008fc60000000800 */
[----:B------:R-:W-:Y:S01]  /*0630*/  PRMT R13, R7, 0x7610, R13 ;  /* 0x00007610070d7816 */ /* 0x000fe2000000000d */
[CC--:B------:R-:W-:Y:S01]  /*0640*/  IMAD.WIDE R6, R10.reuse, R17.reuse, c[0x0][0x190] ;  /* 0x000064000a067625 */ /* 0x0c0fe200078e0211 */
[----:B--2---:R-:W-:Y:S01]  /*0650*/  HADD2 R16, R16.H0_H0, R19.H0_H0 ;  /* 0x2000001310107230 */ /* 0x004fe20000000800 */
[----:B------:R-:W-:Y:S02]  /*0660*/  PRMT R12, R11, 0x7610, R12 ;  /* 0x000076100b0c7816 */ /* 0x000fe4000000000c */
[----:B------:R-:W-:-:S04]  /*0670*/  IMAD.WIDE R8, R10, R17, c[0x0][0x198] ;  /* 0x000066000a087625 */ /* 0x000fc800078e0211 */
[----:B------:R-:W-:Y:S01]  /*0680*/  IMAD.WIDE R10, R10, R17, c[0x0][0x1a0] ;  /* 0x000068000a0a7625 */ /* 0x000fe200078e0211 */
[----:B------:R0:W-:Y:S04]  /*0690*/  STG.E.U16 [R6.64], R16 ;  /* 0x0000001006007986 */ /* 0x0001e8000c101506 */
[----:B------:R0:W-:Y:S04]  /*06a0*/  STG.E.U16 [R8.64], R12 ;  /* 0x0000000c08007986 */ /* 0x0001e8000c101506 */
[----:B------:R0:W-:Y:S01]  /*06b0*/  STG.E.U16 [R10.64], R13 ;  /* 0x0000000d0a007986 */ /* 0x0001e2000c101506 */
[----:B------:R-:W-:Y:S05]  /*06c0*/  @!P1 BRA `(.L_x_123) ;  /* 0xfffffd1000009947 */ /* 0x000fea000383ffff */
[----:B------:R-:W-:Y:S05]  /*06d0*/  EXIT ;  /* 0x000000000000794d */ /* 0x000fea0003800000 */
.L_x_122:
[----:B------:R-:W-:Y:S02]  /*06e0*/  IABS R11, c[0x0][0x1cc] ;  /* 0x00007300000b7a13 */ /* 0x000fe40000000000 */
[----:B------:R-:W-:-:S02]  /*06f0*/  ISETP.NE.AND P0, PT, RZ, c[0x0][0x1cc], PT ;  /* 0x00007300ff007a0c */ /* 0x000fc40003f05270 */
[----:B------:R-:W0:Y:S01]  /*0700*/  I2F.RP R8, R11 ;  /* 0x0000000b00087306 */ /* 0x000e220000209400 */
[----:B------:R-:W-:-:S07]  /*0710*/  LOP3.LUT R12, RZ, c[0x0][0x1cc], RZ, 0x33, !PT ;  /* 0x00007300ff0c7a12 */ /* 0x000fce00078e33ff */
[----:B0-----:R-:W0:Y:S02]  /*0720*/  MUFU.RCP R8, R8 ;  /* 0x0000000800087308 */ /* 0x001e240000001000 */
[----:B0-----:R-:W-:-:S06]  /*0730*/  IADD3 R6, R8, 0xffffffe, RZ ;  /* 0x0ffffffe08067810 */ /* 0x001fcc0007ffe0ff */
[----:B------:R0:W1:Y:S02]  /*0740*/  F2I.FTZ.U32.TRUNC.NTZ R7, R6 ;  /* 0x0000000600077305 */ /* 0x000064000021f000 */
[----:B0-----:R-:W-:Y:S02]  /*0750*/  IMAD.MOV.U32 R6, RZ, RZ, RZ ;  /* 0x000000ffff067224 */ /* 0x001fe400078e00ff */
[----:B-1----:R-:W-:-:S04]  /*0760*/  IMAD.MOV R10, RZ, RZ, -R7 ;  /* 0x000000ffff0a7224 */ /* 0x002fc800078e0a07 */
[----:B------:R-:W-:-:S04]  /*0770*/  IMAD R9, R10, R11, RZ ;  /* 0x0000000b0a097224 */ /* 0x000fc800078e02ff */
[----:B------:R-:W-:-:S04]  /*0780*/  IMAD.HI.U32 R10, R7, R9, R6 ;  /* 0x00000009070a7227 */ /* 0x000fc800078e0006 */
.L_x_124:
[----:B------:R-:W-:Y:S01]  /*0790*/  MOV R13, 0x2 ;  /* 0x00000002000d7802 */ /* 0x000fe20000000f00 */
[----:B------:R-:W-:-:S04]  /*07a0*/  IMAD.IADD R16, R3, 0x1, R4 ;  /* 0x0000000103107824 */ /* 0x000fc800078e0204 */
[----:B------:R-:W-:-:S04]  /*07b0*/  IMAD.WIDE R14, R4, R13, c[0x0][0x168] ;  /* 0x00005a00040e7625 */ /* 0x000fc800078e020d */
[CC--:B0-----:R-:W-:Y:S02]  /*07c0*/  IMAD.WIDE R18, R16.reuse, R13.reuse, c[0x0][0x160] ;  /* 0x0000580010127625 */ /* 0x0c1fe400078e020d */
[----:B------:R-:W2:Y:S02]  /*07d0*/  LDG.E.U16.CONSTANT R14, [R14.64] ;  /* 0x000000060e0e7981 */ /* 0x000ea4000c1e9500 */
[-C--:B------:R-:W-:Y:S02]  /*07e0*/  IMAD.WIDE R8, R16, R13.reuse, c[0x0][0x170] ;  /* 0x00005c0010087625 */ /* 0x080fe400078e020d */
[----:B------:R0:W2:Y:S02]  /*07f0*/  LDG.E.U16.CONSTANT R17, [R18.64] ;  /* 0x0000000612117981 */ /* 0x0000a4000c1e9500 */
[----:B------:R-:W-:Y:S02]  /*0800*/  IMAD.WIDE R6, R4, R13, c[0x0][0x178] ;  /* 0x00005e0004067625 */ /* 0x000fe400078e020d */
[----:B------:R1:W3:Y:S04]  /*0810*/  LDG.E.U16.CONSTANT R8, [R8.64] ;  /* 0x0000000608087981 */ /* 0x0002e8000c1e9500 */
[----:B------:R4:W3:Y:S01]  /*0820*/  LDG.E.U16.CONSTANT R21, [R6.64] ;  /* 0x0000000606157981 */ /* 0x0008e2000c1e9500 */
[----:B------:R-:W-:-:S02]  /*0830*/  IABS R23, R4 ;  /* 0x0000000400177213 */ /* 0x000fc40000000000 */
[----:B------:R-:W-:-:S03]  /*0840*/  IABS R25, c[0x0][0x1cc] ;  /* 0x0000730000197a13 */ /* 0x000fc60000000000 */
[----:B------:R-:W-:-:S04]  /*0850*/  IMAD.HI.U32 R20, R10, R23, RZ ;  /* 0x000000170a147227 */ /* 0x000fc800078e00ff */
[----:B------:R-:W-:-:S04]  /*0860*/  IMAD.MOV R22, RZ, RZ, -R20 ;  /* 0x000000ffff167224 */ /* 0x000fc800078e0a14 */
[----:B------:R-:W-:-:S05]  /*0870*/  IMAD R22, R25, R22, R23 ;  /* 0x0000001619167224 */ /* 0x000fca00078e0217 */
[----:B------:R-:W-:Y:S02]  /*0880*/  ISETP.GT.U32.AND P2, PT, R11, R22, PT ;  /* 0x000000160b00720c */ /* 0x000fe40003f44070 */
[----:B----4-:R-:W-:-:S11]  /*0890*/  LOP3.LUT R6, R4, c[0x0][0x1cc], RZ, 0x3c, !PT ;  /* 0x0000730004067a12 */ /* 0x010fd600078e3cff */
[----:B------:R-:W-:-:S05]  /*08a0*/  @!P2 IMAD.IADD R22, R22, 0x1, -R25 ;  /* 0x000000011616a824 */ /* 0x000fca00078e0a19 */
[----:B------:R-:W-:Y:S02]  /*08b0*/  ISETP.GE.U32.AND P1, PT, R22, R11, PT ;  /* 0x0000000b1600720c */ /* 0x000fe40003f26070 */
[----:B------:R-:W-:Y:S02]  /*08c0*/  ISETP.GE.AND P3, PT, R6, RZ, PT ;  /* 0x000000ff0600720c */ /* 0x000fe40003f66270 */
[----:B------:R-:W-:-:S09]  /*08d0*/  @!P2 IADD3 R20, R20, 0x1, RZ ;  /* 0x000000011414a810 */ /* 0x000fd20007ffe0ff */
[----:B------:R-:W-:-:S05]  /*08e0*/  @P1 IADD3 R20, R20, 0x1, RZ ;  /* 0x0000000114141810 */ /* 0x000fca0007ffe0ff */
[----:B------:R-:W-:-:S05]  /*08f0*/  @!P3 IMAD.MOV R20, RZ, RZ, -R20 ;  /* 0x000000ffff14b224 */ /* 0x000fca00078e0a14 */
[----:B------:R-:W-:-:S05]  /*0900*/  SEL R7, R12, R20, !P0 ;  /* 0x000000140c077207 */ /* 0x000fca0004000000 */
[----:B-1----:R-:W-:Y:S01]  /*0910*/  IMAD R9, R0, c[0x0][0x1c8], R7 ;  /* 0x0000720000097a24 */ /* 0x002fe200078e0207 */
[----:B------:R-:W-:-:S03]  /*0920*/  IADD3 R7, -R7, RZ, RZ ;  /* 0x000000ff07077210 */ /* 0x000fc60007ffe1ff */
[----:B------:R-:W-:Y:S02]  /*0930*/  IMAD R9, R9, c[0x0][0x1c4], R2 ;  /* 0x0000710009097a24 */ /* 0x000fe400078e0202 */
[--C-:B------:R-:W-:Y:S02]  /*0940*/  IMAD R20, R7, c[0x0][0x1cc], R4.reuse ;  /* 0x0000730007147a24 */ /* 0x100fe400078e0204 */
[----:B0-----:R-:W-:Y:S02]  /*0950*/  IMAD.IADD R18, R5, 0x1, R4 ;  /* 0x0000000105127824 */ /* 0x001fe400078e0204 */
[----:B------:R-:W-:Y:S02]  /*0960*/  IMAD R20, R9, c[0x0][0x1cc], R20 ;  /* 0x0000730009147a24 */ /* 0x000fe400078e0214 */
[----:B------:R-:W-:-:S04]  /*0970*/  IMAD.WIDE R6, R16, R13, c[0x0][0x180] ;  /* 0x0000600010067625 */ /* 0x000fc800078e020d */
[-C--:B------:R-:W-:Y:S02]  /*0980*/  IMAD.WIDE R18, R18, R13.reuse, c[0x0][0x1b8] ;  /* 0x00006e0012127625 */ /* 0x080fe400078e020d */
[----:B------:R-:W4:Y:S01]  /*0990*/  LDG.E.U16.CONSTANT R6, [R6.64] ;  /* 0x0000000606067981 */ /* 0x000f22000c1e9500 */
[----:B--2---:R-:W-:Y:S01]  /*09a0*/  HADD2 R14, R17.H0_H0, R14.H0_H0 ;  /* 0x2000000e110e7230 */ /* 0x004fe20000000800 */
[----:B------:R-:W-:-:S04]  /*09b0*/  IMAD.WIDE R16, R20, R13, c[0x0][0x198] ;  /* 0x0000660014107625 */ /* 0x000fc800078e020d */
[----:B------:R-:W-:Y:S01]  /*09c0*/  PRMT R22, R14, 0x7610, R22 ;  /* 0x000076100e167816 */ /* 0x000fe20000000016 */
[----:B------:R-:W-:Y:S01]  /*09d0*/  IMAD.WIDE R14, R20, R13, c[0x0][0x190] ;  /* 0x00006400140e7625 */ /* 0x000fe200078e020d */
[----:B---3--:R-:W-:-:S03]  /*09e0*/  HADD2 R21, R8.H0_H0, R21.H0_H0 ;  /* 0x2000001508157230 */ /* 0x008fc60000000800 */
[-C--:B------:R-:W-:Y:S01]  /*09f0*/  IMAD.WIDE R8, R4, R13.reuse, c[0x0][0x188] ;  /* 0x0000620004087625 */ /* 0x080fe200078e020d */
[----:B------:R-:W-:Y:S04]  /*0a00*/  STG.E.U16 [R14.64], R22 ;  /* 0x000000160e007986 */ /* 0x000fe8000c101506 */
[----:B------:R0:W-:Y:S04]  /*0a10*/  STG.E.U16 [R16.64], R21 ;  /* 0x0000001510007986 */ /* 0x0001e8000c101506 */
[----:B------:R-:W4:Y:S04]  /*0a20*/  LDG.E.U16.CONSTANT R8, [R8.64] ;  /* 0x0000000608087981 */ /* 0x000f28000c1e9500 */
[----:B------:R-:W4:Y:S01]  /*0a30*/  LDG.E.U16 R19, [R18.64] ;  /* 0x0000000612137981 */ /* 0x000f22000c1e1500 */
[----:B0-----:R-:W-:Y:S01]  /*0a40*/  IMAD.WIDE R20, R20, R13, c[0x0][0x1a0] ;  /* 0x0000680014147625 */ /* 0x001fe200078e020d */
[----:B------:R-:W-:-:S04]  /*0a50*/  IADD3 R4, R4, c[0x0][0x0], RZ ;  /* 0x0000000004047a10 */ /* 0x000fc80007ffe0ff */
[----:B------:R-:W-:Y:S01]  /*0a60*/  ISETP.GE.AND P1, PT, R4, UR4, PT ;  /* 0x0000000404007c0c */ /* 0x000fe2000bf26270 */
[----:B----4-:R-:W-:-:S05]  /*0a70*/  HFMA2 R19, R6.H0_H0, R19.H0_H0, R8.H0_H0 ;  /* 0x2000001306137231 */ /* 0x010fca0000040808 */
[----:B------:R0:W-:Y:S07]  /*0a80*/  STG.E.U16 [R20.64], R19 ;  /* 0x0000001314007986 */ /* 0x0001ee000c101506 */
[----:B------:R-:W-:Y:S05]  /*0a90*/  @!P1 BRA `(.L_x_124) ;  /* 0xfffffcf000009947 */ /* 0x000fea000383ffff */
[----:B------:R-:W-:Y:S05]  /*0aa0*/  EXIT ;  /* 0x000000000000794d */ /* 0x000fea0003800000 */
.L_x_121:
[----:B------:R-:W-:-:S04]  /*0ab0*/  IABS R15, c[0x0][0x1cc] ;  /* 0x00007300000f7a13 */ /* 0x000fc80000000000 */
        /* <DEDUP_REMOVED lines=8> */
.L_x_125:
[----:B------:R-:W-:Y:S01]  /*0b40*/  IADD3 R16, R3, R4, RZ ;  /* 0x0000000403107210 */ /* 0x000fe20007ffe0ff */
[----:B------:R-:W-:-:S04]  /*0b50*/  IMAD.MOV.U32 R17, RZ, RZ, 0x2 ;  /* 0x00000002ff117424 */ /* 0x000fc800078e00ff */
[----:B------:R-:W-:-:S04]  /*0b60*/  IMAD.WIDE R6, R16, R17, c[0x0][0x160] ;  /* 0x0000580010067625 */ /* 0x000fc800078e0211 */
[----:B------:R-:W-:Y:S02]  /*0b70*/  IMAD.WIDE R8, R4, R17, c[0x0][0x168] ;  /* 0x00005a0004087625 */ /* 0x000fe400078e0211 */
[----:B------:R0:W2:Y:S04]  /*0b80*/  LDG.E.U16.CONSTANT R6, [R6.64] ;  /* 0x0000000606067981 */ /* 0x0000a8000c1e9500 */
[----:B------:R-:W2:Y:S01]  /*0b90*/  LDG.E.U16.CONSTANT R9, [R8.64] ;  /* 0x0000000608097981 */ /* 0x000ea2000c1e9500 */
[----:B------:R-:W-:Y:S01]  /*0ba0*/  IABS R11, R4 ;  /* 0x00000004000b7213 */ /* 0x000fe20000000000 */
[----:B------:R-:W-:Y:S01]  /*0bb0*/  IMAD.IADD R20, R5, 0x1, R4 ;  /* 0x0000000105147824 */ /* 0x000fe200078e0204 */
[----:B------:R-:W-:-:S03]  /*0bc0*/  IABS R13, c[0x0][0x1cc] ;  /* 0x00007300000d7a13 */ /* 0x000fc60000000000 */
[----:B------:R-:W-:Y:S01]  /*0bd0*/  IMAD.HI.U32 R10, R14, R11, RZ ;  /* 0x0000000b0e0a7227 */ /* 0x000fe200078e00ff */
[----:B0-----:R-:W-:-:S03]  /*0be0*/  LOP3.LUT R7, R4, c[0x0][0x1cc], RZ, 0x3c, !PT ;  /* 0x0000730004077a12 */ /* 0x001fc600078e3cff */
[----:B------:R-:W-:Y:S01]  /*0bf0*/  IMAD.MOV R12, RZ, RZ, -R10 ;  /* 0x000000ffff0c7224 */ /* 0x000fe200078e0a0a */
[----:B------:R-:W-:-:S03]  /*0c00*/  ISETP.GE.AND P2, PT, R7, RZ, PT ;  /* 0x000000ff0700720c */ /* 0x000fc60003f46270 */
[----:B------:R-:W-:-:S05]  /*0c10*/  IMAD R12, R13, R12, R11 ;  /* 0x0000000c0d0c7224 */ /* 0x000fca00078e020b */
[----:B------:R-:W-:-:S13]  /*0c20*/  ISETP.GT.U32.AND P1, PT, R15, R12, PT ;  /* 0x0000000c0f00720c */ /* 0x000fda0003f24070 */
[----:B------:R-:W-:Y:S01]  /*0c30*/  @!P1 IMAD.IADD R12, R12, 0x1, -R13 ;  /* 0x000000010c0c9824 */ /* 0x000fe200078e0a0d */
[----:B------:R-:W-:Y:S02]  /*0c40*/  @!P1 IADD3 R10, R10, 0x1, RZ ;  /* 0x000000010a0a9810 */ /* 0x000fe40007ffe0ff */
[----:B------:R-:W-:Y:S02]  /*0c50*/  ISETP.NE.AND P1, PT, RZ, c[0x0][0x1cc], PT ;  /* 0x00007300ff007a0c */ /* 0x000fe40003f25270 */
[----:B------:R-:W-:Y:S01]  /*0c60*/  ISETP.GE.U32.AND P0, PT, R12, R15, PT ;  /* 0x0000000f0c00720c */ /* 0x000fe20003f06070 */
[----:B------:R-:W-:-:S12]  /*0c70*/  IMAD.WIDE R12, R20, R17, c[0x0][0x1b0] ;  /* 0x00006c00140c7625 */ /* 0x000fd800078e0211 */
[----:B------:R-:W-:-:S04]  /*0c80*/  @P0 IADD3 R10, R10, 0x1, RZ ;  /* 0x000000010a0a0810 */ /* 0x000fc80007ffe0ff */
[----:B------:R-:W-:Y:S02]  /*0c90*/  @!P2 IADD3 R10, -R10, RZ, RZ ;  /* 0x000000ff0a0aa210 */ /* 0x000fe40007ffe1ff */
[----:B------:R-:W-:-:S05]  /*0ca0*/  @!P1 LOP3.LUT R10, RZ, c[0x0][0x1cc], RZ, 0x33, !PT ;  /* 0x00007300ff0a9a12 */ /* 0x000fca00078e33ff */
[--C-:B------:R-:W-:Y:S02]  /*0cb0*/  IMAD R7, R0, c[0x0][0x1c8], R10.reuse ;  /* 0x0000720000077a24 */ /* 0x100fe400078e020a */
[----:B------:R-:W-:Y:S02]  /*0cc0*/  IMAD.MOV R11, RZ, RZ, -R10 ;  /* 0x000000ffff0b7224 */ /* 0x000fe400078e0a0a */
[----:B------:R-:W-:Y:S02]  /*0cd0*/  IMAD R7, R7, c[0x0][0x1c4], R2 ;  /* 0x0000710007077a24 */ /* 0x000fe400078e0202 */
[----:B------:R-:W-:-:S04]  /*0ce0*/  IMAD R18, R11, c[0x0][0x1cc], R4 ;  /* 0x000073000b127a24 */ /* 0x000fc800078e0204 */
[----:B------:R-:W-:Y:S01]  /*0cf0*/  IMAD R18, R7, c[0x0][0x1cc], R18 ;  /* 0x0000730007127a24 */ /* 0x000fe200078e0212 */
[----:B--2---:R-:W-:Y:S01]  /*0d00*/  HADD2 R10, R6.H0_H0, R9.H0_H0 ;  /* 0x20000009060a7230 */ /* 0x004fe20000000800 */
[----:B------:R-:W-:-:S04]  /*0d10*/  IMAD.WIDE R6, R16, R17, c[0x0][0x170] ;  /* 0x00005c0010067625 */ /* 0x000fc800078e0211 */
[----:B------:R-:W-:Y:S01]  /*0d20*/  PRMT R21, R10, 0x7610, R21 ;  /* 0x000076100a157816 */ /* 0x000fe20000000015 */
[-C--:B------:R-:W-:Y:S01]  /*0d30*/  IMAD.WIDE R8, R4, R17.reuse, c[0x0][0x178] ;  /* 0x00005e0004087625 */ /* 0x080fe200078e0211 */
[----:B------:R-:W2:Y:S03]  /*0d40*/  LDG.E.U16.CONSTANT R6, [R6.64] ;  /* 0x0000000606067981 */ /* 0x000ea6000c1e9500 */
[----:B------:R-:W-:Y:S02]  /*0d50*/  IMAD.WIDE R10, R18, R17, c[0x0][0x190] ;  /* 0x00006400120a7625 */ /* 0x000fe400078e0211 */
[----:B------:R-:W2:Y:S04]  /*0d60*/  LDG.E.U16.CONSTANT R8, [R8.64] ;  /* 0x0000000608087981 */ /* 0x000ea8000c1e9500 */
[----:B------:R0:W-:Y:S04]  /*0d70*/  STG.E.U16 [R10.64], R21 ;  /* 0x000000150a007986 */ /* 0x0001e8000c101506 */
[----:B------:R-:W2:Y:S01]  /*0d80*/  LDG.E.U16 R13, [R12.64] ;  /* 0x000000060c0d7981 */ /* 0x000ea2000c1e1500 */
[----:B------:R-:W-:-:S02]  /*0d90*/  ISETP.NE.U32.AND P0, PT, RZ, c[0x0][0x1b8], PT ;  /* 0x00006e00ff007a0c */ /* 0x000fc40003f05070 */
[----:B------:R-:W-:Y:S02]  /*0da0*/  ISETP.EQ.U32.AND P1, PT, RZ, c[0x0][0x1a8], PT ;  /* 0x00006a00ff007a0c */ /* 0x000fe40003f22070 */
[----:B------:R-:W-:-:S04]  /*0db0*/  ISETP.NE.AND.EX P0, PT, RZ, c[0x0][0x1bc], PT, P0 ;  /* 0x00006f00ff007a0c */ /* 0x000fc80003f05300 */
[----:B------:R-:W-:Y:S02]  /*0dc0*/  ISETP.EQ.OR.EX P0, PT, RZ, c[0x0][0x1ac], !P0, P1 ;  /* 0x00006b00ff007a0c */ /* 0x000fe40004702710 */
[----:B------:R-:W-:Y:S01]  /*0dd0*/  SHF.R.S32.HI R19, RZ, 0x1f, R20 ;  /* 0x0000001fff137819 */ /* 0x000fe20000011414 */
[----:B------:R-:W-:Y:S01]  /*0de0*/  IMAD.WIDE R22, R16, R17, c[0x0][0x180] ;  /* 0x0000600010167625 */ /* 0x000fe200078e0211 */
[----:B0-----:R-:W-:Y:S01]  /*0df0*/  SHF.R.S32.HI R11, RZ, 0x1f, R4 ;  /* 0x0000001fff0b7819 */ /* 0x001fe20000011404 */
[----:B--2---:R-:W-:-:S08]  /*0e00*/  HFMA2 R13, R6.H0_H0, R13.H0_H0, R8.H0_H0 ;  /* 0x2000000d060d7231 */ /* 0x004fd00000040808 */
[----:B------:R-:W-:Y:S01]  /*0e10*/  @!P0 LEA R6, P1, R20, c[0x0][0x1b8], 0x1 ;  /* 0x00006e0014068a11 */ /* 0x000fe200078208ff */
[----:B------:R-:W-:Y:S01]  /*0e20*/  IMAD.WIDE R8, R18, R17, c[0x0][0x198] ;  /* 0x0000660012087625 */ /* 0x000fe200078e0211 */
[----:B------:R-:W-:Y:S02]  /*0e30*/  PRMT R16, R13, 0x7610, R16 ;  /* 0x000076100d107816 */ /* 0x000fe40000000010 */
[----:B------:R-:W-:Y:S01]  /*0e40*/  @!P0 LEA.HI.X R7, R20, c[0x0][0x1bc], R19, 0x1, P1 ;  /* 0x00006f0014078a11 */ /* 0x000fe200008f0c13 */
[----:B------:R-:W2:Y:S01]  /*0e50*/  LDG.E.U16.CONSTANT R13, [R22.64] ;  /* 0x00000006160d7981 */ /* 0x000ea2000c1e9500 */
[----:B------:R-:W-:-:S03]  /*0e60*/  LEA R10, P1, R4, c[0x0][0x188], 0x1 ;  /* 0x00006200040a7a11 */ /* 0x000fc600078208ff */
[----:B------:R0:W-:Y:S04]  /*0e70*/  STG.E.U16 [R8.64], R16 ;  /* 0x0000001008007986 */ /* 0x0001e8000c101506 */
[----:B------:R-:W2:Y:S01]  /*0e80*/  @!P0 LDG.E.U16 R6, [R6.64] ;  /* 0x0000000606068981 */ /* 0x000ea2000c1e1500 */
[----:B------:R-:W-:-:S05]  /*0e90*/  LEA.HI.X R11, R4, c[0x0][0x18c], R11, 0x1, P1 ;  /* 0x00006300040b7a11 */ /* 0x000fca00008f0c0b */
[----:B------:R-:W3:Y:S01]  /*0ea0*/  LDG.E.U16.CONSTANT R10, [R10.64] ;  /* 0x000000060a0a7981 */ /* 0x000ee2000c1e9500 */
[----:B------:R-:W-:Y:S02]  /*0eb0*/  SHF.R.S32.HI R17, RZ, 0x1f, R18 ;  /* 0x0000001fff117819 */ /* 0x000fe40000011412 */
[----:B------:R-:W-:Y:S01]  /*0ec0*/  IADD3 R4, R4, c[0x0][0x0], RZ ;  /* 0x0000000004047a10 */ /* 0x000fe20007ffe0ff */
[----:B--2---:R-:W-:-:S05]  /*0ed0*/  @!P0 HMUL2 R7, R13.H0_H0, R6.H0_H0 ;  /* 0x200000060d078232 */ /* 0x004fca0000000800 */
[----:B------:R-:W-:Y:S02]  /*0ee0*/  @!P0 PRMT R13, R7, 0x7610, R13 ;  /* 0x00007610070d8816 */ /* 0x000fe4000000000d */
[----:B------:R-:W-:-:S03]  /*0ef0*/  LEA R12, P0, R18, c[0x0][0x1a0], 0x1 ;  /* 0x00006800120c7a11 */ /* 0x000fc600078008ff */
[----:B---3--:R-:W-:Y:S01]  /*0f00*/  HADD2 R7, R13.H0_H0, R10.H0_H0 ;  /* 0x2000000a0d077230 */ /* 0x008fe20000000800 */
[----:B------:R-:W-:-:S05]  /*0f10*/  LEA.HI.X R13, R18, c[0x0][0x1a4], R17, 0x1, P0 ;  /* 0x00006900120d7a11 */ /* 0x000fca00000f0c11 */
[----:B------:R0:W-:Y:S01]  /*0f20*/  STG.E.U16 [R12.64], R7 ;  /* 0x000000070c007986 */ /* 0x0001e2000c101506 */
[----:B------:R-:W-:-:S13]  /*0f30*/  ISETP.GE.AND P0, PT, R4, UR4, PT ;  /* 0x0000000404007c0c */ /* 0x000fda000bf06270 */
[----:B0-----:R-:W-:Y:S05]  /*0f40*/  @!P0 BRA `(.L_x_125) ;  /* 0xfffffbf000008947 */ /* 0x001fea000383ffff */
[----:B------:R-:W-:Y:S05]  /*0f50*/  EXIT ;  /* 0x000000000000794d */ /* 0x000fea0003800000 */
.L_x_126:
        /* <DEDUP_REMOVED lines=10> */
.L_x_545:


//--------------------- .text._ZN17fastertransformer19rebuild_padding_ia3I6__halfEEvPKT_S4_S4_PS2_S5_S5_PKiS4_S4_iiiiS7_ --------------------------
	.section	.text._ZN17fastertransformer19rebuild_padding_ia3I6__halfEEvPKT_S4_S4_PS2_S5_S5_PKiS4_S4_iiiiS7_,"ax",@progbits
	.sectioninfo	@"SHI_REGISTERS=26"
	.align	128
        .global         _ZN17fastertransformer19rebuild_padding_ia3I6__halfEEvPKT_S4_S4_PS2_S5_S5_PKiS4_S4_iiiiS7_
        .type           _ZN17fastertransformer19rebuild_padding_ia3I6__halfEEvPKT_S4_S4_PS2_S5_S5_PKiS4_S4_iiiiS7_,@function
        .size           _ZN17fastertransformer19rebuild_padding_ia3I6__halfEEvPKT_S4_S4_PS2_S5_S5_PKiS4_S4_iiiiS7_,(.L_x_546 - _ZN17fastertransformer19rebuild_padding_ia3I6__halfEEvPKT_S4_S4_PS2_S5_S5_PKiS4_S4_iiiiS7_)
        .other          _ZN17fastertransformer19rebuild_padding_ia3I6__halfEEvPKT_S4_S4_PS2_S5_S5_PKiS4_S4_iiiiS7_,@"STO_CUDA_ENTRY STV_DEFAULT"
_ZN17fastertransformer19rebuild_padding_ia3I6__halfEEvPKT_S4_S4_PS2_S5_S5_PKiS4_S4_iiiiS7_:
.text._ZN17fastertransformer19rebuild_padding_ia3I6__halfEEvPKT_S4_S4_PS2_S5_S5_PKiS4_S4_iiiiS7_:
        /* <DEDUP_REMOVED lines=13> */
[----:B0-----:R-:W-:Y:S01]  /*00d0*/  HFMA2.MMA R6, -RZ, RZ, 0, 0 ;  /* 0x00000000ff067435 */ /* 0x001fe200000001ff */
[----:B-1----:R-:W-:-:S04]  /*00e0*/  IMAD.MOV R10, RZ, RZ, -R7 ;  /* 0x000000ffff0a7224 */ /* 0x002fc800078e0a07 */
[----:B------:R-:W-:-:S05]  /*00f0*/  IMAD R11, R10, R9, RZ ;  /* 0x000000090a0b7224 */ /* 0x000fca00078e02ff */
[----:B------:R-:W-:Y:S02]  /*0100*/  IMAD.HI.U32 R7, R7, R11, R6 ;  /* 0x0000000b07077227 */ /* 0x000fe400078e0006 */
[----:B------:R-:W0:Y:S01]  /*0110*/  S2R R6, SR_TID.X ;  /* 0x0000000000067919 */ /* 0x000e220000002100 */
[----:B------:R-:W-:Y:S01]  /*0120*/  UIMAD UR4, UR5, UR4, URZ ;  /* 0x00000004050472a4 */ /* 0x000fe2000f8e023f */
[----:B--2---:R-:W-:-:S05]  /*0130*/  IMAD.IADD R2, R4, 0x1, R3 ;  /* 0x0000000104027824 */ /* 0x004fca00078e0203 */
[----:B------:R-:W-:-:S05]  /*0140*/  IABS R4, R2 ;  /* 0x0000000200047213 */ /* 0x000fca0000000000 */
[----:B------:R-:W-:-:S04]  /*0150*/  IMAD.HI.U32 R0, R7, R4, RZ ;  /* 0x0000000407007227 */ /* 0x000fc800078e00ff */
[----:B------:R-:W-:Y:S02]  /*0160*/  IMAD.MOV R5, RZ, RZ, -R0 ;  /* 0x000000ffff057224 */ /* 0x000fe400078e0a00 */
[----:B------:R-:W-:Y:S02]  /*0170*/  IMAD.MOV.U32 R7, RZ, RZ, RZ ;  /* 0x000000ffff077224 */ /* 0x000fe400078e00ff */
        /* <DEDUP_REMOVED lines=13> */
[----:B------:R1:W5:Y:S01]  /*0250*/  @P0 LDG.E R7, [R4.64] ;  /* 0x0000000604070981 */ /* 0x000362000c1e1900 */
[----:B0-----:R-:W-:-:S13]  /*0260*/  ISETP.GE.AND P0, PT, R6, UR4, PT ;  /* 0x0000000406007c0c */ /* 0x001fda000bf06270 */
[----:B------:R-:W-:Y:S05]  /*0270*/  @P0 EXIT ;  /* 0x000000000000094d */ /* 0x000fea0003800000 */
[----:B-1----:R-:W-:Y:S01]  /*0280*/  ISETP.NE.U32.AND P0, PT, RZ, c[0x0][0x190], PT ;  /* 0x00006400ff007a0c */ /* 0x002fe20003f05070 */
[----:B------:R-:W-:Y:S01]  /*0290*/  IMAD R3, R3, UR4, RZ ;  /* 0x0000000403037c24 */ /* 0x000fe2000f8e02ff */
[----:B------:R-:W-:Y:S01]  /*02a0*/  ISETP.NE.U32.AND P1, PT, RZ, c[0x0][0x198], PT ;  /* 0x00006600ff007a0c */ /* 0x000fe20003f25070 */
[----:B-----5:R-:W-:Y:S01]  /*02b0*/  IMAD R4, R7, UR4, RZ ;  /* 0x0000000407047c24 */ /* 0x020fe2000f8e02ff */
[----:B------:R-:W-:Y:S02]  /*02c0*/  ISETP.NE.AND.EX P0, PT, RZ, c[0x0][0x194], PT, P0 ;  /* 0x00006500ff007a0c */ /* 0x000fe40003f05300 */
[----:B------:R-:W-:Y:S02]  /*02d0*/  ISETP.NE.AND.EX P1, PT, RZ, c[0x0][0x19c], PT, P1 ;  /* 0x00006700ff007a0c */ /* 0x000fe40003f25310 */
[----:B------:R-:W-:-:S05]  /*02e0*/  IADD3 R5, -R0, RZ, RZ ;  /* 0x000000ff00057210 */ /* 0x000fca0007ffe1ff */
[----:B------:R-:W-:-:S06]  /*02f0*/  IMAD R2, R5, c[0x0][0x1ac], R2 ;  /* 0x00006b0005027a24 */ /* 0x000fcc00078e0202 */
        /* <DEDUP_REMOVED lines=15> */
.L_x_129:
[----:B------:R-:W-:Y:S01]  /*03f0*/  MOV R12, 0x2 ;  /* 0x00000002000c7802 */ /* 0x000fe20000000f00 */
[----:B0-----:R-:W-:-:S04]  /*0400*/  IMAD.IADD R17, R3, 0x1, R6 ;  /* 0x0000000103117824 */ /* 0x001fc800078e0206 */
[----:B------:R-:W-:-:S04]  /*0410*/  IMAD.WIDE R8, R17, R12, c[0x0][0x160] ;  /* 0x0000580011087625 */ /* 0x000fc800078e020c */
[CC--:B------:R-:W-:Y:S01]  /*0420*/  IMAD.WIDE R10, R17.reuse, R12.reuse, c[0x0][0x168] ;  /* 0x00005a00110a7625 */ /* 0x0c0fe200078e020c */
[----:B------:R0:W2:Y:S03]  /*0430*/  LDG.E.U16.CONSTANT R13, [R8.64] ;  /* 0x00000006080d7981 */ /* 0x0000a6000c1e9500 */
[----:B------:R-:W-:Y:S01]  /*0440*/  IMAD.WIDE R16, R17, R12, c[0x0][0x170] ;  /* 0x00005c0011107625 */ /* 0x000fe200078e020c */
[----:B------:R1:W3:Y:S04]  /*0450*/  LDG.E.U16.CONSTANT R15, [R10.64] ;  /* 0x000000060a0f7981 */ /* 0x0002e8000c1e9500 */
[----:B------:R4:W5:Y:S01]  /*0460*/  LDG.E.U16.CONSTANT R14, [R16.64] ;  /* 0x00000006100e7981 */ /* 0x000962000c1e9500 */
[----:B------:R-:W-:-:S02]  /*0470*/  IABS R20, R6 ;  /* 0x0000000600147213 */ /* 0x000fc40000000000 */
[----:B------:R-:W-:-:S03]  /*0480*/  IABS R22, c[0x0][0x1b4] ;  /* 0x00006d0000167a13 */ /* 0x000fc60000000000 */
[----:B------:R-:W-:-:S04]  /*0490*/  IMAD.HI.U32 R18, R7, R20, RZ ;  /* 0x0000001407127227 */ /* 0x000fc800078e00ff */
[----:B------:R-:W-:-:S04]  /*04a0*/  IMAD.MOV R19, RZ, RZ, -R18 ;  /* 0x000000ffff137224 */ /* 0x000fc800078e0a12 */
[----:B------:R-:W-:-:S05]  /*04b0*/  IMAD R19, R22, R19, R20 ;  /* 0x0000001316137224 */ /* 0x000fca00078e0214 */
[----:B------:R-:W-:Y:S02]  /*04c0*/  ISETP.GT.U32.AND P2, PT, R4, R19, PT ;  /* 0x000000130400720c */ /* 0x000fe40003f44070 */
[----:B0-----:R-:W-:-:S11]  /*04d0*/  LOP3.LUT R8, R6, c[0x0][0x1b4], RZ, 0x3c, !PT ;  /* 0x00006d0006087a12 */ /* 0x001fd600078e3cff */
        /* <DEDUP_REMOVED lines=10> */
[----:B------:R-:W-:-:S04]  /*0580*/  IMAD R8, R9, c[0x0][0x1b4], R6 ;  /* 0x00006d0009087a24 */ /* 0x000fc800078e0206 */
[----:B----4-:R-:W-:-:S04]  /*0590*/  IMAD R17, R11, c[0x0][0x1b4], R8 ;  /* 0x00006d000b117a24 */ /* 0x010fc800078e0208 */
[----:B------:R-:W-:-:S04]  /*05a0*/  IMAD.WIDE R8, R17, R12, c[0x0][0x178] ;  /* 0x00005e0011087625 */ /* 0x000fc800078e020c */
[----:B------:R-:W-:-:S04]  /*05b0*/  IMAD.WIDE R10, R17, R12, c[0x0][0x180] ;  /* 0x00006000110a7625 */ /* 0x000fc800078e020c */
[----:B------:R-:W-:Y:S01]  /*05c0*/  IMAD.WIDE R16, R17, R12, c[0x0][0x188] ;  /* 0x0000620011107625 */ /* 0x000fe200078e020c */
[----:B------:R-:W-:-:S04]  /*05d0*/  IADD3 R6, R6, c[0x0][0x0], RZ ;  /* 0x0000000006067a10 */ /* 0x000fc80007ffe0ff */
[----:B------:R-:W-:Y:S01]  /*05e0*/  ISETP.GE.AND P1, PT, R6, UR4, PT ;  /* 0x0000000406007c0c */ /* 0x000fe2000bf26270 */
[----:B--2---:R0:W-:Y:S04]  /*05f0*/  STG.E.U16 [R8.64], R13 ;  /* 0x0000000d08007986 */ /* 0x0041e8000c101506 */
[----:B---3--:R0:W-:Y:S04]  /*0600*/  STG.E.U16 [R10.64], R15 ;  /* 0x0000000f0a007986 */ /* 0x0081e8000c101506 */
[----:B-----5:R0:W-:Y:S04]  /*0610*/  STG.E.U16 [R16.64], R14 ;  /* 0x0000000e10007986 */ /* 0x0201e8000c101506 */
[----:B------:R-:W-:Y:S05]  /*0620*/  @!P1 BRA `(.L_x_129) ;  /* 0xfffffdc000009947 */ /* 0x000fea000383ffff */
[----:B------:R-:W-:Y:S05]  /*0630*/  EXIT ;  /* 0x000000000000794d */ /* 0x000fea0003800000 */
.L_x_128:
[----:B------:R-:W-:Y:S01]  /*0640*/  IABS R5, c[0x0][0x1b4] ;  /* 0x00006d0000057a13 */ /* 0x000fe20000000000 */
[----:B------:R-:W-:Y:S01]  /*0650*/  IMAD.MOV.U32 R16, RZ, RZ, RZ ;  /* 0x000000ffff107224 */ /* 0x000fe200078e00ff */
[----:B------:R-:W-:-:S02]  /*0660*/  ISETP.NE.AND P0, PT, RZ, c[0x0][0x1b4], PT ;  /* 0x00006d00ff007a0c */ /* 0x000fc40003f05270 */
[----:B------:R-:W0:Y:S01]  /*0670*/  I2F.RP R8, R5 ;  /* 0x0000000500087306 */ /* 0x000e220000209400 */
[----:B------:R-:W-:-:S07]  /*0680*/  LOP3.LUT R7, RZ, c[0x0][0x1b4], RZ, 0x33, !PT ;  /* 0x00006d00ff077a12 */ /* 0x000fce00078e33ff */
[----:B0-----:R-:W0:Y:S02]  /*0690*/  MUFU.RCP R8, R8 ;  /* 0x0000000800087308 */ /* 0x001e240000001000 */
[----:B0-----:R-:W-:-:S06]  /*06a0*/  IADD3 R17, R8, 0xffffffe, RZ ;  /* 0x0ffffffe08117810 */ /* 0x001fcc0007ffe0ff */
[----:B------:R-:W0:Y:S02]  /*06b0*/  F2I.FTZ.U32.TRUNC.NTZ R17, R17 ;  /* 0x0000001100117305 */ /* 0x000e24000021f000 */
[----:B0-----:R-:W-:-:S04]  /*06c0*/  IMAD.MOV R10, RZ, RZ, -R17 ;  /* 0x000000ffff0a7224 */ /* 0x001fc800078e0a11 */
[----:B------:R-:W-:-:S04]  /*06d0*/  IMAD R9, R10, R5, RZ ;  /* 0x000000050a097224 */ /* 0x000fc800078e02ff */
[----:B------:R-:W-:-:S04]  /*06e0*/  IMAD.HI.U32 R16, R17, R9, R16 ;  /* 0x0000000911107227 */ /* 0x000fc800078e0010 */
.L_x_130:
[----:B------:R-:W-:Y:S01]  /*06f0*/  HFMA2.MMA R17, -RZ, RZ, 0, 1.1920928955078125e-07 ;  /* 0x00000002ff117435 */ /* 0x000fe200000001ff */
[----:B------:R-:W-:-:S09]  /*0700*/  IMAD.IADD R8, R3, 0x1, R6 ;  /* 0x0000000103087824 */ /* 0x000fd200078e0206 */
[----:B0-----:R-:W-:-:S04]  /*0710*/  IMAD.WIDE R10, R8, R17, c[0x0][0x160] ;  /* 0x00005800080a7625 */ /* 0x001fc800078e0211 */
[----:B------:R-:W-:Y:S01]  /*0720*/  IMAD.WIDE R12, R8, R17, c[0x0][0x168] ;  /* 0x00005a00080c7625 */ /* 0x000fe200078e0211 */
[----:B------:R0:W2:Y:S04]  /*0730*/  LDG.E.U16.CONSTANT R19, [R10.64] ;  /* 0x000000060a137981 */ /* 0x0000a8000c1e9500 */
[----:B------:R1:W3:Y:S01]  /*0740*/  LDG.E.U16.CONSTANT R21, [R12.64] ;  /* 0x000000060c157981 */ /* 0x0002e2000c1e9500 */
[----:B------:R-:W-:Y:S02]  /*0750*/  IABS R15, R6 ;  /* 0x00000006000f7213 */ /* 0x000fe40000000000 */
        /* <DEDUP_REMOVED lines=8> */
[----:B------:R-:W-:-:S04]  /*07e0*/  @!P2 IADD3 R9, R9, 0x1, RZ ;  /* 0x000000010909a810 */ /* 0x000fc80007ffe0ff */
[----:B------:R-:W-:Y:S01]  /*07f0*/  ISETP.GE.U32.AND P1, PT, R14, R5, PT ;  /* 0x000000050e00720c */ /* 0x000fe20003f26070 */
[----:B------:R-:W-:-:S04]  /*0800*/  IMAD.IADD R14, R4, 0x1, R6 ;  /* 0x00000001040e7824 */ /* 0x000fc800078e0206 */
[----:B------:R-:W-:-:S08]  /*0810*/  IMAD.WIDE R14, R14, R17, c[0x0][0x1a0] ;  /* 0x000068000e0e7625 */ /* 0x000fd000078e0211 */
[----:B------:R-:W-:-:S05]  /*0820*/  @P1 IADD3 R9, R9, 0x1, RZ ;  /* 0x0000000109091810 */ /* 0x000fca0007ffe0ff */
[----:B------:R-:W-:-:S05]  /*0830*/  @!P3 IMAD.MOV R9, RZ, RZ, -R9 ;  /* 0x000000ffff09b224 */ /* 0x000fca00078e0a09 */
[----:B------:R-:W-:-:S05]  /*0840*/  SEL R9, R7, R9, !P0 ;  /* 0x0000000907097207 */ /* 0x000fca0004000000 */
[----:B------:R-:W-:Y:S01]  /*0850*/  IMAD R11, R0, c[0x0][0x1b0], R9 ;  /* 0x00006c00000b7a24 */ /* 0x000fe200078e0209 */
[----:B------:R-:W-:-:S03]  /*0860*/  IADD3 R9, -R9, RZ, RZ ;  /* 0x000000ff09097210 */ /* 0x000fc60007ffe1ff */
[----:B------:R-:W-:Y:S02]  /*0870*/  IMAD R11, R11, c[0x0][0x1ac], R2 ;  /* 0x00006b000b0b7a24 */ /* 0x000fe400078e0202 */
[----:B------:R-:W-:Y:S02]  /*0880*/  IMAD R10, R9, c[0x0][0x1b4], R6 ;  /* 0x00006d00090a7a24 */ /* 0x000fe400078e0206 */
[----:B------:R-:W-:-:S04]  /*0890*/  IMAD.WIDE R8, R8, R17, c[0x0][0x170] ;  /* 0x00005c0008087625 */ /* 0x000fc800078e0211 */
[----:B------:R-:W-:Y:S02]  /*08a0*/  IMAD R22, R11, c[0x0][0x1b4], R10 ;  /* 0x00006d000b167a24 */ /* 0x000fe400078e020a */
[----:B------:R-:W4:Y:S02]  /*08b0*/  LDG.E.U16.CONSTANT R8, [R8.64] ;  /* 0x0000000608087981 */ /* 0x000f24000c1e9500 */
[----:B------:R-:W-:-:S04]  /*08c0*/  IMAD.WIDE R10, R22, R17, c[0x0][0x178] ;  /* 0x00005e00160a7625 */ /* 0x000fc800078e0211 */
[CC--:B-1----:R-:W-:Y:S01]  /*08d0*/  IMAD.WIDE R12, R22.reuse, R17.reuse, c[0x0][0x180] ;  /* 0x00006000160c7625 */ /* 0x0c2fe200078e0211 */
[----:B--2---:R0:W-:Y:S04]  /*08e0*/  STG.E.U16 [R10.64], R19 ;  /* 0x000000130a007986 */ /* 0x0041e8000c101506 */
[----:B---3--:R0:W-:Y:S04]  /*08f0*/  STG.E.U16 [R12.64], R21 ;  /* 0x000000150c007986 */ /* 0x0081e8000c101506 */
[----:B------:R-:W4:Y:S01]  /*0900*/  LDG.E.U16 R15, [R14.64] ;  /* 0x000000060e0f7981 */ /* 0x000f22000c1e1500 */
[----:B------:R-:W-:Y:S01]  /*0910*/  IMAD.WIDE R22, R22, R17, c[0x0][0x188] ;  /* 0x0000620016167625 */ /* 0x000fe200078e0211 */
[----:B------:R-:W-:-:S04]  /*0920*/  IADD3 R6, R6, c[0x0][0x0], RZ ;  /* 0x0000000006067a10 */ /* 0x000fc80007ffe0ff */
[----:B------:R-:W-:Y:S01]  /*0930*/  ISETP.GE.AND P1, PT, R6, UR4, PT ;  /* 0x0000000406007c0c */ /* 0x000fe2000bf26270 */
[----:B----4-:R-:W-:-:S05]  /*0940*/  HMUL2 R15, R8.H0_H0, R15.H0_H0 ;  /* 0x2000000f080f7232 */ /* 0x010fca0000000800 */
[----:B------:R0:W-:Y:S07]  /*0950*/  STG.E.U16 [R22.64], R15 ;  /* 0x0000000f16007986 */ /* 0x0001ee000c101506 */
[----:B------:R-:W-:Y:S05]  /*0960*/  @!P1 BRA `(.L_x_130) ;  /* 0xfffffd8000009947 */ /* 0x000fea000383ffff */
[----:B------:R-:W-:Y:S05]  /*0970*/  EXIT ;  /* 0x000000000000794d */ /* 0x000fea0003800000 */
.L_x_127:
        /* <DEDUP_REMOVED lines=9> */
.L_x_131:
[----:B------:R-:W-:Y:S01]  /*0a10*/  IADD3 R9, R3, R6, RZ ;  /* 0x0000000603097210 */ /* 0x000fe20007ffe0ff */
[----:B------:R-:W-:-:S04]  /*0a20*/  IMAD.MOV.U32 R8, RZ, RZ, 0x2 ;  /* 0x00000002ff087424 */ /* 0x000fc800078e00ff */
[----:B------:R-:W-:-:S05]  /*0a30*/  IMAD.WIDE R10, R9, R8, c[0x0][0x160] ;  /* 0x00005800090a7625 */ /* 0x000fca00078e0208 */
[----:B------:R0:W2:Y:S01]  /*0a40*/  LDG.E.U16.CONSTANT R23, [R10.64] ;  /* 0x000000060a177981 */ /* 0x0000a2000c1e9500 */
[----:B------:R-:W-:Y:S01]  /*0a50*/  IABS R14, R6 ;  /* 0x00000006000e7213 */ /* 0x000fe20000000000 */
[----:B------:R-:W-:Y:S01]  /*0a60*/  IMAD.WIDE R18, R9, R8, c[0x0][0x168] ;  /* 0x00005a0009127625 */ /* 0x000fe200078e0208 */
[----:B------:R-:W-:-:S03]  /*0a70*/  IABS R15, c[0x0][0x1b4] ;  /* 0x00006d00000f7a13 */ /* 0x000fc60000000000 */
[----:B------:R-:W-:Y:S02]  /*0a80*/  IMAD.HI.U32 R12, R7, R14, RZ ;  /* 0x0000000e070c7227 */ /* 0x000fe400078e00ff */
[----:B------:R-:W3:Y:S02]  /*0a90*/  LDG.E.U16.CONSTANT R18, [R18.64] ;  /* 0x0000000612127981 */ /* 0x000ee4000c1e9500 */
[----:B------:R-:W-:Y:S01]  /*0aa0*/  IMAD.MOV R13, RZ, RZ, -R12 ;  /* 0x000000ffff0d7224 */ /* 0x000fe200078e0a0c */
[----:B0-----:R-:W-:-:S03]  /*0ab0*/  LOP3.LUT R10, R6, c[0x0][0x1b4], RZ, 0x3c, !PT ;  /* 0x00006d00060a7a12 */ /* 0x001fc600078e3cff */
[----:B------:R-:W-:Y:S01]  /*0ac0*/  IMAD R14, R15, R13, R14 ;  /* 0x0000000d0f0e7224 */ /* 0x000fe200078e020e */
[----:B------:R-:W-:-:S04]  /*0ad0*/  ISETP.GE.AND P2, PT, R10, RZ, PT ;  /* 0x000000ff0a00720c */ /* 0x000fc80003f46270 */
[----:B------:R-:W-:-:S13]  /*0ae0*/  ISETP.GT.U32.AND P1, PT, R5, R14, PT ;  /* 0x0000000e0500720c */ /* 0x000fda0003f24070 */
[----:B------:R-:W-:Y:S01]  /*0af0*/  @!P1 IMAD.IADD R14, R14, 0x1, -R15 ;  /* 0x000000010e0e9824 */ /* 0x000fe200078e0a0f */
[----:B------:R-:W-:Y:S01]  /*0b00*/  @!P1 IADD3 R12, R12, 0x1, RZ ;  /* 0x000000010c0c9810 */ /* 0x000fe20007ffe0ff */
[----:B------:R-:W-:Y:S01]  /*0b10*/  IMAD.IADD R15, R4, 0x1, R6 ;  /* 0x00000001040f7824 */ /* 0x000fe200078e0206 */
[----:B------:R-:W-:Y:S02]  /*0b20*/  ISETP.NE.AND P1, PT, RZ, c[0x0][0x1b4], PT ;  /* 0x00006d00ff007a0c */ /* 0x000fe40003f25270 */
[----:B------:R-:W-:-:S13]  /*0b30*/  ISETP.GE.U32.AND P0, PT, R14, R5, PT ;  /* 0x000000050e00720c */ /* 0x000fda0003f06070 */
[----:B------:R-:W-:-:S04]  /*0b40*/  @P0 IADD3 R12, R12, 0x1, RZ ;  /* 0x000000010c0c0810 */ /* 0x000fc80007ffe0ff */
[----:B------:R-:W-:Y:S02]  /*0b50*/  @!P2 IADD3 R12, -R12, RZ, RZ ;  /* 0x000000ff0c0ca210 */ /* 0x000fe40007ffe1ff */
[----:B------:R-:W-:-:S05]  /*0b60*/  @!P1 LOP3.LUT R12, RZ, c[0x0][0x1b4], RZ, 0x33, !PT ;  /* 0x00006d00ff0c9a12 */ /* 0x000fca00078e33ff */
[--C-:B------:R-:W-:Y:S02]  /*0b70*/  IMAD R11, R0, c[0x0][0x1b0], R12.reuse ;  /* 0x00006c00000b7a24 */ /* 0x100fe400078e020c */
[----:B------:R-:W-:Y:S02]  /*0b80*/  IMAD.MOV R13, RZ, RZ, -R12 ;  /* 0x000000ffff0d7224 */ /* 0x000fe400078e0a0c */
[----:B------:R-:W-:Y:S02]  /*0b90*/  IMAD R11, R11, c[0x0][0x1ac], R2 ;  /* 0x00006b000b0b7a24 */ /* 0x000fe400078e0202 */
[----:B------:R-:W-:-:S04]  /*0ba0*/  IMAD R10, R13, c[0x0][0x1b4], R6 ;  /* 0x00006d000d0a7a24 */ /* 0x000fc800078e0206 */
[----:B------:R-:W-:Y:S02]  /*0bb0*/  IMAD R17, R11, c[0x0][0x1b4], R10 ;  /* 0x00006d000b117a24 */ /* 0x000fe400078e020a */
[----:B------:R-:W-:-:S04]  /*0bc0*/  IMAD.WIDE R10, R15, R8, c[0x0][0x198] ;  /* 0x000066000f0a7625 */ /* 0x000fc800078e0208 */
[----:B------:R-:W-:-:S05]  /*0bd0*/  IMAD.WIDE R12, R17, R8, c[0x0][0x178] ;  /* 0x00005e00110c7625 */ /* 0x000fca00078e0208 */
[----:B--2---:R0:W-:Y:S04]  /*0be0*/  STG.E.U16 [R12.64], R23 ;  /* 0x000000170c007986 */ /* 0x0041e8000c101506 */
[----:B------:R-:W3:Y:S01]  /*0bf0*/  LDG.E.U16 R11, [R10.64] ;  /* 0x000000060a0b7981 */ /* 0x000ee2000c1e1500 */
[----:B------:R-:W-:Y:S02]  /*0c00*/  ISETP.NE.U32.AND P0, PT, RZ, c[0x0][0x1a0], PT ;  /* 0x00006800ff007a0c */ /* 0x000fe40003f05070 */
[----:B------:R-:W-:Y:S02]  /*0c10*/  ISETP.EQ.U32.AND P1, PT, RZ, c[0x0][0x190], PT ;  /* 0x00006400ff007a0c */ /* 0x000fe40003f22070 */
[----:B------:R-:W-:-:S04]  /*0c20*/  ISETP.NE.AND.EX P0, PT, RZ, c[0x0][0x1a4], PT, P0 ;  /* 0x00006900ff007a0c */ /* 0x000fc80003f05300 */
[----:B------:R-:W-:Y:S02]  /*0c30*/  ISETP.EQ.OR.EX P0, PT, RZ, c[0x0][0x194], !P0, P1 ;  /* 0x00006500ff007a0c */ /* 0x000fe40004702710 */
[----:B------:R-:W-:Y:S01]  /*0c40*/  SHF.R.S32.HI R16, RZ, 0x1f, R15 ;  /* 0x0000001fff107819 */ /* 0x000fe2000001140f */
[----:B------:R-:W-:-:S04]  /*0c50*/  IMAD.WIDE R20, R9, R8, c[0x0][0x170] ;  /* 0x00005c0009147625 */ /* 0x000fc800078e0208 */
[----:B------:R-:W-:Y:S01]  /*0c60*/  IMAD.WIDE R8, R17, R8, c[0x0][0x180] ;  /* 0x0000600011087625 */ /* 0x000fe200078e0208 */
[----:B0-----:R-:W2:Y:S05]  /*0c70*/  LDG.E.U16.CONSTANT R13, [R20.64] ;  /* 0x00000006140d7981 */ /* 0x001eaa000c1e9500 */
[----:B------:R-:W-:-:S04]  /*0c80*/  @!P0 LEA R14, P1, R15, c[0x0][0x1a0], 0x1 ;  /* 0x000068000f0e8a11 */ /* 0x000fc800078208ff */
[----:B------:R-:W-:Y:S01]  /*0c90*/  @!P0 LEA.HI.X R15, R15, c[0x0][0x1a4], R16, 0x1, P1 ;  /* 0x000069000f0f8a11 */ /* 0x000fe200008f0c10 */
[----:B---3--:R-:W-:-:S05]  /*0ca0*/  HMUL2 R11, R18.H0_H0, R11.H0_H0 ;  /* 0x2000000b120b7232 */ /* 0x008fca0000000800 */
[----:B------:R0:W-:Y:S04]  /*0cb0*/  STG.E.U16 [R8.64], R11 ;  /* 0x0000000b08007986 */ /* 0x0001e8000c101506 */
[----:B------:R-:W2:Y:S01]  /*0cc0*/  @!P0 LDG.E.U16 R14, [R14.64] ;  /* 0x000000060e0e8981 */ /* 0x000ea2000c1e1500 */
[----:B------:R-:W-:Y:S02]  /*0cd0*/  SHF.R.S32.HI R12, RZ, 0x1f, R17 ;  /* 0x0000001fff0c7819 */ /* 0x000fe40000011411 */
[----:B------:R-:W-:-:S04]  /*0ce0*/  LEA R10, P1, R17, c[0x0][0x188], 0x1 ;  /* 0x00006200110a7a11 */ /* 0x000fc800078208ff */
[----:B0-----:R-:W-:Y:S02]  /*0cf0*/  LEA.HI.X R11, R17, c[0x0][0x18c], R12, 0x1, P1 ;  /* 0x00006300110b7a11 */ /* 0x001fe400008f0c0c */
[----:B------:R-:W-:Y:S01]  /*0d00*/  IADD3 R6, R6, c[0x0][0x0], RZ ;  /* 0x0000000006067a10 */ /* 0x000fe20007ffe0ff */
[----:B--2---:R-:W-:-:S05]  /*0d10*/  @!P0 HMUL2 R9, R13.H0_H0, R14.H0_H0 ;  /* 0x2000000e0d098232 */ /* 0x004fca0000000800 */
[----:B------:R-:W-:-:S05]  /*0d20*/  @!P0 PRMT R13, R9, 0x7610, R13 ;  /* 0x00007610090d8816 */ /* 0x000fca000000000d */
[----:B------:R0:W-:Y:S01]  /*0d30*/  STG.E.U16 [R10.64], R13 ;  /* 0x0000000d0a007986 */ /* 0x0001e2000c101506 */
[----:B------:R-:W-:-:S13]  /*0d40*/  ISETP.GE.AND P0, PT, R6, UR4, PT ;  /* 0x0000000406007c0c */ /* 0x000fda000bf06270 */
[----:B0-----:R-:W-:Y:S05]  /*0d50*/  @!P0 BRA `(.L_x_131) ;  /* 0xfffffcb000008947 */ /* 0x001fea000383ffff */
[----:B------:R-:W-:Y:S05]  /*0d60*/  EXIT ;  /* 0x000000000000794d */ /* 0x000fea0003800000 */
.L_x_132:
        /* <DEDUP_REMOVED lines=9> */
.L_x_546:


//--------------------- .text._ZN17fastertransformer32add_QKV_bias_rebuild_padding_ia3IfEEvPKT_S3_S3_S3_S3_S3_PS1_S4_S4_PKiS3_S3_iiiiS6_ --------------------------
	.section	.text._ZN17fastertransformer32add_QKV_bias_rebuild_padding_ia3IfEEvPKT_S3_S3_S3_S3_S3_PS1_S4_S4_PKiS3_S3_iiiiS6_,"ax",@progbits
	.sectioninfo	@"SHI_REGISTERS=30"
	.align	128
        .global         _ZN17fastertransformer32add_QKV_bias_rebuild_padding_ia3IfEEvPKT_S3_S3_S3_S3_S3_PS1_S4_S4_PKiS3_S3_iiiiS6_
        .type           _ZN17fastertransformer32add_QKV_bias_rebuild_padding_ia3IfEEvPKT_S3_S3_S3_S3_S3_PS1_S4_S4_PKiS3_S3_iiiiS6_,@function
        .size           _ZN17fastertransformer32add_QKV_bias_rebuild_padding_ia3IfEEvPKT_S3_S3_S3_S3_S3_PS1_S4_S4_PKiS3_S3_iiiiS6_,(.L_x_547 - _ZN17fastertransformer32add_QKV_bias_rebuild_padding_ia3IfEEvPKT_S3_S3_S3_S3_S3_PS1_S4_S4_PKiS3_S3_iiiiS6_)
        .other          _ZN17fastertransformer32add_QKV_bias_rebuild_padding_ia3IfEEvPKT_S3_S3_S3_S3_S3_PS1_S4_S4_PKiS3_S3_iiiiS6_,@"STO_CUDA_ENTRY STV_DEFAULT"
_ZN17fastertransformer32add_QKV_bias_rebuild_padding_ia3IfEEvPKT_S3_S3_S3_S3_S3_PS1_S4_S4_PKiS3_S3_iiiiS6_:
.text._ZN17fastertransformer32add_QKV_bias_rebuild_padding_ia3IfEEvPKT_S3_S3_S3_S3_S3_PS1_S4_S4_PKiS3_S3_iiiiS6_:
[----:B------:R-:W-:Y:S02]  /*0000*/  IMAD.MOV.U32 R1, RZ, RZ, c[0x0][0x28] ;  /* 0x00000a00ff017624 */ /* 0x000fe400078e00ff */
[----:B------:R-:W0:Y:S01]  /*0010*/  S2R R15, SR_CTAID.X ;  /* 0x00000000000f7919 */ /* 0x000e220000002500 */
[----:B------:R-:W-:Y:S01]  /*0020*/  IMAD.MOV.U32 R3, RZ, RZ, 0x4 ;  /* 0x00000004ff037424 */ /* 0x000fe200078e00ff */
[----:B------:R-:W-:Y:S01]  /*0030*/  ULDC.64 UR6, c[0x0][0x118] ;  /* 0x0000460000067ab9 */ /* 0x000fe20000000a00 */
[----:B------:R-:W-:Y:S01]  /*0040*/  IABS R2, c[0x0][0x1c4] ;  /* 0x0000710000027a13 */ /* 0x000fe20000000000 */
[----:B------:R-:W1:Y:S01]  /*0050*/  S2R R17, SR_TID.X ;  /* 0x0000000000117919 */ /* 0x000e620000002100 */
[----:B------:R-:W-:Y:S01]  /*0060*/  ISETP.NE.AND P3, PT, RZ, c[0x0][0x1c4], PT ;  /* 0x00007100ff007a0c */ /* 0x000fe20003f65270 */
[----:B------:R-:W-:Y:S01]  /*0070*/  ULDC.64 UR4, c[0x0][0x1c8] ;  /* 0x0000720000047ab9 */ /* 0x000fe20000000a00 */
[----:B0-----:R-:W-:-:S06]  /*0080*/  IMAD.WIDE R4, R15, R3, c[0x0][0x1d0] ;  /* 0x000074000f047625 */ /* 0x001fcc00078e0203 */
[----:B------:R-:W2:Y:S01]  /*0090*/  LDG.E R4, [R4.64] ;  /* 0x0000000604047981 */ /* 0x000ea2000c1e1900 */
[----:B------:R-:W0:Y:S01]  /*00a0*/  I2F.RP R0, R2 ;  /* 0x0000000200007306 */ /* 0x000e220000209400 */
[----:B------:R-:W-:-:S07]  /*00b0*/  IMAD.MOV.U32 R16, RZ, RZ, RZ ;  /* 0x000000ffff107224 */ /* 0x000fce00078e00ff */
[----:B0-----:R-:W0:Y:S02]  /*00c0*/  MUFU.RCP R0, R0 ;  /* 0x0000000000007308 */ /* 0x001e240000001000 */
[----:B0-----:R-:W-:-:S06]  /*00d0*/  IADD3 R6, R0, 0xffffffe, RZ ;  /* 0x0ffffffe00067810 */ /* 0x001fcc0007ffe0ff */
[----:B------:R0:W3:Y:S02]  /*00e0*/  F2I.FTZ.U32.TRUNC.NTZ R7, R6 ;  /* 0x0000000600077305 */ /* 0x0000e4000021f000 */
[----:B0-----:R-:W-:Y:S02]  /*00f0*/  IMAD.MOV.U32 R6, RZ, RZ, RZ ;  /* 0x000000ffff067224 */ /* 0x001fe400078e00ff */
[----:B---3--:R-:W-:-:S04]  /*0100*/  IMAD.MOV R9, RZ, RZ, -R7 ;  /* 0x000000ffff097224 */ /* 0x008fc800078e0a07 */
[----:B------:R-:W-:-:S04]  /*0110*/  IMAD R9, R9, R2, RZ ;  /* 0x0000000209097224 */ /* 0x000fc800078e02ff */
[----:B------:R-:W-:Y:S01]  /*0120*/  IMAD.HI.U32 R7, R7, R9, R6 ;  /* 0x0000000907077227 */ /* 0x000fe200078e0006 */
[----:B------:R-:W-:Y:S01]  /*0130*/  LOP3.LUT R6, RZ, c[0x0][0x1c4], RZ, 0x33, !PT ;  /* 0x00007100ff067a12 */ /* 0x000fe200078e33ff */
[----:B------:R-:W-:Y:S02]  /*0140*/  UIMAD UR4, UR5, UR4, URZ ;  /* 0x00000004050472a4 */ /* 0x000fe4000f8e023f */
[----:B--2---:R-:W-:-:S05]  /*0150*/  IMAD.IADD R8, R4, 0x1, R15 ;  /* 0x0000000104087824 */ /* 0x004fca00078e020f */
[----:B------:R-:W-:-:S05]  /*0160*/  IABS R4, R8 ;  /* 0x0000000800047213 */ /* 0x000fca0000000000 */
[----:B------:R-:W-:-:S04]  /*0170*/  IMAD.MOV.U32 R9, RZ, RZ, R4 ;  /* 0x000000ffff097224 */ /* 0x000fc800078e0004 */
[----:B------:R-:W-:-:S04]  /*0180*/  IMAD.HI.U32 R7, R7, R9, RZ ;  /* 0x0000000907077227 */ /* 0x000fc800078e00ff */
[----:B------:R-:W-:-:S04]  /*0190*/  IMAD.MOV R0, RZ, RZ, -R7 ;  /* 0x000000ffff007224 */ /* 0x000fc800078e0a07 */
[----:B------:R-:W-:Y:S01]  /*01a0*/  IMAD R9, R2, R0, R9 ;  /* 0x0000000002097224 */ /* 0x000fe200078e0209 */
[----:B------:R-:W-:-:S04]  /*01b0*/  LOP3.LUT R0, R8, c[0x0][0x1c4], RZ, 0x3c, !PT ;  /* 0x0000710008007a12 */ /* 0x000fc800078e3cff */
[----:B------:R-:W-:Y:S02]  /*01c0*/  ISETP.GT.U32.AND P0, PT, R2, R9, PT ;  /* 0x000000090200720c */ /* 0x000fe40003f04070 */
[----:B------:R-:W-:-:S11]  /*01d0*/  ISETP.GE.AND P1, PT, R0, RZ, PT ;  /* 0x000000ff0000720c */ /* 0x000fd60003f26270 */
[----:B------:R-:W-:Y:S01]  /*01e0*/  @!P0 IMAD.IADD R9, R9, 0x1, -R2 ;  /* 0x0000000109098824 */ /* 0x000fe200078e0a02 */
[----:B------:R-:W-:Y:S02]  /*01f0*/  @!P0 IADD3 R7, R7, 0x1, RZ ;  /* 0x0000000107078810 */ /* 0x000fe40007ffe0ff */
[----:B------:R-:W-:Y:S02]  /*0200*/  ISETP.NE.U32.AND P0, PT, RZ, c[0x0][0x1a8], PT ;  /* 0x00006a00ff007a0c */ /* 0x000fe40003f05070 */
[----:B------:R-:W-:Y:S02]  /*0210*/  ISETP.GE.U32.AND P2, PT, R9, R2, PT ;  /* 0x000000020900720c */ /* 0x000fe40003f46070 */
[----:B------:R-:W-:-:S11]  /*0220*/  ISETP.NE.AND.EX P0, PT, RZ, c[0x0][0x1ac], PT, P0 ;  /* 0x00006b00ff007a0c */ /* 0x000fd60003f05300 */
[----:B------:R-:W-:-:S05]  /*0230*/  @P2 IADD3 R7, R7, 0x1, RZ ;  /* 0x0000000107072810 */ /* 0x000fca0007ffe0ff */
[----:B------:R-:W-:-:S05]  /*0240*/  @!P1 IMAD.MOV R7, RZ, RZ, -R7 ;  /* 0x000000ffff079224 */ /* 0x000fca00078e0a07 */
[----:B------:R-:W-:-:S05]  /*0250*/  SEL R0, R6, R7, !P3 ;  /* 0x0000000706007207 */ /* 0x000fca0005800000 */
[----:B------:R-:W-:-:S05]  /*0260*/  @P0 IMAD.WIDE R4, R0, R3, c[0x0][0x1a8] ;  /* 0x00006a0000040625 */ /* 0x000fca00078e0203 */
[----:B------:R0:W5:Y:S01]  /*0270*/  @P0 LDG.E R16, [R4.64] ;  /* 0x0000000604100981 */ /* 0x000162000c1e1900 */
[----:B-1----:R-:W-:-:S13]  /*0280*/  ISETP.GE.AND P0, PT, R17, UR4, PT ;  /* 0x0000000411007c0c */ /* 0x002fda000bf06270 */
[----:B------:R-:W-:Y:S05]  /*0290*/  @P0 EXIT ;  /* 0x000000000000094d */ /* 0x000fea0003800000 */
[----:B0-----:R-:W-:Y:S01]  /*02a0*/  IABS R12, c[0x0][0x1cc] ;  /* 0x00007300000c7a13 */ /* 0x001fe20000000000 */
[----:B------:R-:W-:Y:S01]  /*02b0*/  IMAD R15, R15, UR4, RZ ;  /* 0x000000040f0f7c24 */ /* 0x000fe2000f8e02ff */
[----:B------:R-:W-:Y:S01]  /*02c0*/  ISETP.GE.AND P4, PT, R8, RZ, PT ;  /* 0x000000ff0800720c */ /* 0x000fe20003f86270 */
[----:B-----5:R-:W-:Y:S01]  /*02d0*/  IMAD R16, R16, UR4, RZ ;  /* 0x0000000410107c24 */ /* 0x020fe2000f8e02ff */
[----:B------:R-:W0:Y:S01]  /*02e0*/  I2F.RP R4, R12 ;  /* 0x0000000c00047306 */ /* 0x000e220000209400 */
[-C--:B------:R-:W-:Y:S01]  /*02f0*/  ISETP.GT.U32.AND P1, PT, R2, R9.reuse, PT ;  /* 0x000000090200720c */ /* 0x080fe20003f24070 */
[----:B------:R-:W-:Y:S01]  /*0300*/  IMAD.IADD R2, R9, 0x1, -R2 ;  /* 0x0000000109027824 */ /* 0x000fe200078e0a02 */
[----:B------:R-:W-:Y:S02]  /*0310*/  ISETP.NE.U32.AND P0, PT, RZ, c[0x0][0x1a8], PT ;  /* 0x00006a00ff007a0c */ /* 0x000fe40003f05070 */
[----:B------:R-:W-:Y:S02]  /*0320*/  ISETP.NE.U32.AND P2, PT, RZ, c[0x0][0x1b8], PT ;  /* 0x00006e00ff007a0c */ /* 0x000fe40003f45070 */
[----:B------:R-:W-:Y:S01]  /*0330*/  SEL R9, R2, R9, !P1 ;  /* 0x0000000902097207 */ /* 0x000fe20004800000 */
[----:B------:R-:W-:Y:S01]  /*0340*/  IMAD.MOV.U32 R2, RZ, RZ, RZ ;  /* 0x000000ffff027224 */ /* 0x000fe200078e00ff */
[----:B------:R-:W-:-:S02]  /*0350*/  ISETP.NE.AND.EX P0, PT, RZ, c[0x0][0x1ac], PT, P0 ;  /* 0x00006b00ff007a0c */ /* 0x000fc40003f05300 */
[----:B------:R-:W-:Y:S01]  /*0360*/  ISETP.NE.U32.AND P1, PT, RZ, c[0x0][0x1b0], PT ;  /* 0x00006c00ff007a0c */ /* 0x000fe20003f25070 */
[----:B------:R-:W-:Y:S01]  /*0370*/  @!P4 IMAD.MOV R9, RZ, RZ, -R9 ;  /* 0x000000ffff09c224 */ /* 0x000fe200078e0a09 */
[----:B------:R-:W-:Y:S02]  /*0380*/  ISETP.NE.AND.EX P2, PT, RZ, c[0x0][0x1bc], P0, P2 ;  /* 0x00006f00ff007a0c */ /* 0x000fe40000745320 */
[----:B------:R-:W-:Y:S01]  /*0390*/  ISETP.NE.AND.EX P1, PT, RZ, c[0x0][0x1b4], P0, P1 ;  /* 0x00006d00ff007a0c */ /* 0x000fe20000725310 */
[----:B0-----:R-:W0:Y:S01]  /*03a0*/  MUFU.RCP R4, R4 ;  /* 0x0000000400047308 */ /* 0x001e220000001000 */
[----:B------:R-:W-:Y:S02]  /*03b0*/  SEL R13, R6, R9, !P3 ;  /* 0x00000009060d7207 */ /* 0x000fe40005800000 */
[----:B0-----:R-:W-:-:S06]  /*03c0*/  IADD3 R3, R4, 0xffffffe, RZ ;  /* 0x0ffffffe04037810 */ /* 0x001fcc0007ffe0ff */
[----:B------:R-:W0:Y:S02]  /*03d0*/  F2I.FTZ.U32.TRUNC.NTZ R3, R3 ;  /* 0x0000000300037305 */ /* 0x000e24000021f000 */
[----:B0-----:R-:W-:-:S04]  /*03e0*/  IMAD.MOV R5, RZ, RZ, -R3 ;  /* 0x000000ffff057224 */ /* 0x001fc800078e0a03 */
[----:B------:R-:W-:-:S04]  /*03f0*/  IMAD R5, R5, R12, RZ ;  /* 0x0000000c05057224 */ /* 0x000fc800078e02ff */
[----:B------:R-:W-:-:S04]  /*0400*/  IMAD.HI.U32 R14, R3, R5, R2 ;  /* 0x00000005030e7227 */ /* 0x000fc800078e0002 */
.L_x_133:
[----:B------:R-:W-:Y:S02]  /*0410*/  IMAD.MOV.U32 R20, RZ, RZ, 0x4 ;  /* 0x00000004ff147424 */ /* 0x000fe400078e00ff */
[----:B------:R-:W-:Y:S02]  /*0420*/  IMAD.IADD R11, R15, 0x1, R17 ;  /* 0x000000010f0b7824 */ /* 0x000fe400078e0211 */
[----:B------:R-:W-:-:S04]  /*0430*/  IMAD.WIDE R4, R17, R20, c[0x0][0x168] ;  /* 0x00005a0011047625 */ /* 0x000fc800078e0214 */
[----:B0-----:R-:W-:Y:S02]  /*0440*/  IMAD.WIDE R2, R11, R20, c[0x0][0x160] ;  /* 0x000058000b027625 */ /* 0x001fe400078e0214 */
[----:B------:R0:W2:Y:S04]  /*0450*/  LDG.E.CONSTANT R5, [R4.64] ;  /* 0x0000000604057981 */ /* 0x0000a8000c1e9900 */
[----:B------:R1:W2:Y:S01]  /*0460*/  LDG.E.CONSTANT R8, [R2.64] ;  /* 0x0000000602087981 */ /* 0x0002a2000c1e9900 */
[----:B------:R-:W-:Y:S02]  /*0470*/  IABS R7, R17 ;  /* 0x0000001100077213 */ /* 0x000fe40000000000 */
[----:B------:R-:W-:-:S03]  /*0480*/  IABS R18, c[0x0][0x1cc] ;  /* 0x0000730000127a13 */ /* 0x000fc60000000000 */
[----:B------:R-:W-:-:S04]  /*0490*/  IMAD.HI.U32 R6, R14, R7, RZ ;  /* 0x000000070e067227 */ /* 0x000fc800078e00ff */
[----:B------:R-:W-:-:S04]  /*04a0*/  IMAD.MOV R10, RZ, RZ, -R6 ;  /* 0x000000ffff0a7224 */ /* 0x000fc800078e0a06 */
[----:B------:R-:W-:-:S05]  /*04b0*/  IMAD R7, R18, R10, R7 ;  /* 0x0000000a12077224 */ /* 0x000fca00078e0207 */
[----:B------:R-:W-:Y:S02]  /*04c0*/  ISETP.GT.U32.AND P4, PT, R12, R7, PT ;  /* 0x000000070c00720c */ /* 0x000fe40003f84070 */
[----:B-1----:R-:W-:-:S11]  /*04d0*/  LOP3.LUT R2, R17, c[0x0][0x1cc], RZ, 0x3c, !PT ;  /* 0x0000730011027a12 */ /* 0x002fd600078e3cff */
[----:B------:R-:W-:-:S05]  /*04e0*/  @!P4 IMAD.IADD R7, R7, 0x1, -R18 ;  /* 0x000000010707c824 */ /* 0x000fca00078e0a12 */
[----:B------:R-:W-:Y:S02]  /*04f0*/  ISETP.GE.U32.AND P0, PT, R7, R12, PT ;  /* 0x0000000c0700720c */ /* 0x000fe40003f06070 */
[----:B------:R-:W-:Y:S02]  /*0500*/  ISETP.GE.AND P3, PT, R2, RZ, PT ;  /* 0x000000ff0200720c */ /* 0x000fe40003f66270 */
[----:B------:R-:W-:Y:S02]  /*0510*/  @!P4 IADD3 R6, R6, 0x1, RZ ;  /* 0x000000010606c810 */ /* 0x000fe40007ffe0ff */
[----:B------:R-:W-:-:S07]  /*0520*/  ISETP.NE.AND P4, PT, RZ, c[0x0][0x1cc], PT ;  /* 0x00007300ff007a0c */ /* 0x000fce0003f85270 */
[----:B------:R-:W-:-:S05]  /*0530*/  @P0 IADD3 R6, R6, 0x1, RZ ;  /* 0x0000000106060810 */ /* 0x000fca0007ffe0ff */
[----:B------:R-:W-:Y:S01]  /*0540*/  @!P3 IMAD.MOV R6, RZ, RZ, -R6 ;  /* 0x000000ffff06b224 */ /* 0x000fe200078e0a06 */
[----:B------:R-:W-:-:S05]  /*0550*/  @!P4 LOP3.LUT R6, RZ, c[0x0][0x1cc], RZ, 0x33, !PT ;  /* 0x00007300ff06ca12 */ /* 0x000fca00078e33ff */
[--C-:B------:R-:W-:Y:S02]  /*0560*/  IMAD R2, R0, c[0x0][0x1c8], R6.reuse ;  /* 0x0000720000027a24 */ /* 0x100fe400078e0206 */
[----:B------:R-:W-:Y:S02]  /*0570*/  IMAD.MOV R6, RZ, RZ, -R6 ;  /* 0x000000ffff067224 */ /* 0x000fe400078e0a06 */
[----:B------:R-:W-:Y:S02]  /*0580*/  IMAD R2, R2, c[0x0][0x1c4], R13 ;  /* 0x0000710002027a24 */ /* 0x000fe400078e020d */
[--C-:B------:R-:W-:Y:S01]  /*0590*/  IMAD R3, R6, c[0x0][0x1cc], R17.reuse ;  /* 0x0000730006037a24 */ /* 0x100fe200078e0211 */
[----:B------:R-:W-:Y:S01]  /*05a0*/  SHF.R.S32.HI R18, RZ, 0x1f, R17 ;  /* 0x0000001fff127819 */ /* 0x000fe20000011411 */
[----:B------:R-:W-:Y:S02]  /*05b0*/  IMAD.SHL.U32 R19, R17, 0x4, RZ ;  /* 0x0000000411137824 */ /* 0x000fe400078e00ff */
[----:B------:R-:W-:-:S02]  /*05c0*/  IMAD R23, R2, c[0x0][0x1cc], R3 ;  /* 0x0000730002177a24 */ /* 0x000fc400078e0203 */
[----:B------:R-:W-:Y:S01]  /*05d0*/  @P1 IMAD.IADD R9, R16, 0x1, R17 ;  /* 0x0000000110091824 */ /* 0x000fe200078e0211 */
[----:B------:R-:W-:Y:S01]  /*05e0*/  SHF.L.U64.HI R18, R17, 0x2, R18 ;  /* 0x0000000211127819 */ /* 0x000fe20000010212 */
[----:B------:R-:W-:Y:S01]  /*05f0*/  IMAD.WIDE R6, R23, R20, c[0x0][0x190] ;  /* 0x0000640017067625 */ /* 0x000fe200078e0214 */
[----:B0-----:R-:W-:-:S03]  /*0600*/  IADD3 R4, P0, R19, c[0x0][0x178], RZ ;  /* 0x00005e0013047a10 */ /* 0x001fc60007f1e0ff */
[----:B------:R-:W-:-:S05]  /*0610*/  IMAD.WIDE R2, R11, R20, c[0x0][0x170] ;  /* 0x00005c000b027625 */ /* 0x000fca00078e0214 */
[----:B------:R0:W3:Y:S01]  /*0620*/  LDG.E.CONSTANT R21, [R2.64] ;  /* 0x0000000602157981 */ /* 0x0000e2000c1e9900 */
[----:B--2---:R-:W-:Y:S02]  /*0630*/  FADD.FTZ R25, R8, R5 ;  /* 0x0000000508197221 */ /* 0x004fe40000010000 */
[----:B------:R-:W-:Y:S01]  /*0640*/  @P1 IMAD.WIDE R8, R9, R20, c[0x0][0x1b0] ;  /* 0x00006c0009081625 */ /* 0x000fe200078e0214 */
[----:B------:R-:W-:Y:S02]  /*0650*/  IADD3.X R5, R18, c[0x0][0x17c], RZ, P0, !PT ;  /* 0x00005f0012057a10 */ /* 0x000fe400007fe4ff */
[----:B------:R1:W-:Y:S04]  /*0660*/  STG.E [R6.64], R25 ;  /* 0x0000001906007986 */ /* 0x0003e8000c101906 */
[----:B------:R-:W3:Y:S04]  /*0670*/  @P1 LDG.E R8, [R8.64] ;  /* 0x0000000608081981 */ /* 0x000ee8000c1e1900 */
[----:B------:R-:W2:Y:S01]  /*0680*/  LDG.E.CONSTANT R4, [R4.64] ;  /* 0x0000000604047981 */ /* 0x000ea2000c1e9900 */
[----:B------:R-:W-:-:S04]  /*0690*/  SHF.R.S32.HI R22, RZ, 0x1f, R23 ;  /* 0x0000001fff167819 */ /* 0x000fc80000011417 */
[C---:B------:R-:W-:Y:S01]  /*06a0*/  SHF.L.U64.HI R22, R23.reuse, 0x2, R22 ;  /* 0x0000000217167819 */ /* 0x040fe20000010216 */
[----:B------:R-:W-:Y:S01]  /*06b0*/  IMAD.SHL.U32 R23, R23, 0x4, RZ ;  /* 0x0000000417177824 */ /* 0x000fe200078e00ff */
[----:B------:R-:W-:Y:S01]  /*06c0*/  SHF.R.S32.HI R24, RZ, 0x1f, R11 ;  /* 0x0000001fff187819 */ /* 0x000fe2000001140b */
[----:B------:R-:W-:Y:S01]  /*06d0*/  @P2 IMAD.IADD R27, R16, 0x1, R17 ;  /* 0x00000001101b2824 */ /* 0x000fe200078e0211 */
[----:B------:R-:W-:Y:S02]  /*06e0*/  LEA R10, P3, R11, c[0x0][0x180], 0x2 ;  /* 0x000060000b0a7a11 */ /* 0x000fe400078610ff */
[----:B0-----:R-:W-:Y:S02]  /*06f0*/  IADD3 R2, P0, R23, c[0x0][0x198], RZ ;  /* 0x0000660017027a10 */ /* 0x001fe40007f1e0ff */
[----:B------:R-:W-:Y:S02]  /*0700*/  LEA.HI.X R11, R11, c[0x0][0x184], R24, 0x2, P3 ;  /* 0x000061000b0b7a11 */ /* 0x000fe400018f1418 */
[----:B------:R-:W-:Y:S01]  /*0710*/  IADD3.X R3, R22, c[0x0][0x19c], RZ, P0, !PT ;  /* 0x0000670016037a10 */ /* 0x000fe200007fe4ff */
[----:B---3--:R-:W-:-:S02]  /*0720*/  @P1 FMUL.FTZ R21, R21, R8 ;  /* 0x0000000815151220 */ /* 0x008fc40000410000 */
[----:B------:R-:W3:Y:S02]  /*0730*/  LDG.E.CONSTANT R8, [R10.64] ;  /* 0x000000060a087981 */ /* 0x000ee4000c1e9900 */
[----:B--2---:R-:W-:Y:S01]  /*0740*/  FADD.FTZ R9, R4, R21 ;  /* 0x0000001504097221 */ /* 0x004fe20000010000 */
[----:B------:R-:W-:Y:S01]  /*0750*/  IADD3 R4, P3, R19, c[0x0][0x188], RZ ;  /* 0x0000620013047a10 */ /* 0x000fe20007f7e0ff */
[----:B------:R-:W-:-:S03]  /*0760*/  @P2 IMAD.WIDE R20, R27, R20, c[0x0][0x1b8] ;  /* 0x00006e001b142625 */ /* 0x000fc600078e0214 */
[----:B------:R-:W-:Y:S01]  /*0770*/  IADD3.X R5, R18, c[0x0][0x18c], RZ, P3, !PT ;  /* 0x0000630012057a10 */ /* 0x000fe20001ffe4ff */
[----:B------:R0:W-:Y:S04]  /*0780*/  STG.E [R2.64], R9 ;  /* 0x0000000902007986 */ /* 0x0001e8000c101906 */
[----:B------:R-:W3:Y:S04]  /*0790*/  @P2 LDG.E R21, [R20.64] ;  /* 0x0000000614152981 */ /* 0x000ee8000c1e1900 */
[----:B------:R-:W2:Y:S01]  /*07a0*/  LDG.E.CONSTANT R5, [R4.64] ;  /* 0x0000000604057981 */ /* 0x000ea2000c1e9900 */
[----:B-1----:R-:W-:-:S04]  /*07b0*/  IADD3 R6, P0, R23, c[0x0][0x1a0], RZ ;  /* 0x0000680017067a10 */ /* 0x002fc80007f1e0ff */
[----:B------:R-:W-:Y:S02]  /*07c0*/  IADD3.X R7, R22, c[0x0][0x1a4], RZ, P0, !PT ;  /* 0x0000690016077a10 */ /* 0x000fe400007fe4ff */
[----:B------:R-:W-:-:S04]  /*07d0*/  IADD3 R17, R17, c[0x0][0x0], RZ ;  /* 0x0000000011117a10 */ /* 0x000fc80007ffe0ff */
[----:B------:R-:W-:Y:S01]  /*07e0*/  ISETP.GE.AND P0, PT, R17, UR4, PT ;  /* 0x0000000411007c0c */ /* 0x000fe2000bf06270 */
[----:B---3--:R-:W-:-:S04]  /*07f0*/  @P2 FMUL.FTZ R8, R8, R21 ;  /* 0x0000001508082220 */ /* 0x008fc80000410000 */
[----:B--2---:R-:W-:-:S05]  /*0800*/  FADD.FTZ R19, R5, R8 ;  /* 0x0000000805137221 */ /* 0x004fca0000010000 */
[----:B------:R0:W-:Y:S03]  /*0810*/  STG.E [R6.64], R19 ;  /* 0x0000001306007986 */ /* 0x0001e6000c101906 */
[----:B------:R-:W-:Y:S05]  /*0820*/  @!P0 BRA `(.L_x_133) ;  /* 0xfffffbe000008947 */ /* 0x000fea000383ffff */
[----:B------:R-:W-:Y:S05]  /*0830*/  EXIT ;  /* 0x000000000000794d */ /* 0x000fea0003800000 */
.L_x_134:
        /* <DEDUP_REMOVED lines=12> */
.L_x_547:


//--------------------- .text._ZN17fastertransformer32add_QKV_bias_rebuild_padding_ia3I7__half2EEvPKT_S4_S4_S4_S4_S4_PS2_S5_S5_PKiS4_S4_iiiiS7_ --------------------------
	.section	.text._ZN17fastertransformer32add_QKV_bias_rebuild_padding_ia3I7__half2EEvPKT_S4_S4_S4_S4_S4_PS2_S5_S5_PKiS4_S4_iiiiS7_,"ax",@progbits
	.sectioninfo	@"SHI_REGISTERS=32"
	.align	128
        .global         _ZN17fastertransformer32add_QKV_bias_rebuild_padding_ia3I7__half2EEvPKT_S4_S4_S4_S4_S4_PS2_S5_S5_PKiS4_S4_iiiiS7_
        .type           _ZN17fastertransformer32add_QKV_bias_rebuild_padding_ia3I7__half2EEvPKT_S4_S4_S4_S4_S4_PS2_S5_S5_PKiS4_S4_iiiiS7_,@function
        .size           _ZN17fastertransformer32add_QKV_bias_rebuild_padding_ia3I7__half2EEvPKT_S4_S4_S4_S4_S4_PS2_S5_S5_PKiS4_S4_iiiiS7_,(.L_x_548 - _ZN17fastertransformer32add_QKV_bias_rebuild_padding_ia3I7__half2EEvPKT_S4_S4_S4_S4_S4_PS2_S5_S5_PKiS4_S4_iiiiS7_)
        .other          _ZN17fastertransformer32add_QKV_bias_rebuild_padding_ia3I7__half2EEvPKT_S4_S4_S4_S4_S4_PS2_S5_S5_PKiS4_S4_iiiiS7_,@"STO_CUDA_ENTRY STV_DEFAULT"
_ZN17fastertransformer32add_QKV_bias_rebuild_padding_ia3I7__half2EEvPKT_S4_S4_S4_S4_S4_PS2_S5_S5_PKiS4_S4_iiiiS7_:
.text._ZN17fastertransformer32add_QKV_bias_rebuild_padding_ia3I7__half2EEvPKT_S4_S4_S4_S4_S4_PS2_S5_S5_PKiS4_S4_iiiiS7_:
        /* <DEDUP_REMOVED lines=13> */
[----:B0-----:R-:W-:Y:S01]  /*00d0*/  IMAD.MOV.U32 R4, RZ, RZ, RZ ;  /* 0x000000ffff047224 */ /* 0x001fe200078e00ff */
[----:B-1----:R-:W-:-:S05]  /*00e0*/  IADD3 R8, RZ, -R5, RZ ;  /* 0x80000005ff087210 */ /* 0x002fca0007ffe0ff */
[----:B------:R-:W-:-:S04]  /*00f0*/  IMAD R13, R8, R11, RZ ;  /* 0x0000000b080d7224 */ /* 0x000fc800078e02ff */
[----:B------:R-:W-:Y:S01]  /*0100*/  IMAD.HI.U32 R5, R5, R13, R4 ;  /* 0x0000000d05057227 */ /* 0x000fe200078e0004 */
[----:B------:R-:W-:-:S03]  /*0110*/  UIMAD UR4, UR5, UR4, URZ ;  /* 0x00000004050472a4 */ /* 0x000fc6000f8e023f */
[----:B--2---:R-:W-:-:S05]  /*0120*/  IMAD.IADD R6, R3, 0x1, R0 ;  /* 0x0000000103067824 */ /* 0x004fca00078e0200 */
[----:B------:R-:W-:-:S05]  /*0130*/  IABS R2, R6 ;  /* 0x0000000600027213 */ /* 0x000fca0000000000 */
[----:B------:R-:W-:Y:S01]  /*0140*/  IMAD.HI.U32 R4, R5, R2, RZ ;  /* 0x0000000205047227 */ /* 0x000fe200078e00ff */
[----:B------:R-:W-:-:S04]  /*0150*/  HFMA2.MMA R5, -RZ, RZ, 0, 0 ;  /* 0x00000000ff057435 */ /* 0x000fc800000001ff */
        /* <DEDUP_REMOVED lines=15> */
[----:B------:R-:W-:Y:S02]  /*0250*/  ISETP.NE.U32.AND P0, PT, RZ, c[0x0][0x1a8], PT ;  /* 0x00006a00ff007a0c */ /* 0x000fe40003f05070 */
[----:B------:R-:W-:Y:S02]  /*0260*/  ISETP.NE.U32.AND P1, PT, RZ, c[0x0][0x1b8], PT ;  /* 0x00006e00ff007a0c */ /* 0x000fe40003f25070 */
[----:B------:R-:W-:Y:S01]  /*0270*/  ISETP.NE.AND.EX P0, PT, RZ, c[0x0][0x1ac], PT, P0 ;  /* 0x00006b00ff007a0c */ /* 0x000fe20003f05300 */
[----:B0-----:R-:W0:Y:S02]  /*0280*/  S2R R3, SR_TID.X ;  /* 0x0000000000037919 */ /* 0x001e240000002100 */
[----:B0-----:R-:W-:-:S13]  /*0290*/  ISETP.GE.AND P2, PT, R3, UR4, PT ;  /* 0x0000000403007c0c */ /* 0x001fda000bf46270 */
[----:B------:R-:W-:Y:S05]  /*02a0*/  @P2 EXIT ;  /* 0x000000000000294d */ /* 0x000fea0003800000 */
[----:B------:R-:W-:Y:S01]  /*02b0*/  ISETP.NE.U32.AND P2, PT, RZ, c[0x0][0x1b0], PT ;  /* 0x00006c00ff007a0c */ /* 0x000fe20003f45070 */
[----:B------:R-:W-:Y:S01]  /*02c0*/  IMAD.MOV R7, RZ, RZ, -R4 ;  /* 0x000000ffff077224 */ /* 0x000fe200078e0a04 */
[----:B------:R-:W-:Y:S01]  /*02d0*/  ISETP.NE.AND.EX P1, PT, RZ, c[0x0][0x1bc], P0, P1 ;  /* 0x00006f00ff007a0c */ /* 0x000fe20000725310 */
[----:B------:R-:W-:Y:S01]  /*02e0*/  IMAD R0, R0, UR4, RZ ;  /* 0x0000000400007c24 */ /* 0x000fe2000f8e02ff */
[----:B------:R-:W-:Y:S01]  /*02f0*/  ISETP.NE.AND.EX P2, PT, RZ, c[0x0][0x1b4], PT, P2 ;  /* 0x00006d00ff007a0c */ /* 0x000fe20003f45320 */
[----:B------:R-:W-:Y:S02]  /*0300*/  IMAD R2, R7, c[0x0][0x1c4], R6 ;  /* 0x0000710007027a24 */ /* 0x000fe400078e0206 */
[----:B-----5:R-:W-:-:S10]  /*0310*/  IMAD R6, R5, UR4, RZ ;  /* 0x0000000405067c24 */ /* 0x020fd4000f8e02ff */
[----:B------:R-:W-:Y:S05]  /*0320*/  @P0 BRA P2, `(.L_x_135) ;  /* 0x0000076000000947 */ /* 0x000fea0001000000 */
[----:B------:R-:W-:Y:S05]  /*0330*/  @P1 BRA `(.L_x_136) ;  /* 0x0000039000001947 */ /* 0x000fea0003800000 */
[----:B------:R-:W-:Y:S02]  /*0340*/  IABS R14, c[0x0][0x1cc] ;  /* 0x00007300000e7a13 */ /* 0x000fe40000000000 */
[----:B------:R-:W-:Y:S02]  /*0350*/  ISETP.NE.AND P0, PT, RZ, c[0x0][0x1cc], PT ;  /* 0x00007300ff007a0c */ /* 0x000fe40003f05270 */
[----:B------:R-:W0:Y:S01]  /*0360*/  I2F.RP R8, R14 ;  /* 0x0000000e00087306 */ /* 0x000e220000209400 */
[----:B------:R-:W-:-:S07]  /*0370*/  LOP3.LUT R15, RZ, c[0x0][0x1cc], RZ, 0x33, !PT ;  /* 0x00007300ff0f7a12 */ /* 0x000fce00078e33ff */
[----:B0-----:R-:W0:Y:S02]  /*0380*/  MUFU.RCP R8, R8 ;  /* 0x0000000800087308 */ /* 0x001e240000001000 */
[----:B0-----:R-:W-:-:S06]  /*0390*/  IADD3 R6, R8, 0xffffffe, RZ ;  /* 0x0ffffffe08067810 */ /* 0x001fcc0007ffe0ff */
[----:B------:R0:W1:Y:S02]  /*03a0*/  F2I.FTZ.U32.TRUNC.NTZ R7, R6 ;  /* 0x0000000600077305 */ /* 0x000064000021f000 */
[----:B0-----:R-:W-:Y:S01]  /*03b0*/  MOV R6, RZ ;  /* 0x000000ff00067202 */ /* 0x001fe20000000f00 */
[----:B-1----:R-:W-:-:S04]  /*03c0*/  IMAD.MOV R5, RZ, RZ, -R7 ;  /* 0x000000ffff057224 */ /* 0x002fc800078e0a07 */
[----:B------:R-:W-:-:S04]  /*03d0*/  IMAD R5, R5, R14, RZ ;  /* 0x0000000e05057224 */ /* 0x000fc800078e02ff */
[----:B------:R-:W-:-:S04]  /*03e0*/  IMAD.HI.U32 R5, R7, R5, R6 ;  /* 0x0000000507057227 */ /* 0x000fc800078e0006 */
.L_x_137:
[----:B0-----:R-:W-:Y:S02]  /*03f0*/  IMAD.IADD R9, R0, 0x1, R3 ;  /* 0x0000000100097824 */ /* 0x001fe400078e0203 */
[----:B------:R-:W-:-:S04]  /*0400*/  IMAD.MOV.U32 R16, RZ, RZ, 0x4 ;  /* 0x00000004ff107424 */ /* 0x000fc800078e00ff */
[----:B------:R-:W-:-:S04]  /*0410*/  IMAD.WIDE R20, R9, R16, c[0x0][0x160] ;  /* 0x0000580009147625 */ /* 0x000fc800078e0210 */
[-C--:B------:R-:W-:Y:S01]  /*0420*/  IMAD.WIDE R12, R9, R16.reuse, c[0x0][0x170] ;  /* 0x00005c00090c7625 */ /* 0x080fe200078e0210 */
[----:B------:R0:W2:Y:S03]  /*0430*/  LDG.E.CONSTANT R17, [R20.64] ;  /* 0x0000000614117981 */ /* 0x0000a6000c1e9900 */
[CC--:B------:R-:W-:Y:S02]  /*0440*/  IMAD.WIDE R10, R3.reuse, R16.reuse, c[0x0][0x178] ;  /* 0x00005e00030a7625 */ /* 0x0c0fe400078e0210 */
[----:B------:R1:W3:Y:S02]  /*0450*/  LDG.E.CONSTANT R12, [R12.64] ;  /* 0x000000060c0c7981 */ /* 0x0002e4000c1e9900 */
[-C--:B------:R-:W-:Y:S02]  /*0460*/  IMAD.WIDE R6, R3, R16.reuse, c[0x0][0x188] ;  /* 0x0000620003067625 */ /* 0x080fe400078e0210 */
[----:B------:R-:W3:Y:S02]  /*0470*/  LDG.E.CONSTANT R11, [R10.64] ;  /* 0x000000060a0b7981 */ /* 0x000ee4000c1e9900 */
[----:B------:R-:W-:-:S02]  /*0480*/  IMAD.WIDE R8, R9, R16, c[0x0][0x180] ;  /* 0x0000600009087625 */ /* 0x000fc400078e0210 */
[----:B------:R4:W5:Y:S02]  /*0490*/  LDG.E.CONSTANT R6, [R6.64] ;  /* 0x0000000606067981 */ /* 0x000964000c1e9900 */
[----:B------:R-:W-:Y:S02]  /*04a0*/  IMAD.WIDE R18, R3, R16, c[0x0][0x168] ;  /* 0x00005a0003127625 */ /* 0x000fe400078e0210 */
[----:B------:R0:W5:Y:S04]  /*04b0*/  LDG.E.CONSTANT R9, [R8.64] ;  /* 0x0000000608097981 */ /* 0x000168000c1e9900 */
[----:B------:R1:W2:Y:S01]  /*04c0*/  LDG.E.CONSTANT R18, [R18.64] ;  /* 0x0000000612127981 */ /* 0x0002a2000c1e9900 */
[----:B------:R-:W-:-:S05]  /*04d0*/  IABS R22, R3 ;  /* 0x0000000300167213 */ /* 0x000fca0000000000 */
[----:B0-----:R-:W-:Y:S01]  /*04e0*/  IMAD.HI.U32 R20, R5, R22, RZ ;  /* 0x0000001605147227 */ /* 0x001fe200078e00ff */
[----:B------:R-:W-:-:S04]  /*04f0*/  IABS R24, c[0x0][0x1cc] ;  /* 0x0000730000187a13 */ /* 0x000fc80000000000 */
[----:B------:R-:W-:-:S05]  /*0500*/  IADD3 R21, -R20, RZ, RZ ;  /* 0x000000ff14157210 */ /* 0x000fca0007ffe1ff */
[----:B-1----:R-:W-:-:S05]  /*0510*/  IMAD R19, R24, R21, R22 ;  /* 0x0000001518137224 */ /* 0x002fca00078e0216 */
        /* <DEDUP_REMOVED lines=8> */
[----:B------:R-:W-:-:S04]  /*05a0*/  SEL R7, R15, R20, !P0 ;  /* 0x000000140f077207 */ /* 0x000fc80004000000 */
[----:B------:R-:W-:Y:S01]  /*05b0*/  IADD3 R8, -R7, RZ, RZ ;  /* 0x000000ff07087210 */ /* 0x000fe20007ffe1ff */
[----:B------:R-:W-:-:S04]  /*05c0*/  IMAD R13, R4, c[0x0][0x1c8], R7 ;  /* 0x00007200040d7a24 */ /* 0x000fc800078e0207 */
[----:B------:R-:W-:Y:S02]  /*05d0*/  IMAD R13, R13, c[0x0][0x1c4], R2 ;  /* 0x000071000d0d7a24 */ /* 0x000fe400078e0202 */
[----:B------:R-:W-:-:S04]  /*05e0*/  IMAD R8, R8, c[0x0][0x1cc], R3 ;  /* 0x0000730008087a24 */ /* 0x000fc800078e0203 */
[----:B------:R-:W-:Y:S01]  /*05f0*/  IMAD R13, R13, c[0x0][0x1cc], R8 ;  /* 0x000073000d0d7a24 */ /* 0x000fe200078e0208 */
[----:B------:R-:W-:-:S04]  /*0600*/  IADD3 R3, R3, c[0x0][0x0], RZ ;  /* 0x0000000003037a10 */ /* 0x000fc80007ffe0ff */
[----:B------:R-:W-:Y:S01]  /*0610*/  ISETP.GE.AND P1, PT, R3, UR4, PT ;  /* 0x0000000403007c0c */ /* 0x000fe2000bf26270 */
[----:B---3--:R-:W-:Y:S01]  /*0620*/  HFMA2.MMA R11, R12, 1, 1, R11 ;  /* 0x3c003c000c0b7835 */ /* 0x008fe2000000000b */
[----:B-----5:R-:W-:Y:S01]  /*0630*/  HADD2 R21, R9, R6 ;  /* 0x0000000609157230 */ /* 0x020fe20000000000 */
[----:B------:R-:W-:Y:S01]  /*0640*/  IMAD.WIDE R6, R13, R16, c[0x0][0x190] ;  /* 0x000064000d067625 */ /* 0x000fe200078e0210 */
[----:B--2---:R-:W-:-:S03]  /*0650*/  HADD2 R19, R17, R18 ;  /* 0x0000001211137230 */ /* 0x004fc60000000000 */
[----:B------:R-:W-:-:S04]  /*0660*/  IMAD.WIDE R8, R13, R16, c[0x0][0x198] ;  /* 0x000066000d087625 */ /* 0x000fc800078e0210 */
[----:B------:R-:W-:Y:S01]  /*0670*/  IMAD.WIDE R16, R13, R16, c[0x0][0x1a0] ;  /* 0x000068000d107625 */ /* 0x000fe200078e0210 */
[----:B------:R0:W-:Y:S04]  /*0680*/  STG.E [R6.64], R19 ;  /* 0x0000001306007986 */ /* 0x0001e8000c101906 */
[----:B------:R0:W-:Y:S04]  /*0690*/  STG.E [R8.64], R11 ;  /* 0x0000000b08007986 */ /* 0x0001e8000c101906 */
[----:B------:R0:W-:Y:S01]  /*06a0*/  STG.E [R16.64], R21 ;  /* 0x0000001510007986 */ /* 0x0001e2000c101906 */
[----:B------:R-:W-:Y:S05]  /*06b0*/  @!P1 BRA `(.L_x_137) ;  /* 0xfffffd3000009947 */ /* 0x000fea000383ffff */
[----:B------:R-:W-:Y:S05]  /*06c0*/  EXIT ;  /* 0x000000000000794d */ /* 0x000fea0003800000 */
.L_x_136:
        /* <DEDUP_REMOVED lines=11> */
.L_x_138:
[----:B0-----:R-:W-:Y:S01]  /*0780*/  IADD3 R15, R0, R3, RZ ;  /* 0x00000003000f7210 */ /* 0x001fe20007ffe0ff */
[----:B------:R-:W-:-:S04]  /*0790*/  IMAD.MOV.U32 R20, RZ, RZ, 0x4 ;  /* 0x00000004ff147424 */ /* 0x000fc800078e00ff */
[----:B------:R-:W-:-:S04]  /*07a0*/  IMAD.WIDE R10, R15, R20, c[0x0][0x170] ;  /* 0x00005c000f0a7625 */ /* 0x000fc800078e0214 */
[CC--:B------:R-:W-:Y:S02]  /*07b0*/  IMAD.WIDE R8, R3.reuse, R20.reuse, c[0x0][0x178] ;  /* 0x00005e0003087625 */ /* 0x0c0fe400078e0214 */
[----:B------:R0:W2:Y:S02]  /*07c0*/  LDG.E.CONSTANT R10, [R10.64] ;  /* 0x000000060a0a7981 */ /* 0x0000a4000c1e9900 */
[-C--:B------:R-:W-:Y:S02]  /*07d0*/  IMAD.WIDE R12, R3, R20.reuse, c[0x0][0x168] ;  /* 0x00005a00030c7625 */ /* 0x080fe400078e0214 */
[----:B------:R1:W2:Y:S02]  /*07e0*/  LDG.E.CONSTANT R21, [R8.64] ;  /* 0x0000000608157981 */ /* 0x0002a4000c1e9900 */
[----:B------:R-:W-:Y:S02]  /*07f0*/  IMAD.WIDE R16, R15, R20, c[0x0][0x160] ;  /* 0x000058000f107625 */ /* 0x000fe400078e0214 */
[----:B------:R-:W3:Y:S04]  /*0800*/  LDG.E.CONSTANT R12, [R12.64] ;  /* 0x000000060c0c7981 */ /* 0x000ee8000c1e9900 */
[----:B------:R4:W3:Y:S01]  /*0810*/  LDG.E.CONSTANT R19, [R16.64] ;  /* 0x0000000610137981 */ /* 0x0008e2000c1e9900 */
[----:B------:R-:W-:-:S02]  /*0820*/  IABS R22, R3 ;  /* 0x0000000300167213 */ /* 0x000fc40000000000 */
[----:B------:R-:W-:-:S03]  /*0830*/  IABS R25, c[0x0][0x1cc] ;  /* 0x0000730000197a13 */ /* 0x000fc60000000000 */
[----:B------:R-:W-:-:S04]  /*0840*/  IMAD.HI.U32 R14, R5, R22, RZ ;  /* 0x00000016050e7227 */ /* 0x000fc800078e00ff */
[----:B------:R-:W-:-:S04]  /*0850*/  IMAD.MOV R23, RZ, RZ, -R14 ;  /* 0x000000ffff177224 */ /* 0x000fc800078e0a0e */
[----:B------:R-:W-:-:S05]  /*0860*/  IMAD R22, R25, R23, R22 ;  /* 0x0000001719167224 */ /* 0x000fca00078e0216 */
[----:B------:R-:W-:Y:S02]  /*0870*/  ISETP.GT.U32.AND P2, PT, R7, R22, PT ;  /* 0x000000160700720c */ /* 0x000fe40003f44070 */
[----:B-1----:R-:W-:-:S11]  /*0880*/  LOP3.LUT R8, R3, c[0x0][0x1cc], RZ, 0x3c, !PT ;  /* 0x0000730003087a12 */ /* 0x002fd600078e3cff */
[----:B------:R-:W-:-:S04]  /*0890*/  @!P2 IADD3 R22, R22, -R25, RZ ;  /* 0x800000191616a210 */ /* 0x000fc80007ffe0ff */
[----:B------:R-:W-:Y:S02]  /*08a0*/  ISETP.GE.U32.AND P1, PT, R22, R7, PT ;  /* 0x000000071600720c */ /* 0x000fe40003f26070 */
[----:B------:R-:W-:Y:S02]  /*08b0*/  ISETP.GE.AND P3, PT, R8, RZ, PT ;  /* 0x000000ff0800720c */ /* 0x000fe40003f66270 */
[----:B------:R-:W-:-:S09]  /*08c0*/  @!P2 IADD3 R14, R14, 0x1, RZ ;  /* 0x000000010e0ea810 */ /* 0x000fd20007ffe0ff */
[----:B------:R-:W-:-:S05]  /*08d0*/  @P1 IADD3 R14, R14, 0x1, RZ ;  /* 0x000000010e0e1810 */ /* 0x000fca0007ffe0ff */
[----:B------:R-:W-:-:S05]  /*08e0*/  @!P3 IMAD.MOV R14, RZ, RZ, -R14 ;  /* 0x000000ffff0eb224 */ /* 0x000fca00078e0a0e */
[----:B------:R-:W-:-:S05]  /*08f0*/  SEL R9, R18, R14, !P0 ;  /* 0x0000000e12097207 */ /* 0x000fca0004000000 */
[--C-:B0-----:R-:W-:Y:S02]  /*0900*/  IMAD R11, R4, c[0x0][0x1c8], R9.reuse ;  /* 0x00007200040b7a24 */ /* 0x101fe400078e0209 */
[----:B------:R-:W-:Y:S02]  /*0910*/  IMAD.MOV R8, RZ, RZ, -R9 ;  /* 0x000000ffff087224 */ /* 0x000fe400078e0a09 */
[----:B------:R-:W-:Y:S02]  /*0920*/  IMAD R11, R11, c[0x0][0x1c4], R2 ;  /* 0x000071000b0b7a24 */ /* 0x000fe400078e0202 */
[----:B------:R-:W-:Y:S01]  /*0930*/  IMAD R8, R8, c[0x0][0x1cc], R3 ;  /* 0x0000730008087a24 */ /* 0x000fe200078e0203 */
[----:B----4-:R-:W-:-:S05]  /*0940*/  IADD3 R17, R6, R3, RZ ;  /* 0x0000000306117210 */ /* 0x010fca0007ffe0ff */
[----:B------:R-:W-:Y:S01]  /*0950*/  IMAD.WIDE R16, R17, R20, c[0x0][0x1b8] ;  /* 0x00006e0011107625 */ /* 0x000fe200078e0214 */
[----:B--2---:R-:W-:-:S03]  /*0960*/  HADD2 R23, R10, R21 ;  /* 0x000000150a177230 */ /* 0x004fc60000000000 */
[----:B------:R-:W-:Y:S02]  /*0970*/  IMAD R21, R11, c[0x0][0x1cc], R8 ;  /* 0x000073000b157a24 */ /* 0x000fe400078e0208 */
[----:B------:R-:W-:Y:S01]  /*0980*/  IMAD.WIDE R8, R15, R20, c[0x0][0x180] ;  /* 0x000060000f087625 */ /* 0x000fe200078e0214 */
[----:B---3--:R-:W-:-:S03]  /*0990*/  HFMA2.MMA R19, R19, 1, 1, R12 ;  /* 0x3c003c0013137835 */ /* 0x008fc6000000000c */
[-C--:B------:R-:W-:Y:S02]  /*09a0*/  IMAD.WIDE R12, R21, R20.reuse, c[0x0][0x190] ;  /* 0x00006400150c7625 */ /* 0x080fe400078e0214 */
[----:B------:R-:W2:Y:S02]  /*09b0*/  LDG.E.CONSTANT R8, [R8.64] ;  /* 0x0000000608087981 */ /* 0x000ea4000c1e9900 */
[----:B------:R-:W-:-:S04]  /*09c0*/  IMAD.WIDE R10, R3, R20, c[0x0][0x188] ;  /* 0x00006200030a7625 */ /* 0x000fc800078e0214 */
[CC--:B------:R-:W-:Y:S01]  /*09d0*/  IMAD.WIDE R14, R21.reuse, R20.reuse, c[0x0][0x198] ;  /* 0x00006600150e7625 */ /* 0x0c0fe200078e0214 */
[----:B------:R0:W-:Y:S04]  /*09e0*/  STG.E [R12.64], R19 ;  /* 0x000000130c007986 */ /* 0x0001e8000c101906 */
[----:B------:R0:W-:Y:S04]  /*09f0*/  STG.E [R14.64], R23 ;  /* 0x000000170e007986 */ /* 0x0001e8000c101906 */
[----:B------:R-:W2:Y:S04]  /*0a00*/  LDG.E.CONSTANT R10, [R10.64] ;  /* 0x000000060a0a7981 */ /* 0x000ea8000c1e9900 */
[----:B------:R-:W2:Y:S01]  /*0a10*/  LDG.E R17, [R16.64] ;  /* 0x0000000610117981 */ /* 0x000ea2000c1e1900 */
[----:B------:R-:W-:Y:S01]  /*0a20*/  IMAD.WIDE R20, R21, R20, c[0x0][0x1a0] ;  /* 0x0000680015147625 */ /* 0x000fe200078e0214 */
[----:B------:R-:W-:-:S04]  /*0a30*/  IADD3 R3, R3, c[0x0][0x0], RZ ;  /* 0x0000000003037a10 */ /* 0x000fc80007ffe0ff */
[----:B------:R-:W-:Y:S01]  /*0a40*/  ISETP.GE.AND P1, PT, R3, UR4, PT ;  /* 0x0000000403007c0c */ /* 0x000fe2000bf26270 */
[----:B--2---:R-:W-:-:S07]  /*0a50*/  HFMA2.MMA R25, R8, R17, R10 ;  /* 0x0000001108197235 */ /* 0x004fce000000000a */
[----:B------:R0:W-:Y:S05]  /*0a60*/  STG.E [R20.64], R25 ;  /* 0x0000001914007986 */ /* 0x0001ea000c101906 */
[----:B------:R-:W-:Y:S05]  /*0a70*/  @!P1 BRA `(.L_x_138) ;  /* 0xfffffd0000009947 */ /* 0x000fea000383ffff */
[----:B------:R-:W-:Y:S05]  /*0a80*/  EXIT ;  /* 0x000000000000794d */ /* 0x000fea0003800000 */
.L_x_135:
        /* <DEDUP_REMOVED lines=9> */
.L_x_139:
[----:B------:R-:W-:Y:S01]  /*0b20*/  IADD3 R9, R0, R3, RZ ;  /* 0x0000000300097210 */ /* 0x000fe20007ffe0ff */
[----:B------:R-:W-:-:S04]  /*0b30*/  IMAD.MOV.U32 R8, RZ, RZ, 0x4 ;  /* 0x00000004ff087424 */ /* 0x000fc800078e00ff */
[----:B0-----:R-:W-:-:S04]  /*0b40*/  IMAD.WIDE R12, R3, R8, c[0x0][0x168] ;  /* 0x00005a00030c7625 */ /* 0x001fc800078e0208 */
[----:B------:R-:W-:Y:S02]  /*0b50*/  IMAD.WIDE R10, R9, R8, c[0x0][0x160] ;  /* 0x00005800090a7625 */ /* 0x000fe400078e0208 */
[----:B------:R-:W2:Y:S04]  /*0b60*/  LDG.E.CONSTANT R12, [R12.64] ;  /* 0x000000060c0c7981 */ /* 0x000ea8000c1e9900 */
[----:B------:R0:W2:Y:S01]  /*0b70*/  LDG.E.CONSTANT R15, [R10.64] ;  /* 0x000000060a0f7981 */ /* 0x0000a2000c1e9900 */
[----:B------:R-:W-:-:S05]  /*0b80*/  IABS R16, R3 ;  /* 0x0000000300107213 */ /* 0x000fca0000000000 */
[----:B------:R-:W-:Y:S01]  /*0b90*/  IMAD.HI.U32 R14, R5, R16, RZ ;  /* 0x00000010050e7227 */ /* 0x000fe200078e00ff */
[----:B------:R-:W-:-:S04]  /*0ba0*/  IABS R19, c[0x0][0x1cc] ;  /* 0x0000730000137a13 */ /* 0x000fc80000000000 */
[----:B------:R-:W-:-:S05]  /*0bb0*/  IADD3 R17, -R14, RZ, RZ ;  /* 0x000000ff0e117210 */ /* 0x000fca0007ffe1ff */
[----:B------:R-:W-:-:S05]  /*0bc0*/  IMAD R16, R19, R17, R16 ;  /* 0x0000001113107224 */ /* 0x000fca00078e0210 */
[----:B------:R-:W-:Y:S02]  /*0bd0*/  ISETP.GT.U32.AND P3, PT, R7, R16, PT ;  /* 0x000000100700720c */ /* 0x000fe40003f64070 */
[----:B0-----:R-:W-:-:S11]  /*0be0*/  LOP3.LUT R10, R3, c[0x0][0x1cc], RZ, 0x3c, !PT ;  /* 0x00007300030a7a12 */ /* 0x001fd600078e3cff */
[----:B------:R-:W-:Y:S01]  /*0bf0*/  @!P3 IMAD.IADD R16, R16, 0x1, -R19 ;  /* 0x000000011010b824 */ /* 0x000fe200078e0a13 */
[----:B------:R-:W-:-:S04]  /*0c00*/  ISETP.GE.AND P0, PT, R10, RZ, PT ;  /* 0x000000ff0a00720c */ /* 0x000fc80003f06270 */
[----:B------:R-:W-:Y:S02]  /*0c10*/  ISETP.GE.U32.AND P2, PT, R16, R7, PT ;  /* 0x000000071000720c */ /* 0x000fe40003f46070 */
[----:B------:R-:W-:Y:S02]  /*0c20*/  @!P3 IADD3 R14, R14, 0x1, RZ ;  /* 0x000000010e0eb810 */ /* 0x000fe40007ffe0ff */
[----:B------:R-:W-:-:S09]  /*0c30*/  ISETP.NE.AND P3, PT, RZ, c[0x0][0x1cc], PT ;  /* 0x00007300ff007a0c */ /* 0x000fd20003f65270 */
[----:B------:R-:W-:-:S04]  /*0c40*/  @P2 IADD3 R14, R14, 0x1, RZ ;  /* 0x000000010e0e2810 */ /* 0x000fc80007ffe0ff */
[----:B------:R-:W-:Y:S02]  /*0c50*/  @!P0 IADD3 R14, -R14, RZ, RZ ;  /* 0x000000ff0e0e8210 */ /* 0x000fe40007ffe1ff */
[----:B------:R-:W-:-:S05]  /*0c60*/  @!P3 LOP3.LUT R14, RZ, c[0x0][0x1cc], RZ, 0x33, !PT ;  /* 0x00007300ff0eba12 */ /* 0x000fca00078e33ff */
[--C-:B------:R-:W-:Y:S02]  /*0c70*/  IMAD R11, R4, c[0x0][0x1c8], R14.reuse ;  /* 0x00007200040b7a24 */ /* 0x100fe400078e020e */
[----:B------:R-:W-:Y:S02]  /*0c80*/  IMAD.MOV R10, RZ, RZ, -R14 ;  /* 0x000000ffff0a7224 */ /* 0x000fe400078e0a0e */
[----:B------:R-:W-:Y:S02]  /*0c90*/  IMAD R11, R11, c[0x0][0x1c4], R2 ;  /* 0x000071000b0b7a24 */ /* 0x000fe400078e0202 */
[----:B------:R-:W-:Y:S01]  /*0ca0*/  IMAD R10, R10, c[0x0][0x1cc], R3 ;  /* 0x000073000a0a7a24 */ /* 0x000fe200078e0203 */
[----:B------:R-:W-:-:S03]  /*0cb0*/  IADD3 R21, R6, R3, RZ ;  /* 0x0000000306157210 */ /* 0x000fc60007ffe0ff */
[----:B------:R-:W-:Y:S02]  /*0cc0*/  IMAD R11, R11, c[0x0][0x1cc], R10 ;  /* 0x000073000b0b7a24 */ /* 0x000fe400078e020a */
[----:B------:R-:W-:-:S04]  /*0cd0*/  IMAD.WIDE R18, R21, R8, c[0x0][0x1b0] ;  /* 0x00006c0015127625 */ /* 0x000fc800078e0208 */
[----:B------:R-:W-:Y:S01]  /*0ce0*/  IMAD.WIDE R16, R11, R8, c[0x0][0x190] ;  /* 0x000064000b107625 */ /* 0x000fe200078e0208 */
[----:B--2---:R-:W-:-:S03]  /*0cf0*/  HADD2 R27, R15, R12 ;  /* 0x0000000c0f1b7230 */ /* 0x004fc60000000000 */
[----:B------:R-:W-:-:S04]  /*0d00*/  IMAD.WIDE R12, R9, R8, c[0x0][0x170] ;  /* 0x00005c00090c7625 */ /* 0x000fc800078e0208 */
[----:B------:R-:W-:Y:S01]  /*0d10*/  IMAD.WIDE R14, R3, R8, c[0x0][0x178] ;  /* 0x00005e00030e7625 */ /* 0x000fe200078e0208 */
[----:B------:R0:W-:Y:S04]  /*0d20*/  STG.E [R16.64], R27 ;  /* 0x0000001b10007986 */ /* 0x0001e8000c101906 */
[----:B------:R-:W2:Y:S04]  /*0d30*/  LDG.E.CONSTANT R12, [R12.64] ;  /* 0x000000060c0c7981 */ /* 0x000ea8000c1e9900 */
[----:B------:R-:W2:Y:S04]  /*0d40*/  LDG.E.CONSTANT R14, [R14.64] ;  /* 0x000000060e0e7981 */ /* 0x000ea8000c1e9900 */
[----:B------:R-:W2:Y:S01]  /*0d50*/  LDG.E R19, [R18.64] ;  /* 0x0000000612137981 */ /* 0x000ea2000c1e1900 */
[----:B------:R-:W-:-:S02]  /*0d60*/  SHF.R.S32.HI R10, RZ, 0x1f, R21 ;  /* 0x0000001fff0a7819 */ /* 0x000fc40000011415 */
[----:B------:R-:W-:Y:S01]  /*0d70*/  @P1 LEA R20, P0, R21, c[0x0][0x1b8], 0x2 ;  /* 0x00006e0015141a11 */ /* 0x000fe200078010ff */
[----:B------:R-:W-:-:S03]  /*0d80*/  IMAD.WIDE R24, R11, R8, c[0x0][0x198] ;  /* 0x000066000b187625 */ /* 0x000fc600078e0208 */
[----:B------:R-:W-:Y:S01]  /*0d90*/  @P1 LEA.HI.X R21, R21, c[0x0][0x1bc], R10, 0x2, P0 ;  /* 0x00006f0015151a11 */ /* 0x000fe200000f140a */
[----:B------:R-:W-:Y:S01]  /*0da0*/  IMAD.WIDE R22, R9, R8, c[0x0][0x180] ;  /* 0x0000600009167625 */ /* 0x000fe200078e0208 */
[----:B------:R-:W-:Y:S02]  /*0db0*/  SHF.R.S32.HI R10, RZ, 0x1f, R3 ;  /* 0x0000001fff0a7819 */ /* 0x000fe40000011403 */
[----:B------:R-:W-:-:S04]  /*0dc0*/  LEA R8, P0, R3, c[0x0][0x188], 0x2 ;  /* 0x0000620003087a11 */ /* 0x000fc800078010ff */
[----:B------:R-:W-:-:S06]  /*0dd0*/  LEA.HI.X R9, R3, c[0x0][0x18c], R10, 0x2, P0 ;  /* 0x0000630003097a11 */ /* 0x000fcc00000f140a */
[----:B------:R-:W3:Y:S01]  /*0de0*/  LDG.E.CONSTANT R9, [R8.64] ;  /* 0x0000000608097981 */ /* 0x000ee2000c1e9900 */
[----:B--2---:R-:W-:-:S03]  /*0df0*/  HFMA2 R29, R12, R19, R14 ;  /* 0x000000130c1d7231 */ /* 0x004fc6000000000e */
[----:B------:R-:W2:Y:S04]  /*0e00*/  LDG.E.CONSTANT R12, [R22.64] ;  /* 0x00000006160c7981 */ /* 0x000ea8000c1e9900 */
[----:B------:R0:W-:Y:S04]  /*0e10*/  STG.E [R24.64], R29 ;  /* 0x0000001d18007986 */ /* 0x0001e8000c101906 */
[----:B------:R-:W2:Y:S01]  /*0e20*/  @P1 LDG.E R21, [R20.64] ;  /* 0x0000000614151981 */ /* 0x000ea2000c1e1900 */
[----:B------:R-:W-:Y:S02]  /*0e30*/  SHF.R.S32.HI R14, RZ, 0x1f, R11 ;  /* 0x0000001fff0e7819 */ /* 0x000fe4000001140b */
[----:B------:R-:W-:-:S04]  /*0e40*/  LEA R10, P0, R11, c[0x0][0x1a0], 0x2 ;  /* 0x000068000b0a7a11 */ /* 0x000fc800078010ff */
[----:B------:R-:W-:Y:S02]  /*0e50*/  LEA.HI.X R11, R11, c[0x0][0x1a4], R14, 0x2, P0 ;  /* 0x000069000b0b7a11 */ /* 0x000fe400000f140e */
[----:B------:R-:W-:-:S04]  /*0e60*/  IADD3 R3, R3, c[0x0][0x0], RZ ;  /* 0x0000000003037a10 */ /* 0x000fc80007ffe0ff */
[----:B------:R-:W-:Y:S01]  /*0e70*/  ISETP.GE.AND P0, PT, R3, UR4, PT ;  /* 0x0000000403007c0c */ /* 0x000fe2000bf06270 */
[----:B--2---:R-:W-:-:S06]  /*0e80*/  @P1 HMUL2 R12, R12, R21 ;  /* 0x000000150c0c1232 */ /* 0x004fcc0000000000 */
[----:B---3--:R-:W-:-:S07]  /*0e90*/  HFMA2.MMA R13, R12, 1, 1, R9 ;  /* 0x3c003c000c0d7835 */ /* 0x008fce0000000009 */
[----:B------:R0:W-:Y:S01]  /*0ea0*/  STG.E [R10.64], R13 ;  /* 0x0000000d0a007986 */ /* 0x0001e2000c101906 */
[----:B------:R-:W-:Y:S05]  /*0eb0*/  @!P0 BRA `(.L_x_139) ;  /* 0xfffffc6000008947 */ /* 0x000fea000383ffff */
[----:B------:R-:W-:Y:S05]  /*0ec0*/  EXIT ;  /* 0x000000000000794d */ /* 0x000fea0003800000 */
.L_x_140:
        /* <DEDUP_REMOVED lines=11> */
.L_x_548:


//--------------------- .text._ZN17fastertransformer19rebuild_padding_ia3IfEEvPKT_S3_S3_PS1_S4_S4_PKiS3_S3_iiiiS6_ --------------------------
	.section	.text._ZN17fastertransformer19rebuild_padding_ia3IfEEvPKT_S3_S3_PS1_S4_S4_PKiS3_S3_iiiiS6_,"ax",@progbits
	.sectioninfo	@"SHI_REGISTERS=27"
	.align	128
        .global         _ZN17fastertransformer19rebuild_padding_ia3IfEEvPKT_S3_S3_PS1_S4_S4_PKiS3_S3_iiiiS6_
        .type           _ZN17fastertransformer19rebuild_padding_ia3IfEEvPKT_S3_S3_PS1_S4_S4_PKiS3_S3_iiiiS6_,@function
        .size           _ZN17fastertransformer19rebuild_padding_ia3IfEEvPKT_S3_S3_PS1_S4_S4_PKiS3_S3_iiiiS6_,(.L_x_549 - _ZN17fastertransformer19rebuild_padding_ia3IfEEvPKT_S3_S3_PS1_S4_S4_PKiS3_S3_iiiiS6_)
        .other          _ZN17fastertransformer19rebuild_padding_ia3IfEEvPKT_S3_S3_PS1_S4_S4_PKiS3_S3_iiiiS6_,@"STO_CUDA_ENTRY STV_DEFAULT"
_ZN17fastertransformer19rebuild_padding_ia3IfEEvPKT_S3_S3_PS1_S4_S4_PKiS3_S3_iiiiS6_:
.text._ZN17fastertransformer19rebuild_padding_ia3IfEEvPKT_S3_S3_PS1_S4_S4_PKiS3_S3_iiiiS6_:
        /* <DEDUP_REMOVED lines=11> */
[----:B------:R-:W-:-:S07]  /*00b0*/  LOP3.LUT R10, RZ, c[0x0][0x1ac], RZ, 0x33, !PT ;  /* 0x00006b00ff0a7a12 */ /* 0x000fce00078e33ff */
[----:B0-----:R-:W0:Y:S02]  /*00c0*/  MUFU.RCP R0, R0 ;  /* 0x0000000000007308 */ /* 0x001e240000001000 */
[----:B0-----:R-:W-:-:S06]  /*00d0*/  IADD3 R8, R0, 0xffffffe, RZ ;  /* 0x0ffffffe00087810 */ /* 0x001fcc0007ffe0ff */
[----:B------:R0:W3:Y:S02]  /*00e0*/  F2I.FTZ.U32.TRUNC.NTZ R9, R8 ;  /* 0x0000000800097305 */ /* 0x0000e4000021f000 */
[----:B0-----:R-:W-:Y:S02]  /*00f0*/  IMAD.MOV.U32 R8, RZ, RZ, RZ ;  /* 0x000000ffff087224 */ /* 0x001fe400078e00ff */
[----:B---3--:R-:W-:-:S04]  /*0100*/  IMAD.MOV R2, RZ, RZ, -R9 ;  /* 0x000000ffff027224 */ /* 0x008fc800078e0a09 */
[----:B------:R-:W-:-:S04]  /*0110*/  IMAD R13, R2, R3, RZ ;  /* 0x00000003020d7224 */ /* 0x000fc800078e02ff */
[----:B------:R-:W-:Y:S01]  /*0120*/  IMAD.HI.U32 R9, R9, R13, R8 ;  /* 0x0000000d09097227 */ /* 0x000fe200078e0008 */
[----:B------:R-:W-:-:S03]  /*0130*/  UIMAD UR4, UR5, UR4, URZ ;  /* 0x00000004050472a4 */ /* 0x000fc6000f8e023f */
[----:B--2---:R-:W-:-:S05]  /*0140*/  IMAD.IADD R5, R7, 0x1, R4 ;  /* 0x0000000107057824 */ /* 0x004fca00078e0204 */
[----:B------:R-:W-:-:S05]  /*0150*/  IABS R2, R5 ;  /* 0x0000000500027213 */ /* 0x000fca0000000000 */
        /* <DEDUP_REMOVED lines=13> */
[----:B------:R-:W-:Y:S01]  /*0230*/  SEL R0, R10, R9, !P3 ;  /* 0x000000090a007207 */ /* 0x000fe20005800000 */
[----:B------:R-:W-:-:S04]  /*0240*/  IMAD.MOV.U32 R9, RZ, RZ, RZ ;  /* 0x000000ffff097224 */ /* 0x000fc800078e00ff */
[----:B------:R-:W-:-:S05]  /*0250*/  @P0 IMAD.WIDE R6, R0, R11, c[0x0][0x190] ;  /* 0x0000640000060625 */ /* 0x000fca00078e020b */
[----:B------:R0:W5:Y:S01]  /*0260*/  @P0 LDG.E R9, [R6.64] ;  /* 0x0000000606090981 */ /* 0x000162000c1e1900 */
[----:B-1----:R-:W-:-:S13]  /*0270*/  ISETP.GE.AND P0, PT, R12, UR4, PT ;  /* 0x000000040c007c0c */ /* 0x002fda000bf06270 */
[----:B------:R-:W-:Y:S05]  /*0280*/  @P0 EXIT ;  /* 0x000000000000094d */ /* 0x000fea0003800000 */
[----:B0-----:R-:W-:Y:S01]  /*0290*/  IABS R2, c[0x0][0x1b4] ;  /* 0x00006d0000027a13 */ /* 0x001fe20000000000 */
[----:B------:R-:W-:Y:S01]  /*02a0*/  IMAD R4, R4, UR4, RZ ;  /* 0x0000000404047c24 */ /* 0x000fe2000f8e02ff */
[----:B------:R-:W-:Y:S02]  /*02b0*/  ISETP.GE.AND P4, PT, R5, RZ, PT ;  /* 0x000000ff0500720c */ /* 0x000fe40003f86270 */
[----:B------:R-:W0:Y:S01]  /*02c0*/  I2F.RP R11, R2 ;  /* 0x00000002000b7306 */ /* 0x000e220000209400 */
[-C--:B------:R-:W-:Y:S01]  /*02d0*/  ISETP.GT.U32.AND P1, PT, R3, R8.reuse, PT ;  /* 0x000000080300720c */ /* 0x080fe20003f24070 */
[----:B------:R-:W-:Y:S01]  /*02e0*/  IMAD.IADD R3, R8, 0x1, -R3 ;  /* 0x0000000108037824 */ /* 0x000fe200078e0a03 */
[----:B------:R-:W-:Y:S02]  /*02f0*/  ISETP.NE.U32.AND P0, PT, RZ, c[0x0][0x190], PT ;  /* 0x00006400ff007a0c */ /* 0x000fe40003f05070 */
[----:B------:R-:W-:Y:S02]  /*0300*/  ISETP.NE.U32.AND P2, PT, RZ, c[0x0][0x1a0], PT ;  /* 0x00006800ff007a0c */ /* 0x000fe40003f45070 */
[----:B------:R-:W-:-:S02]  /*0310*/  SEL R3, R3, R8, !P1 ;  /* 0x0000000803037207 */ /* 0x000fc40004800000 */
[----:B------:R-:W-:Y:S02]  /*0320*/  ISETP.NE.AND.EX P0, PT, RZ, c[0x0][0x194], PT, P0 ;  /* 0x00006500ff007a0c */ /* 0x000fe40003f05300 */
[----:B------:R-:W-:Y:S01]  /*0330*/  ISETP.NE.U32.AND P1, PT, RZ, c[0x0][0x198], PT ;  /* 0x00006600ff007a0c */ /* 0x000fe20003f25070 */
[----:B------:R-:W-:Y:S01]  /*0340*/  @!P4 IMAD.MOV R3, RZ, RZ, -R3 ;  /* 0x000000ffff03c224 */ /* 0x000fe200078e0a03 */
[----:B------:R-:W-:Y:S02]  /*0350*/  ISETP.NE.AND.EX P2, PT, RZ, c[0x0][0x1a4], P0, P2 ;  /* 0x00006900ff007a0c */ /* 0x000fe40000745320 */
[----:B------:R-:W-:Y:S01]  /*0360*/  ISETP.NE.AND.EX P1, PT, RZ, c[0x0][0x19c], P0, P1 ;  /* 0x00006700ff007a0c */ /* 0x000fe20000725310 */
[----:B0-----:R-:W0:Y:S01]  /*0370*/  MUFU.RCP R11, R11 ;  /* 0x0000000b000b7308 */ /* 0x001e220000001000 */
[----:B------:R-:W-:Y:S02]  /*0380*/  SEL R3, R10, R3, !P3 ;  /* 0x000000030a037207 */ /* 0x000fe40005800000 */
[----:B0-----:R-:W-:-:S05]  /*0390*/  IADD3 R6, R11, 0xffffffe, RZ ;  /* 0x0ffffffe0b067810 */ /* 0x001fca0007ffe0ff */
[----:B------:R0:W1:Y:S02]  /*03a0*/  F2I.FTZ.U32.TRUNC.NTZ R7, R6 ;  /* 0x0000000600077305 */ /* 0x000064000021f000 */
[----:B0-----:R-:W-:Y:S02]  /*03b0*/  IMAD.MOV.U32 R6, RZ, RZ, RZ ;  /* 0x000000ffff067224 */ /* 0x001fe400078e00ff */
[----:B-1----:R-:W-:-:S04]  /*03c0*/  IMAD.MOV R5, RZ, RZ, -R7 ;  /* 0x000000ffff057224 */ /* 0x002fc800078e0a07 */
[----:B------:R-:W-:-:S04]  /*03d0*/  IMAD R5, R5, R2, RZ ;  /* 0x0000000205057224 */ /* 0x000fc800078e02ff */
[----:B------:R-:W-:-:S04]  /*03e0*/  IMAD.HI.U32 R5, R7, R5, R6 ;  /* 0x0000000507057227 */ /* 0x000fc800078e0006 */
[----:B-----5:R-:W-:Y:S02]  /*03f0*/  IMAD R6, R9, UR4, RZ ;  /* 0x0000000409067c24 */ /* 0x020fe4000f8e02ff */
[----:B------:R-:W-:-:S04]  /*0400*/  IMAD.MOV.U32 R7, RZ, RZ, R12 ;  /* 0x000000ffff077224 */ /* 0x000fc800078e000c */
.L_x_141:
[----:B------:R-:W-:Y:S02]  /*0410*/  IMAD.IADD R8, R4, 0x1, R7 ;  /* 0x0000000104087824 */ /* 0x000fe400078e0207 */
[----:B------:R-:W-:-:S04]  /*0420*/  IMAD.MOV.U32 R9, RZ, RZ, 0x4 ;  /* 0x00000004ff097424 */ /* 0x000fc800078e00ff */
[----:B-1----:R-:W-:-:S05]  /*0430*/  IMAD.WIDE R10, R8, R9, c[0x0][0x160] ;  /* 0x00005800080a7625 */ /* 0x002fca00078e0209 */
[----:B------:R0:W2:Y:S01]  /*0440*/  LDG.E.CONSTANT R21, [R10.64] ;  /* 0x000000060a157981 */ /* 0x0000a2000c1e9900 */
[----:B------:R-:W-:Y:S02]  /*0450*/  IABS R14, R7 ;  /* 0x00000007000e7213 */ /* 0x000fe40000000000 */
[----:B------:R-:W-:-:S03]  /*0460*/  IABS R16, c[0x0][0x1b4] ;  /* 0x00006d0000107a13 */ /* 0x000fc60000000000 */
[----:B------:R-:W-:-:S04]  /*0470*/  IMAD.HI.U32 R12, R5, R14, RZ ;  /* 0x0000000e050c7227 */ /* 0x000fc800078e00ff */
[----:B------:R-:W-:Y:S01]  /*0480*/  IMAD.MOV R13, RZ, RZ, -R12 ;  /* 0x000000ffff0d7224 */ /* 0x000fe200078e0a0c */
[----:B0-----:R-:W-:-:S03]  /*0490*/  LOP3.LUT R10, R7, c[0x0][0x1b4], RZ, 0x3c, !PT ;  /* 0x00006d00070a7a12 */ /* 0x001fc600078e3cff */
[----:B------:R-:W-:Y:S01]  /*04a0*/  IMAD R13, R16, R13, R14 ;  /* 0x0000000d100d7224 */ /* 0x000fe200078e020e */
[----:B------:R-:W-:Y:S01]  /*04b0*/  ISETP.GE.AND P3, PT, R10, RZ, PT ;  /* 0x000000ff0a00720c */ /* 0x000fe20003f66270 */
[----:B------:R-:W-:-:S03]  /*04c0*/  IMAD.WIDE R14, R8, R9, c[0x0][0x168] ;  /* 0x00005a00080e7625 */ /* 0x000fc600078e0209 */
[----:B------:R-:W-:-:S03]  /*04d0*/  ISETP.GT.U32.AND P4, PT, R2, R13, PT ;  /* 0x0000000d0200720c */ /* 0x000fc60003f84070 */
[----:B------:R-:W3:Y:S10]  /*04e0*/  LDG.E.CONSTANT R15, [R14.64] ;  /* 0x000000060e0f7981 */ /* 0x000ef4000c1e9900 */
[----:B------:R-:W-:Y:S01]  /*04f0*/  @!P4 IMAD.IADD R13, R13, 0x1, -R16 ;  /* 0x000000010d0dc824 */ /* 0x000fe200078e0a10 */
[----:B------:R-:W-:Y:S01]  /*0500*/  @!P4 IADD3 R12, R12, 0x1, RZ ;  /* 0x000000010c0cc810 */ /* 0x000fe20007ffe0ff */
[----:B------:R-:W-:Y:S01]  /*0510*/  @P1 IMAD.IADD R16, R6, 0x1, R7 ;  /* 0x0000000106101824 */ /* 0x000fe200078e0207 */
[----:B------:R-:W-:-:S02]  /*0520*/  ISETP.NE.AND P4, PT, RZ, c[0x0][0x1b4], PT ;  /* 0x00006d00ff007a0c */ /* 0x000fc40003f85270 */
[----:B------:R-:W-:Y:S01]  /*0530*/  ISETP.GE.U32.AND P0, PT, R13, R2, PT ;  /* 0x000000020d00720c */ /* 0x000fe20003f06070 */
[----:B------:R-:W-:-:S12]  /*0540*/  @P1 IMAD.WIDE R16, R16, R9, c[0x0][0x198] ;  /* 0x0000660010101625 */ /* 0x000fd800078e0209 */
[----:B------:R-:W-:-:S05]  /*0550*/  @P0 IADD3 R12, R12, 0x1, RZ ;  /* 0x000000010c0c0810 */ /* 0x000fca0007ffe0ff */
[----:B------:R-:W-:Y:S01]  /*0560*/  @!P3 IMAD.MOV R12, RZ, RZ, -R12 ;  /* 0x000000ffff0cb224 */ /* 0x000fe200078e0a0c */
[----:B------:R-:W-:-:S05]  /*0570*/  @!P4 LOP3.LUT R12, RZ, c[0x0][0x1b4], RZ, 0x33, !PT ;  /* 0x00006d00ff0cca12 */ /* 0x000fca00078e33ff */
[--C-:B------:R-:W-:Y:S02]  /*0580*/  IMAD R10, R0, c[0x0][0x1b0], R12.reuse ;  /* 0x00006c00000a7a24 */ /* 0x100fe400078e020c */
[----:B------:R-:W-:Y:S02]  /*0590*/  IMAD.MOV R12, RZ, RZ, -R12 ;  /* 0x000000ffff0c7224 */ /* 0x000fe400078e0a0c */
[----:B------:R-:W-:Y:S02]  /*05a0*/  IMAD R10, R10, c[0x0][0x1ac], R3 ;  /* 0x00006b000a0a7a24 */ /* 0x000fe400078e0203 */
[----:B------:R-:W-:-:S04]  /*05b0*/  IMAD R11, R12, c[0x0][0x1b4], R7 ;  /* 0x00006d000c0b7a24 */ /* 0x000fc800078e0207 */
[----:B------:R-:W-:-:S04]  /*05c0*/  IMAD R12, R10, c[0x0][0x1b4], R11 ;  /* 0x00006d000a0c7a24 */ /* 0x000fc800078e020b */
[----:B------:R-:W-:-:S05]  /*05d0*/  IMAD.WIDE R10, R12, R9, c[0x0][0x178] ;  /* 0x00005e000c0a7625 */ /* 0x000fca00078e0209 */
[----:B--2---:R0:W-:Y:S04]  /*05e0*/  STG.E [R10.64], R21 ;  /* 0x000000150a007986 */ /* 0x0041e8000c101906 */
[----:B------:R1:W3:Y:S01]  /*05f0*/  @P1 LDG.E R16, [R16.64] ;  /* 0x0000000610101981 */ /* 0x0002e2000c1e1900 */
[----:B------:R-:W-:Y:S01]  /*0600*/  SHF.R.S32.HI R19, RZ, 0x1f, R12 ;  /* 0x0000001fff137819 */ /* 0x000fe2000001140c */
[----:B------:R-:W-:Y:S01]  /*0610*/  IMAD.SHL.U32 R22, R12, 0x4, RZ ;  /* 0x000000040c167824 */ /* 0x000fe200078e00ff */
[----:B------:R-:W-:Y:S01]  /*0620*/  SHF.R.S32.HI R13, RZ, 0x1f, R8 ;  /* 0x0000001fff0d7819 */ /* 0x000fe20000011408 */
[----:B------:R-:W-:Y:S01]  /*0630*/  @P2 IMAD.IADD R24, R6, 0x1, R7 ;  /* 0x0000000106182824 */ /* 0x000fe200078e0207 */
[----:B------:R-:W-:Y:S02]  /*0640*/  LEA R18, P3, R8, c[0x0][0x170], 0x2 ;  /* 0x00005c0008127a11 */ /* 0x000fe400078610ff */
[----:B------:R-:W-:-:S02]  /*0650*/  SHF.L.U64.HI R20, R12, 0x2, R19 ;  /* 0x000000020c147819 */ /* 0x000fc40000010213 */
[----:B------:R-:W-:Y:S02]  /*0660*/  IADD3 R12, P0, R22, c[0x0][0x180], RZ ;  /* 0x00006000160c7a10 */ /* 0x000fe40007f1e0ff */
[----:B------:R-:W-:Y:S01]  /*0670*/  LEA.HI.X R19, R8, c[0x0][0x174], R13, 0x2, P3 ;  /* 0x00005d0008137a11 */ /* 0x000fe200018f140d */
[----:B------:R-:W-:Y:S01]  /*0680*/  @P2 IMAD.WIDE R8, R24, R9, c[0x0][0x1a0] ;  /* 0x0000680018082625 */ /* 0x000fe200078e0209 */
[----:B------:R-:W-:-:S03]  /*0690*/  IADD3.X R13, R20, c[0x0][0x184], RZ, P0, !PT ;  /* 0x00006100140d7a10 */ /* 0x000fc600007fe4ff */
[----:B-1----:R-:W2:Y:S01]  /*06a0*/  LDG.E.CONSTANT R17, [R18.64] ;  /* 0x0000000612117981 */ /* 0x002ea2000c1e9900 */
[----:B---3--:R-:W-:-:S05]  /*06b0*/  @P1 FMUL.FTZ R15, R15, R16 ;  /* 0x000000100f0f1220 */ /* 0x008fca0000410000 */
[----:B------:R1:W-:Y:S04]  /*06c0*/  STG.E [R12.64], R15 ;  /* 0x0000000f0c007986 */ /* 0x0003e8000c101906 */
[----:B------:R-:W2:Y:S01]  /*06d0*/  @P2 LDG.E R8, [R8.64] ;  /* 0x0000000608082981 */ /* 0x000ea2000c1e1900 */
[----:B0-----:R-:W-:-:S04]  /*06e0*/  IADD3 R10, P0, R22, c[0x0][0x188], RZ ;  /* 0x00006200160a7a10 */ /* 0x001fc80007f1e0ff */
[----:B------:R-:W-:Y:S02]  /*06f0*/  IADD3.X R11, R20, c[0x0][0x18c], RZ, P0, !PT ;  /* 0x00006300140b7a10 */ /* 0x000fe400007fe4ff */
[----:B------:R-:W-:-:S04]  /*0700*/  IADD3 R7, R7, c[0x0][0x0], RZ ;  /* 0x0000000007077a10 */ /* 0x000fc80007ffe0ff */
[----:B------:R-:W-:Y:S01]  /*0710*/  ISETP.GE.AND P0, PT, R7, UR4, PT ;  /* 0x0000000407007c0c */ /* 0x000fe2000bf06270 */
[----:B--2---:R-:W-:-:S05]  /*0720*/  @P2 FMUL.FTZ R17, R17, R8 ;  /* 0x0000000811112220 */ /* 0x004fca0000410000 */
[----:B------:R1:W-:Y:S07]  /*0730*/  STG.E [R10.64], R17 ;  /* 0x000000110a007986 */ /* 0x0003ee000c101906 */
[----:B------:R-:W-:Y:S05]  /*0740*/  @!P0 BRA `(.L_x_141) ;  /* 0xfffffcc000008947 */ /* 0x000fea000383ffff */
[----:B------:R-:W-:Y:S05]  /*0750*/  EXIT ;  /* 0x000000000000794d */ /* 0x000fea0003800000 */
.L_x_142:
        /* <DEDUP_REMOVED lines=10> */
.L_x_549:


//--------------------- .text._ZN17fastertransformer19rebuild_padding_ia3I7__half2EEvPKT_S4_S4_PS2_S5_S5_PKiS4_S4_iiiiS7_ --------------------------
	.section	.text._ZN17fastertransformer19rebuild_padding_ia3I7__half2EEvPKT_S4_S4_PS2_S5_S5_PKiS4_S4_iiiiS7_,"ax",@progbits
	.sectioninfo	@"SHI_REGISTERS=26"
	.align	128
        .global         _ZN17fastertransformer19rebuild_padding_ia3I7__half2EEvPKT_S4_S4_PS2_S5_S5_PKiS4_S4_iiiiS7_
        .type           _ZN17fastertransformer19rebuild_padding_ia3I7__half2EEvPKT_S4_S4_PS2_S5_S5_PKiS4_S4_iiiiS7_,@function
        .size           _ZN17fastertransformer19rebuild_padding_ia3I7__half2EEvPKT_S4_S4_PS2_S5_S5_PKiS4_S4_iiiiS7_,(.L_x_550 - _ZN17fastertransformer19rebuild_padding_ia3I7__half2EEvPKT_S4_S4_PS2_S5_S5_PKiS4_S4_iiiiS7_)
        .other          _ZN17fastertransformer19rebuild_padding_ia3I7__half2EEvPKT_S4_S4_PS2_S5_S5_PKiS4_S4_iiiiS7_,@"STO_CUDA_ENTRY STV_DEFAULT"
_ZN17fastertransformer19rebuild_padding_ia3I7__half2EEvPKT_S4_S4_PS2_S5_S5_PKiS4_S4_iiiiS7_:
.text._ZN17fastertransformer19rebuild_padding_ia3I7__half2EEvPKT_S4_S4_PS2_S5_S5_PKiS4_S4_iiiiS7_:
        /* <DEDUP_REMOVED lines=63> */
.L_x_145:
[----:B------:R-:W-:Y:S01]  /*03f0*/  MOV R12, 0x4 ;  /* 0x00000004000c7802 */ /* 0x000fe20000000f00 */
[----:B0-----:R-:W-:-:S04]  /*0400*/  IMAD.IADD R17, R3, 0x1, R6 ;  /* 0x0000000103117824 */ /* 0x001fc800078e0206 */
[----:B------:R-:W-:-:S04]  /*0410*/  IMAD.WIDE R8, R17, R12, c[0x0][0x160] ;  /* 0x0000580011087625 */ /* 0x000fc800078e020c */
[CC--:B------:R-:W-:Y:S01]  /*0420*/  IMAD.WIDE R10, R17.reuse, R12.reuse, c[0x0][0x168] ;  /* 0x00005a00110a7625 */ /* 0x0c0fe200078e020c */
[----:B------:R0:W2:Y:S03]  /*0430*/  LDG.E.CONSTANT R13, [R8.64] ;  /* 0x00000006080d7981 */ /* 0x0000a6000c1e9900 */
[----:B------:R-:W-:Y:S01]  /*0440*/  IMAD.WIDE R16, R17, R12, c[0x0][0x170] ;  /* 0x00005c0011107625 */ /* 0x000fe200078e020c */
[----:B------:R1:W3:Y:S04]  /*0450*/  LDG.E.CONSTANT R15, [R10.64] ;  /* 0x000000060a0f7981 */ /* 0x0002e8000c1e9900 */
[----:B------:R4:W5:Y:S01]  /*0460*/  LDG.E.CONSTANT R14, [R16.64] ;  /* 0x00000006100e7981 */ /* 0x000962000c1e9900 */
        /* <DEDUP_REMOVED lines=24> */
[----:B--2---:R0:W-:Y:S04]  /*05f0*/  STG.E [R8.64], R13 ;  /* 0x0000000d08007986 */ /* 0x0041e8000c101906 */
[----:B---3--:R0:W-:Y:S04]  /*0600*/  STG.E [R10.64], R15 ;  /* 0x0000000f0a007986 */ /* 0x0081e8000c101906 */
[----:B-----5:R0:W-:Y:S04]  /*0610*/  STG.E [R16.64], R14 ;  /* 0x0000000e10007986 */ /* 0x0201e8000c101906 */
[----:B------:R-:W-:Y:S05]  /*0620*/  @!P1 BRA `(.L_x_145) ;  /* 0xfffffdc000009947 */ /* 0x000fea000383ffff */
[----:B------:R-:W-:Y:S05]  /*0630*/  EXIT ;  /* 0x000000000000794d */ /* 0x000fea0003800000 */
.L_x_144:
        /* <DEDUP_REMOVED lines=11> */
.L_x_146:
[----:B0-----:R-:W-:Y:S01]  /*06f0*/  HFMA2.MMA R17, -RZ, RZ, 0, 2.384185791015625e-07 ;  /* 0x00000004ff117435 */ /* 0x001fe200000001ff */
[----:B------:R-:W-:-:S09]  /*0700*/  IMAD.IADD R8, R3, 0x1, R6 ;  /* 0x0000000103087824 */ /* 0x000fd200078e0206 */
[----:B------:R-:W-:-:S04]  /*0710*/  IMAD.WIDE R10, R8, R17, c[0x0][0x160] ;  /* 0x00005800080a7625 */ /* 0x000fc800078e0211 */
[----:B------:R-:W-:Y:S01]  /*0720*/  IMAD.WIDE R12, R8, R17, c[0x0][0x168] ;  /* 0x00005a00080c7625 */ /* 0x000fe200078e0211 */
[----:B------:R0:W2:Y:S04]  /*0730*/  LDG.E.CONSTANT R19, [R10.64] ;  /* 0x000000060a137981 */ /* 0x0000a8000c1e9900 */
[----:B------:R1:W3:Y:S01]  /*0740*/  LDG.E.CONSTANT R21, [R12.64] ;  /* 0x000000060c157981 */ /* 0x0002e2000c1e9900 */
        /* <DEDUP_REMOVED lines=22> */
[----:B------:R-:W4:Y:S02]  /*08b0*/  LDG.E.CONSTANT R8, [R8.64] ;  /* 0x0000000608087981 */ /* 0x000f24000c1e9900 */
[----:B------:R-:W-:-:S04]  /*08c0*/  IMAD.WIDE R10, R22, R17, c[0x0][0x178] ;  /* 0x00005e00160a7625 */ /* 0x000fc800078e0211 */
[CC--:B-1----:R-:W-:Y:S01]  /*08d0*/  IMAD.WIDE R12, R22.reuse, R17.reuse, c[0x0][0x180] ;  /* 0x00006000160c7625 */ /* 0x0c2fe200078e0211 */
[----:B--2---:R0:W-:Y:S04]  /*08e0*/  STG.E [R10.64], R19 ;  /* 0x000000130a007986 */ /* 0x0041e8000c101906 */
[----:B---3--:R0:W-:Y:S04]  /*08f0*/  STG.E [R12.64], R21 ;  /* 0x000000150c007986 */ /* 0x0081e8000c101906 */
[----:B------:R-:W4:Y:S01]  /*0900*/  LDG.E R15, [R14.64] ;  /* 0x000000060e0f7981 */ /* 0x000f22000c1e1900 */
[----:B------:R-:W-:Y:S01]  /*0910*/  IMAD.WIDE R22, R22, R17, c[0x0][0x188] ;  /* 0x0000620016167625 */ /* 0x000fe200078e0211 */
[----:B------:R-:W-:-:S04]  /*0920*/  IADD3 R6, R6, c[0x0][0x0], RZ ;  /* 0x0000000006067a10 */ /* 0x000fc80007ffe0ff */
[----:B------:R-:W-:Y:S01]  /*0930*/  ISETP.GE.AND P1, PT, R6, UR4, PT ;  /* 0x0000000406007c0c */ /* 0x000fe2000bf26270 */
[----:B----4-:R-:W-:-:S05]  /*0940*/  HMUL2 R17, R8, R15 ;  /* 0x0000000f08117232 */ /* 0x010fca0000000000 */
[----:B------:R0:W-:Y:S07]  /*0950*/  STG.E [R22.64], R17 ;  /* 0x0000001116007986 */ /* 0x0001ee000c101906 */
[----:B------:R-:W-:Y:S05]  /*0960*/  @!P1 BRA `(.L_x_146) ;  /* 0xfffffd8000009947 */ /* 0x000fea000383ffff */
[----:B------:R-:W-:Y:S05]  /*0970*/  EXIT ;  /* 0x000000000000794d */ /* 0x000fea0003800000 */
.L_x_143:
        /* <DEDUP_REMOVED lines=9> */
.L_x_147:
[----:B------:R-:W-:Y:S01]  /*0a10*/  IADD3 R17, R3, R6, RZ ;  /* 0x0000000603117210 */ /* 0x000fe20007ffe0ff */
[----:B------:R-:W-:-:S04]  /*0a20*/  IMAD.MOV.U32 R8, RZ, RZ, 0x4 ;  /* 0x00000004ff087424 */ /* 0x000fc800078e00ff */
[----:B------:R-:W-:-:S05]  /*0a30*/  IMAD.WIDE R10, R17, R8, c[0x0][0x160] ;  /* 0x00005800110a7625 */ /* 0x000fca00078e0208 */
[----:B------:R0:W2:Y:S01]  /*0a40*/  LDG.E.CONSTANT R21, [R10.64] ;  /* 0x000000060a157981 */ /* 0x0000a2000c1e9900 */
[----:B------:R-:W-:Y:S01]  /*0a50*/  IABS R12, R6 ;  /* 0x00000006000c7213 */ /* 0x000fe20000000000 */
[----:B------:R-:W-:Y:S01]  /*0a60*/  IMAD.WIDE R18, R17, R8, c[0x0][0x168] ;  /* 0x00005a0011127625 */ /* 0x000fe200078e0208 */
[----:B------:R-:W-:-:S03]  /*0a70*/  IABS R15, c[0x0][0x1b4] ;  /* 0x00006d00000f7a13 */ /* 0x000fc60000000000 */
[----:B------:R-:W-:Y:S02]  /*0a80*/  IMAD.HI.U32 R9, R7, R12, RZ ;  /* 0x0000000c07097227 */ /* 0x000fe400078e00ff */
[----:B------:R-:W3:Y:S02]  /*0a90*/  LDG.E.CONSTANT R18, [R18.64] ;  /* 0x0000000612127981 */ /* 0x000ee4000c1e9900 */
        /* <DEDUP_REMOVED lines=20> */
[----:B--2---:R0:W-:Y:S04]  /*0be0*/  STG.E [R12.64], R21 ;  /* 0x000000150c007986 */ /* 0x0041e8000c101906 */
[----:B------:R-:W3:Y:S01]  /*0bf0*/  LDG.E R11, [R10.64] ;  /* 0x000000060a0b7981 */ /* 0x000ee2000c1e1900 */
[----:B------:R-:W-:Y:S02]  /*0c00*/  ISETP.NE.U32.AND P0, PT, RZ, c[0x0][0x1a0], PT ;  /* 0x00006800ff007a0c */ /* 0x000fe40003f05070 */
[----:B------:R-:W-:Y:S02]  /*0c10*/  ISETP.EQ.U32.AND P1, PT, RZ, c[0x0][0x190], PT ;  /* 0x00006400ff007a0c */ /* 0x000fe40003f22070 */
[----:B------:R-:W-:-:S04]  /*0c20*/  ISETP.NE.AND.EX P0, PT, RZ, c[0x0][0x1a4], PT, P0 ;  /* 0x00006900ff007a0c */ /* 0x000fc80003f05300 */
[----:B------:R-:W-:Y:S02]  /*0c30*/  ISETP.EQ.OR.EX P0, PT, RZ, c[0x0][0x194], !P0, P1 ;  /* 0x00006500ff007a0c */ /* 0x000fe40004702710 */
[----:B------:R-:W-:Y:S01]  /*0c40*/  SHF.R.S32.HI R16, RZ, 0x1f, R15 ;  /* 0x0000001fff107819 */ /* 0x000fe2000001140f */
[----:B0-----:R-:W-:-:S10]  /*0c50*/  IMAD.WIDE R12, R9, R8, c[0x0][0x180] ;  /* 0x00006000090c7625 */ /* 0x001fd400078e0208 */
[----:B------:R-:W-:-:S04]  /*0c60*/  @!P0 LEA R14, P1, R15, c[0x0][0x1a0], 0x2 ;  /* 0x000068000f0e8a11 */ /* 0x000fc800078210ff */
[----:B------:R-:W-:Y:S01]  /*0c70*/  @!P0 LEA.HI.X R15, R15, c[0x0][0x1a4], R16, 0x2, P1 ;  /* 0x000069000f0f8a11 */ /* 0x000fe200008f1410 */
[----:B------:R-:W-:Y:S01]  /*0c80*/  IMAD.WIDE R16, R17, R8, c[0x0][0x170] ;  /* 0x00005c0011107625 */ /* 0x000fe200078e0208 */
[----:B---3--:R-:W-:-:S04]  /*0c90*/  HFMA2.MMA R19, R18, R11, -RZ ;  /* 0x0000000b12137235 */ /* 0x008fc800001000ff */
[----:B------:R-:W2:Y:S04]  /*0ca0*/  LDG.E.CONSTANT R11, [R16.64] ;  /* 0x00000006100b7981 */ /* 0x000ea8000c1e9900 */
[----:B------:R0:W-:Y:S04]  /*0cb0*/  STG.E [R12.64], R19 ;  /* 0x000000130c007986 */ /* 0x0001e8000c101906 */
[----:B------:R-:W2:Y:S01]  /*0cc0*/  @!P0 LDG.E R14, [R14.64] ;  /* 0x000000060e0e8981 */ /* 0x000ea2000c1e1900 */
[----:B------:R-:W-:Y:S02]  /*0cd0*/  SHF.R.S32.HI R10, RZ, 0x1f, R9 ;  /* 0x0000001fff0a7819 */ /* 0x000fe40000011409 */
[----:B------:R-:W-:-:S04]  /*0ce0*/  LEA R8, P1, R9, c[0x0][0x188], 0x2 ;  /* 0x0000620009087a11 */ /* 0x000fc800078210ff */
[----:B------:R-:W-:Y:S02]  /*0cf0*/  LEA.HI.X R9, R9, c[0x0][0x18c], R10, 0x2, P1 ;  /* 0x0000630009097a11 */ /* 0x000fe400008f140a */
[----:B------:R-:W-:Y:S01]  /*0d00*/  IADD3 R6, R6, c[0x0][0x0], RZ ;  /* 0x0000000006067a10 */ /* 0x000fe20007ffe0ff */
[----:B--2---:R-:W-:-:S05]  /*0d10*/  @!P0 HMUL2 R11, R11, R14 ;  /* 0x0000000e0b0b8232 */ /* 0x004fca0000000000 */
[----:B------:R0:W-:Y:S01]  /*0d20*/  STG.E [R8.64], R11 ;  /* 0x0000000b08007986 */ /* 0x0001e2000c101906 */
[----:B------:R-:W-:-:S13]  /*0d30*/  ISETP.GE.AND P0, PT, R6, UR4, PT ;  /* 0x0000000406007c0c */ /* 0x000fda000bf06270 */
[----:B0-----:R-:W-:Y:S05]  /*0d40*/  @!P0 BRA `(.L_x_147) ;  /* 0xfffffcc000008947 */ /* 0x001fea000383ffff */
[----:B------:R-:W-:Y:S05]  /*0d50*/  EXIT ;  /* 0x000000000000794d */ /* 0x000fea0003800000 */
.L_x_148:
        /* <DEDUP_REMOVED lines=10> */
.L_x_550:


//--------------------- .text._ZN17fastertransformer9transposeI6__halfEEvPKT_PS2_iiiiPKfi --------------------------
	.section	.text._ZN17fastertransformer9transposeI6__halfEEvPKT_PS2_iiiiPKfi,"ax",@progbits
	.sectioninfo	@"SHI_REGISTERS=23"
	.align	128
        .global         _ZN17fastertransformer9transposeI6__halfEEvPKT_PS2_iiiiPKfi
        .type           _ZN17fastertransformer9transposeI6__halfEEvPKT_PS2_iiiiPKfi,@function
        .size           _ZN17fastertransformer9transposeI6__halfEEvPKT_PS2_iiiiPKfi,(.L_x_551 - _ZN17fastertransformer9transposeI6__halfEEvPKT_PS2_iiiiPKfi)
        .other          _ZN17fastertransformer9transposeI6__halfEEvPKT_PS2_iiiiPKfi,@"STO_CUDA_ENTRY STV_DEFAULT"
_ZN17fastertransformer9transposeI6__halfEEvPKT_PS2_iiiiPKfi:
.text._ZN17fastertransformer9transposeI6__halfEEvPKT_PS2_iiiiPKfi:
[----:B------:R-:W-:Y:S02]  /*0000*/  IMAD.MOV.U32 R1, RZ, RZ, c[0x0][0x28] ;  /* 0x00000a00ff017624 */ /* 0x000fe400078e00ff */
[----:B------:R-:W0:Y:S01]  /*0010*/  S2R R7, SR_CTAID.X ;  /* 0x0000000000077919 */ /* 0x000e220000002500 */
[----:B------:R-:W-:Y:S01]  /*0020*/  IMAD.MOV.U32 R6, RZ, RZ, 0x2 ;  /* 0x00000002ff067424 */ /* 0x000fe200078e00ff */
[----:B------:R-:W-:Y:S02]  /*0030*/  ULDC.64 UR4, c[0x0][0x118] ;  /* 0x0000460000047ab9 */ /* 0x000fe40000000a00 */
[----:B------:R-:W0:Y:S02]  /*0040*/  S2R R0, SR_TID.X ;  /* 0x0000000000007919 */ /* 0x000e240000002100 */
[----:B------:R-:W-:Y:S01]  /*0050*/  ISETP.NE.AND P0, PT, R6, c[0x0][0x188], PT ;  /* 0x0000620006007a0c */ /* 0x000fe20003f05270 */
[----:B0-----:R-:W-:-:S04]  /*0060*/  IMAD R7, R7, c[0x0][0x0], R0 ;  /* 0x0000000007077a24 */ /* 0x001fc800078e0200 */
[----:B------:R-:W-:-:S08]  /*0070*/  IMAD.WIDE R2, R7, R6, c[0x0][0x160] ;  /* 0x0000580007027625 */ /* 0x000fd000078e0206 */
[----:B------:R-:W2:Y:S01]  /*0080*/  @P0 LDG.E.U16 R0, [R2.64] ;  /* 0x0000000402000981 */ /* 0x000ea2000c1e1500 */
[----:B------:R-:W-:Y:S01]  /*0090*/  IMAD.MOV.U32 R10, RZ, RZ, c[0x0][0x178] ;  /* 0x00005e00ff0a7624 */ /* 0x000fe200078e00ff */
[----:B------:R-:W-:Y:S01]  /*00a0*/  ISETP.GE.AND P2, PT, R7, RZ, PT ;  /* 0x000000ff0700720c */ /* 0x000fe20003f46270 */
[----:B------:R-:W-:Y:S02]  /*00b0*/  IMAD.MOV.U32 R8, RZ, RZ, c[0x0][0x17c] ;  /* 0x00005f00ff087624 */ /* 0x000fe400078e00ff */
[----:B------:R-:W-:Y:S02]  /*00c0*/  IMAD R10, R10, c[0x0][0x174], RZ ;  /* 0x00005d000a0a7a24 */ /* 0x000fe400078e02ff */
[----:B------:R-:W-:Y:S02]  /*00d0*/  IMAD R8, R8, c[0x0][0x174], RZ ;  /* 0x00005d0008087a24 */ /* 0x000fe400078e02ff */
[----:B------:R-:W-:-:S03]  /*00e0*/  IMAD R10, R10, c[0x0][0x17c], RZ ;  /* 0x00005f000a0a7a24 */ /* 0x000fc600078e02ff */
[----:B------:R-:W-:Y:S02]  /*00f0*/  IABS R9, R8 ;  /* 0x0000000800097213 */ /* 0x000fe40000000000 */
[----:B------:R-:W-:Y:S02]  /*0100*/  IABS R4, R10 ;  /* 0x0000000a00047213 */ /* 0x000fe40000000000 */
[----:B------:R-:W0:Y:S08]  /*0110*/  I2F.RP R11, R9 ;  /* 0x00000009000b7306 */ /* 0x000e300000209400 */
[----:B------:R-:W1:Y:S08]  /*0120*/  I2F.RP R5, R4 ;  /* 0x0000000400057306 */ /* 0x000e700000209400 */
[----:B0-----:R-:W0:Y:S08]  /*0130*/  MUFU.RCP R11, R11 ;  /* 0x0000000b000b7308 */ /* 0x001e300000001000 */
[----:B-1----:R-:W1:Y:S01]  /*0140*/  MUFU.RCP R5, R5 ;  /* 0x0000000500057308 */ /* 0x002e620000001000 */
[----:B0-----:R-:W-:-:S02]  /*0150*/  IADD3 R12, R11, 0xffffffe, RZ ;  /* 0x0ffffffe0b0c7810 */ /* 0x001fc40007ffe0ff */
[----:B------:R-:W-:-:S05]  /*0160*/  IABS R11, c[0x0][0x17c] ;  /* 0x00005f00000b7a13 */ /* 0x000fca0000000000 */
[----:B------:R0:W3:Y:S01]  /*0170*/  F2I.FTZ.U32.TRUNC.NTZ R13, R12 ;  /* 0x0000000c000d7305 */ /* 0x0000e2000021f000 */
[----:B-1----:R-:W-:-:S07]  /*0180*/  IADD3 R14, R5, 0xffffffe, RZ ;  /* 0x0ffffffe050e7810 */ /* 0x002fce0007ffe0ff */
[----:B------:R1:W4:Y:S01]  /*0190*/  F2I.FTZ.U32.TRUNC.NTZ R15, R14 ;  /* 0x0000000e000f7305 */ /* 0x000322000021f000 */
[----:B0-----:R-:W-:Y:S01]  /*01a0*/  HFMA2.MMA R12, -RZ, RZ, 0, 0 ;  /* 0x00000000ff0c7435 */ /* 0x001fe200000001ff */
[----:B---3--:R-:W-:Y:S02]  /*01b0*/  IMAD.MOV R16, RZ, RZ, -R13 ;  /* 0x000000ffff107224 */ /* 0x008fe400078e0a0d */
[----:B-1----:R-:W-:Y:S02]  /*01c0*/  IMAD.MOV.U32 R14, RZ, RZ, RZ ;  /* 0x000000ffff0e7224 */ /* 0x002fe400078e00ff */
[----:B------:R-:W-:Y:S02]  /*01d0*/  IMAD R17, R16, R9, RZ ;  /* 0x0000000910117224 */ /* 0x000fe400078e02ff */
[----:B----4-:R-:W-:-:S03]  /*01e0*/  IMAD.MOV R19, RZ, RZ, -R15 ;  /* 0x000000ffff137224 */ /* 0x010fc600078e0a0f */
[----:B------:R-:W-:Y:S01]  /*01f0*/  IMAD.HI.U32 R12, R13, R17, R12 ;  /* 0x000000110d0c7227 */ /* 0x000fe200078e000c */
[----:B------:R-:W-:-:S03]  /*0200*/  IABS R13, R7 ;  /* 0x00000007000d7213 */ /* 0x000fc60000000000 */
[----:B------:R-:W-:-:S04]  /*0210*/  IMAD R5, R19, R4, RZ ;  /* 0x0000000413057224 */ /* 0x000fc800078e02ff */
[----:B------:R-:W-:Y:S01]  /*0220*/  IMAD.HI.U32 R16, R15, R5, R14 ;  /* 0x000000050f107227 */ /* 0x000fe200078e000e */
[----:B------:R-:W-:Y:S01]  /*0230*/  IABS R5, R10 ;  /* 0x0000000a00057213 */ /* 0x000fe20000000000 */
[----:B------:R-:W0:Y:S01]  /*0240*/  I2F.RP R15, R11 ;  /* 0x0000000b000f7306 */ /* 0x000e220000209400 */
[----:B------:R-:W-:-:S03]  /*0250*/  IABS R14, R8 ;  /* 0x00000008000e7213 */ /* 0x000fc60000000000 */
[----:B------:R-:W-:Y:S02]  /*0260*/  IMAD.MOV R17, RZ, RZ, -R5 ;  /* 0x000000ffff117224 */ /* 0x000fe400078e0a05 */
[----:B------:R-:W-:Y:S02]  /*0270*/  IMAD.MOV R14, RZ, RZ, -R14 ;  /* 0x000000ffff0e7224 */ /* 0x000fe400078e0a0e */
[----:B------:R-:W-:-:S04]  /*0280*/  IMAD.HI.U32 R5, R12, R13, RZ ;  /* 0x0000000d0c057227 */ /* 0x000fc800078e00ff */
[----:B------:R-:W-:-:S04]  /*0290*/  IMAD.HI.U32 R16, R16, R13, RZ ;  /* 0x0000000d10107227 */ /* 0x000fc800078e00ff */
[--C-:B------:R-:W-:Y:S01]  /*02a0*/  IMAD R18, R5, R14, R13.reuse ;  /* 0x0000000e05127224 */ /* 0x100fe200078e020d */
[----:B0-----:R-:W0:Y:S01]  /*02b0*/  MUFU.RCP R15, R15 ;  /* 0x0000000f000f7308 */ /* 0x001e220000001000 */
[----:B------:R-:W-:-:S03]  /*02c0*/  IMAD R5, R16, R17, R13 ;  /* 0x0000001110057224 */ /* 0x000fc600078e020d */
[----:B------:R-:W-:Y:S02]  /*02d0*/  ISETP.GT.U32.AND P1, PT, R9, R18, PT ;  /* 0x000000120900720c */ /* 0x000fe40003f24070 */
[----:B------:R-:W-:Y:S02]  /*02e0*/  ISETP.GT.U32.AND P4, PT, R4, R5, PT ;  /* 0x000000050400720c */ /* 0x000fe40003f84070 */
[----:B0-----:R-:W-:-:S09]  /*02f0*/  IADD3 R17, R15, 0xffffffe, RZ ;  /* 0x0ffffffe0f117810 */ /* 0x001fd20007ffe0ff */
[----:B------:R-:W-:Y:S01]  /*0300*/  @!P1 IMAD.IADD R18, R18, 0x1, -R9 ;  /* 0x0000000112129824 */ /* 0x000fe200078e0a09 */
[----:B------:R-:W-:Y:S02]  /*0310*/  LOP3.LUT R15, RZ, R8, RZ, 0x33, !PT ;  /* 0x00000008ff0f7212 */ /* 0x000fe400078e33ff */
[----:B------:R-:W-:Y:S02]  /*0320*/  @!P4 IADD3 R5, R5, -R4, RZ ;  /* 0x800000040505c210 */ /* 0x000fe40007ffe0ff */
[----:B------:R-:W-:Y:S02]  /*0330*/  ISETP.GT.U32.AND P5, PT, R9, R18, PT ;  /* 0x000000120900720c */ /* 0x000fe40003fa4070 */
[----:B------:R-:W-:Y:S02]  /*0340*/  ISETP.GE.U32.AND P3, PT, R5, R4, PT ;  /* 0x000000040500720c */ /* 0x000fe40003f66070 */
[----:B------:R-:W0:Y:S01]  /*0350*/  F2I.FTZ.U32.TRUNC.NTZ R5, R17 ;  /* 0x0000001100057305 */ /* 0x000e22000021f000 */
[----:B------:R-:W-:-:S02]  /*0360*/  LOP3.LUT R4, R7, R10, RZ, 0x3c, !PT ;  /* 0x0000000a07047212 */ /* 0x000fc400078e3cff */
[----:B------:R-:W-:Y:S02]  /*0370*/  @!P4 IADD3 R16, R16, 0x1, RZ ;  /* 0x000000011010c810 */ /* 0x000fe40007ffe0ff */
[----:B------:R-:W-:Y:S02]  /*0380*/  ISETP.GE.AND P1, PT, R4, RZ, PT ;  /* 0x000000ff0400720c */ /* 0x000fe40003f26270 */
[----:B------:R-:W-:Y:S02]  /*0390*/  ISETP.NE.AND P4, PT, R10, RZ, PT ;  /* 0x000000ff0a00720c */ /* 0x000fe40003f85270 */
[----:B------:R-:W-:Y:S02]  /*03a0*/  @!P5 IMAD.IADD R18, R18, 0x1, -R9 ;  /* 0x000000011212d824 */ /* 0x000fe400078e0a09 */
[----:B------:R-:W-:Y:S02]  /*03b0*/  @P3 IADD3 R16, R16, 0x1, RZ ;  /* 0x0000000110103810 */ /* 0x000fe40007ffe0ff */
[----:B------:R-:W-:Y:S01]  /*03c0*/  @!P2 IMAD.MOV R18, RZ, RZ, -R18 ;  /* 0x000000ffff12a224 */ /* 0x000fe200078e0a12 */
[----:B------:R-:W-:Y:S01]  /*03d0*/  ISETP.NE.AND P3, PT, R8, RZ, PT ;  /* 0x000000ff0800720c */ /* 0x000fe20003f65270 */
[----:B0-----:R-:W-:-:S03]  /*03e0*/  IMAD.MOV R4, RZ, RZ, -R5 ;  /* 0x000000ffff047224 */ /* 0x001fc600078e0a05 */
[----:B------:R-:W-:Y:S01]  /*03f0*/  SEL R17, R15, R18, !P3 ;  /* 0x000000120f117207 */ /* 0x000fe20005800000 */
[----:B------:R-:W-:Y:S01]  /*0400*/  @!P1 IMAD.MOV R16, RZ, RZ, -R16 ;  /* 0x000000ffff109224 */ /* 0x000fe200078e0a10 */
[----:B------:R-:W-:Y:S01]  /*0410*/  @!P4 LOP3.LUT R16, RZ, R10, RZ, 0x33, !PT ;  /* 0x0000000aff10c212 */ /* 0x000fe200078e33ff */
[----:B------:R-:W-:Y:S01]  /*0420*/  IMAD R19, R4, R11, RZ ;  /* 0x0000000b04137224 */ /* 0x000fe200078e02ff */
[----:B------:R-:W-:Y:S02]  /*0430*/  MOV R4, RZ ;  /* 0x000000ff00047202 */ /* 0x000fe40000000f00 */
[----:B------:R-:W-:Y:S01]  /*0440*/  IABS R20, R17 ;  /* 0x0000001100147213 */ /* 0x000fe20000000000 */
[----:B------:R-:W-:Y:S01]  /*0450*/  IMAD.MOV R18, RZ, RZ, -R16 ;  /* 0x000000ffff127224 */ /* 0x000fe200078e0a10 */
[----:B------:R-:W-:Y:S01]  /*0460*/  LOP3.LUT R17, R17, c[0x0][0x17c], RZ, 0x3c, !PT ;  /* 0x00005f0011117a12 */ /* 0x000fe200078e3cff */
[----:B------:R-:W-:-:S04]  /*0470*/  IMAD.HI.U32 R4, R5, R19, R4 ;  /* 0x0000001305047227 */ /* 0x000fc800078e0004 */
[----:B------:R-:W-:Y:S02]  /*0480*/  IMAD.MOV.U32 R5, RZ, RZ, R20 ;  /* 0x000000ffff057224 */ /* 0x000fe400078e0014 */
[----:B------:R-:W-:Y:S02]  /*0490*/  IMAD R7, R10, R18, R7 ;  /* 0x000000120a077224 */ /* 0x000fe400078e0207 */
[----:B------:R-:W-:-:S03]  /*04a0*/  IMAD.HI.U32 R10, R4, R5, RZ ;  /* 0x00000005040a7227 */ /* 0x000fc600078e00ff */
[----:B------:R-:W-:Y:S01]  /*04b0*/  IABS R19, R7 ;  /* 0x0000000700137213 */ /* 0x000fe20000000000 */
[----:B------:R-:W-:Y:S01]  /*04c0*/  IMAD.HI.U32 R4, R4, R13, RZ ;  /* 0x0000000d04047227 */ /* 0x000fe200078e00ff */
[----:B------:R-:W-:-:S03]  /*04d0*/  LOP3.LUT R7, R7, R8, RZ, 0x3c, !PT ;  /* 0x0000000807077212 */ /* 0x000fc600078e3cff */
[----:B------:R-:W-:Y:S02]  /*04e0*/  IMAD.MOV R18, RZ, RZ, -R10 ;  /* 0x000000ffff127224 */ /* 0x000fe400078e0a0a */
[----:B------:R-:W-:Y:S02]  /*04f0*/  IMAD.MOV R20, RZ, RZ, -R4 ;  /* 0x000000ffff147224 */ /* 0x000fe400078e0a04 */
[----:B------:R-:W-:Y:S02]  /*0500*/  IMAD R4, R11, R18, R5 ;  /* 0x000000120b047224 */ /* 0x000fe400078e0205 */
[----:B------:R-:W-:-:S03]  /*0510*/  IMAD.HI.U32 R5, R12, R19, RZ ;  /* 0x000000130c057227 */ /* 0x000fc600078e00ff */
[----:B------:R-:W-:Y:S01]  /*0520*/  ISETP.GT.U32.AND P1, PT, R11, R4, PT ;  /* 0x000000040b00720c */ /* 0x000fe20003f24070 */
[----:B------:R-:W-:Y:S02]  /*0530*/  IMAD R14, R5, R14, R19 ;  /* 0x0000000e050e7224 */ /* 0x000fe400078e0213 */
[----:B------:R-:W-:-:S03]  /*0540*/  IMAD R12, R11, R20, R13 ;  /* 0x000000140b0c7224 */ /* 0x000fc600078e020d */
[----:B------:R-:W-:Y:S02]  /*0550*/  ISETP.GT.U32.AND P4, PT, R9, R14, PT ;  /* 0x0000000e0900720c */ /* 0x000fe40003f84070 */
[----:B------:R-:W-:-:S05]  /*0560*/  ISETP.GT.U32.AND P5, PT, R11, R12, PT ;  /* 0x0000000c0b00720c */ /* 0x000fca0003fa4070 */
[-C--:B------:R-:W-:Y:S02]  /*0570*/  @!P1 IADD3 R4, R4, -R11.reuse, RZ ;  /* 0x8000000b04049210 */ /* 0x080fe40007ffe0ff */
[----:B------:R-:W-:Y:S02]  /*0580*/  @!P1 IADD3 R10, R10, 0x1, RZ ;  /* 0x000000010a0a9810 */ /* 0x000fe40007ffe0ff */
[----:B------:R-:W-:Y:S02]  /*0590*/  ISETP.GE.U32.AND P6, PT, R4, R11, PT ;  /* 0x0000000b0400720c */ /* 0x000fe40003fc6070 */
[----:B------:R-:W-:Y:S01]  /*05a0*/  @!P4 IMAD.IADD R14, R14, 0x1, -R9 ;  /* 0x000000010e0ec824 */ /* 0x000fe200078e0a09 */
[----:B------:R-:W-:Y:S01]  /*05b0*/  @!P4 IADD3 R5, R5, 0x1, RZ ;  /* 0x000000010505c810 */ /* 0x000fe20007ffe0ff */
[----:B------:R-:W-:Y:S01]  /*05c0*/  @!P5 IMAD.IADD R12, R12, 0x1, -R11 ;  /* 0x000000010c0cd824 */ /* 0x000fe200078e0a0b */
[----:B------:R-:W-:Y:S02]  /*05d0*/  ISETP.GE.AND P1, PT, R17, RZ, PT ;  /* 0x000000ff1100720c */ /* 0x000fe40003f26270 */
[----:B------:R-:W-:-:S02]  /*05e0*/  ISETP.GE.U32.AND P4, PT, R14, R9, PT ;  /* 0x000000090e00720c */ /* 0x000fc40003f86070 */
[----:B------:R-:W-:-:S04]  /*05f0*/  ISETP.GT.U32.AND P5, PT, R11, R12, PT ;  /* 0x0000000c0b00720c */ /* 0x000fc80003fa4070 */
[----:B------:R-:W-:Y:S02]  /*0600*/  @P6 IADD3 R10, R10, 0x1, RZ ;  /* 0x000000010a0a6810 */ /* 0x000fe40007ffe0ff */
[----:B------:R-:W-:Y:S02]  /*0610*/  ISETP.GE.AND P6, PT, R7, RZ, PT ;  /* 0x000000ff0700720c */ /* 0x000fe40003fc6270 */
[----:B------:R-:W-:Y:S01]  /*0620*/  LOP3.LUT R7, RZ, c[0x0][0x17c], RZ, 0x33, !PT ;  /* 0x00005f00ff077a12 */ /* 0x000fe200078e33ff */
[----:B------:R-:W-:Y:S02]  /*0630*/  @!P1 IMAD.MOV R10, RZ, RZ, -R10 ;  /* 0x000000ffff0a9224 */ /* 0x000fe400078e0a0a */
[----:B------:R-:W-:Y:S02]  /*0640*/  @P4 IADD3 R5, R5, 0x1, RZ ;  /* 0x0000000105054810 */ /* 0x000fe40007ffe0ff */
[----:B------:R-:W-:Y:S01]  /*0650*/  ISETP.NE.AND P4, PT, RZ, c[0x0][0x17c], PT ;  /* 0x00005f00ff007a0c */ /* 0x000fe20003f85270 */
[----:B------:R-:W-:-:S03]  /*0660*/  @!P5 IMAD.IADD R12, R12, 0x1, -R11 ;  /* 0x000000010c0cd824 */ /* 0x000fc600078e0a0b */
[----:B------:R-:W-:Y:S01]  /*0670*/  SEL R9, R7, R10, !P4 ;  /* 0x0000000a07097207 */ /* 0x000fe20006000000 */
[----:B------:R-:W-:Y:S01]  /*0680*/  @!P2 IMAD.MOV R12, RZ, RZ, -R12 ;  /* 0x000000ffff0ca224 */ /* 0x000fe200078e0a0c */
[----:B------:R-:W-:-:S03]  /*0690*/  @!P6 IADD3 R5, -R5, RZ, RZ ;  /* 0x000000ff0505e210 */ /* 0x000fc60007ffe1ff */
[----:B------:R-:W-:Y:S01]  /*06a0*/  IMAD R16, R16, c[0x0][0x174], R9 ;  /* 0x00005d0010107a24 */ /* 0x000fe200078e0209 */
[----:B------:R-:W-:Y:S02]  /*06b0*/  SEL R5, R15, R5, !P3 ;  /* 0x000000050f057207 */ /* 0x000fe40005800000 */
[----:B------:R-:W-:-:S03]  /*06c0*/  SEL R7, R7, R12, !P4 ;  /* 0x0000000c07077207 */ /* 0x000fc60006000000 */
[----:B------:R-:W-:-:S04]  /*06d0*/  IMAD R16, R16, c[0x0][0x178], R5 ;  /* 0x00005e0010107a24 */ /* 0x000fc800078e0205 */
[----:B------:R-:W-:-:S04]  /*06e0*/  IMAD R9, R16, c[0x0][0x17c], R7 ;  /* 0x00005f0010097a24 */ /* 0x000fc800078e0207 */
[----:B------:R-:W-:-:S05]  /*06f0*/  @P0 IMAD.WIDE R6, R9, R6, c[0x0][0x168] ;  /* 0x00005a0009060625 */ /* 0x000fca00078e0206 */
[----:B--2---:R0:W-:Y:S01]  /*0700*/  @P0 STG.E.U16 [R6.64], R0 ;  /* 0x0000000006000986 */ /* 0x0041e2000c101504 */
[----:B------:R-:W-:Y:S05]  /*0710*/  @P0 EXIT ;  /* 0x000000000000094d */ /* 0x000fea0003800000 */
[----:B------:R-:W-:Y:S01]  /*0720*/  IMAD.MOV.U32 R4, RZ, RZ, c[0x0][0x180] ;  /* 0x00006000ff047624 */ /* 0x000fe200078e00ff */
[----:B------:R-:W2:Y:S01]  /*0730*/  LDG.E.U16 R2, [R2.64] ;  /* 0x0000000402027981 */ /* 0x000ea2000c1e1500 */
[----:B------:R-:W-:-:S05]  /*0740*/  IMAD.MOV.U32 R5, RZ, RZ, c[0x0][0x184] ;  /* 0x00006100ff057624 */ /* 0x000fca00078e00ff */
[----:B------:R-:W3:Y:S01]  /*0750*/  LDG.E R4, [R4.64] ;  /* 0x0000000404047981 */ /* 0x000ee2000c1e1900 */
[----:B0-----:R-:W-:Y:S01]  /*0760*/  IADD3 R6, P0, R9, c[0x0][0x168], RZ ;  /* 0x00005a0009067a10 */ /* 0x001fe20007f1e0ff */
[----:B--2---:R-:W-:-:S05]  /*0770*/  HADD2.F32 R7, -RZ, R2.H0_H0 ;  /* 0x20000002ff077230 */ /* 0x004fca0000004100 */
[----:B---3--:R-:W-:Y:S01]  /*0780*/  FMUL.FTZ R0, R4, R7 ;  /* 0x0000000704007220 */ /* 0x008fe20000410000 */
[----:B------:R-:W-:-:S05]  /*0790*/  LEA.HI.X.SX32 R7, R9, c[0x0][0x16c], 0x1, P0 ;  /* 0x00005b0009077a11 */ /* 0x000fca00000f0eff */
[----:B------:R-:W0:Y:S02]  /*07a0*/  F2I.S8.NTZ R0, R0 ;  /* 0x0000000000007305 */ /* 0x000e240000202100 */
[----:B0-----:R-:W-:-:S04]  /*07b0*/  PRMT R8, R0, 0x8880, RZ ;  /* 0x0000888000087816 */ /* 0x001fc800000000ff */
[----:B------:R-:W-:-:S05]  /*07c0*/  PRMT R9, R8, 0x7710, RZ ;  /* 0x0000771008097816 */ /* 0x000fca00000000ff */
[----:B------:R-:W-:Y:S01]  /*07d0*/  STG.E.U8 [R6.64], R9 ;  /* 0x0000000906007986 */ /* 0x000fe2000c101104 */
[----:B------:R-:W-:Y:S05]  /*07e0*/  EXIT ;  /* 0x000000000000794d */ /* 0x000fea0003800000 */
.L_x_149:
        /* <DEDUP_REMOVED lines=9> */
.L_x_551:


//--------------------- .text._ZN17fastertransformer9transposeI7__half2EEvPKT_PS2_iiiiPKfi --------------------------
	.section	.text._ZN17fastertransformer9transposeI7__half2EEvPKT_PS2_iiiiPKfi,"ax",@progbits
	.sectioninfo	@"SHI_REGISTERS=23"
	.align	128
        .global         _ZN17fastertransformer9transposeI7__half2EEvPKT_PS2_iiiiPKfi
        .type           _ZN17fastertransformer9transposeI7__half2EEvPKT_PS2_iiiiPKfi,@function
        .size           _ZN17fastertransformer9transposeI7__half2EEvPKT_PS2_iiiiPKfi,(.L_x_552 - _ZN17fastertransformer9transposeI7__half2EEvPKT_PS2_iiiiPKfi)
        .other          _ZN17fastertransformer9transposeI7__half2EEvPKT_PS2_iiiiPKfi,@"STO_CUDA_ENTRY STV_DEFAULT"
_ZN17fastertransformer9transposeI7__half2EEvPKT_PS2_iiiiPKfi:
.text._ZN17fastertransformer9transposeI7__half2EEvPKT_PS2_iiiiPKfi:
[----:B------:R-:W-:Y:S02]  /*0000*/  IMAD.MOV.U32 R1, RZ, RZ, c[0x0][0x28] ;  /* 0x00000a00ff017624 */ /* 0x000fe400078e00ff */
[----:B------:R-:W0:Y:S01]  /*0010*/  S2R R7, SR_CTAID.X ;  /* 0x0000000000077919 */ /* 0x000e220000002500 */
[----:B------:R-:W-:Y:S01]  /*0020*/  IMAD.MOV.U32 R2, RZ, RZ, c[0x0][0x188] ;  /* 0x00006200ff027624 */ /* 0x000fe200078e00ff */
[----:B------:R-:W-:Y:S01]  /*0030*/  ULDC.64 UR4, c[0x0][0x118] ;  /* 0x0000460000047ab9 */ /* 0x000fe20000000a00 */
[----:B------:R-:W-:Y:S01]  /*0040*/  IMAD.MOV.U32 R6, RZ, RZ, 0x4 ;  /* 0x00000004ff067424 */ /* 0x000fe200078e00ff */
[----:B------:R-:W0:Y:S02]  /*0050*/  S2R R0, SR_TID.X ;  /* 0x0000000000007919 */ /* 0x000e240000002100 */
[----:B------:R-:W-:Y:S01]  /*0060*/  ISETP.NE.AND P0, PT, R2, 0x2, PT ;  /* 0x000000020200780c */ /* 0x000fe20003f05270 */
[----:B0-----:R-:W-:-:S04]  /*0070*/  IMAD R7, R7, c[0x0][0x0], R0 ;  /* 0x0000000007077a24 */ /* 0x001fc800078e0200 */
[----:B------:R-:W-:-:S08]  /*0080*/  IMAD.WIDE R2, R7, R6, c[0x0][0x160] ;  /* 0x0000580007027625 */ /* 0x000fd000078e0206 */
[----:B------:R-:W2:Y:S01]  /*0090*/  @P0 LDG.E R0, [R2.64] ;  /* 0x0000000402000981 */ /* 0x000ea2000c1e1900 */
[----:B------:R-:W-:Y:S01]  /*00a0*/  IMAD.MOV.U32 R10, RZ, RZ, c[0x0][0x178] ;  /* 0x00005e00ff0a7624 */ /* 0x000fe200078e00ff */
[----:B------:R-:W-:Y:S02]  /*00b0*/  MOV R8, c[0x0][0x17c] ;  /* 0x00005f0000087a02 */ /* 0x000fe40000000f00 */
[----:B------:R-:W-:Y:S01]  /*00c0*/  ISETP.GE.AND P2, PT, R7, RZ, PT ;  /* 0x000000ff0700720c */ /* 0x000fe20003f46270 */
        /* <DEDUP_REMOVED lines=14> */
[----:B0-----:R-:W-:Y:S02]  /*01b0*/  IMAD.MOV.U32 R12, RZ, RZ, RZ ;  /* 0x000000ffff0c7224 */ /* 0x001fe400078e00ff */
[----:B---3--:R-:W-:Y:S01]  /*01c0*/  IMAD.MOV R16, RZ, RZ, -R13 ;  /* 0x000000ffff107224 */ /* 0x008fe200078e0a0d */
[----:B-1----:R-:W-:-:S03]  /*01d0*/  HFMA2.MMA R14, -RZ, RZ, 0, 0 ;  /* 0x00000000ff0e7435 */ /* 0x002fc600000001ff */
[----:B------:R-:W-:Y:S02]  /*01e0*/  IMAD R17, R16, R9, RZ ;  /* 0x0000000910117224 */ /* 0x000fe400078e02ff */
[----:B----4-:R-:W-:Y:S02]  /*01f0*/  IMAD.MOV R19, RZ, RZ, -R15 ;  /* 0x000000ffff137224 */ /* 0x010fe400078e0a0f */
        /* <DEDUP_REMOVED lines=32> */
[----:B------:R-:W-:Y:S02]  /*0400*/  SEL R17, R15, R18, !P3 ;  /* 0x000000120f117207 */ /* 0x000fe40005800000 */
[----:B------:R-:W-:Y:S01]  /*0410*/  @!P1 IADD3 R16, -R16, RZ, RZ ;  /* 0x000000ff10109210 */ /* 0x000fe20007ffe1ff */
[----:B------:R-:W-:Y:S01]  /*0420*/  IMAD R19, R4, R11, RZ ;  /* 0x0000000b04137224 */ /* 0x000fe200078e02ff */
[----:B------:R-:W-:Y:S01]  /*0430*/  @!P4 LOP3.LUT R16, RZ, R10, RZ, 0x33, !PT ;  /* 0x0000000aff10c212 */ /* 0x000fe200078e33ff */
[----:B------:R-:W-:Y:S01]  /*0440*/  IMAD.MOV.U32 R4, RZ, RZ, RZ ;  /* 0x000000ffff047224 */ /* 0x000fe200078e00ff */
[----:B------:R-:W-:Y:S02]  /*0450*/  IABS R20, R17 ;  /* 0x0000001100147213 */ /* 0x000fe40000000000 */
[----:B------:R-:W-:Y:S01]  /*0460*/  LOP3.LUT R17, R17, c[0x0][0x17c], RZ, 0x3c, !PT ;  /* 0x00005f0011117a12 */ /* 0x000fe200078e3cff */
[----:B------:R-:W-:-:S04]  /*0470*/  IMAD.HI.U32 R4, R5, R19, R4 ;  /* 0x0000001305047227 */ /* 0x000fc800078e0004 */
[----:B------:R-:W-:Y:S02]  /*0480*/  IMAD.MOV R18, RZ, RZ, -R16 ;  /* 0x000000ffff127224 */ /* 0x000fe400078e0a10 */
[----:B------:R-:W-:Y:S02]  /*0490*/  IMAD.MOV.U32 R5, RZ, RZ, R20 ;  /* 0x000000ffff057224 */ /* 0x000fe400078e0014 */
[----:B------:R-:W-:Y:S02]  /*04a0*/  IMAD R7, R10, R18, R7 ;  /* 0x000000120a077224 */ /* 0x000fe400078e0207 */
[----:B------:R-:W-:-:S03]  /*04b0*/  IMAD.HI.U32 R10, R4, R5, RZ ;  /* 0x00000005040a7227 */ /* 0x000fc600078e00ff */
[----:B------:R-:W-:Y:S01]  /*04c0*/  IABS R19, R7 ;  /* 0x0000000700137213 */ /* 0x000fe20000000000 */
[----:B------:R-:W-:Y:S01]  /*04d0*/  IMAD.HI.U32 R4, R4, R13, RZ ;  /* 0x0000000d04047227 */ /* 0x000fe200078e00ff */
[----:B------:R-:W-:Y:S02]  /*04e0*/  IADD3 R18, -R10, RZ, RZ ;  /* 0x000000ff0a127210 */ /* 0x000fe40007ffe1ff */
[----:B------:R-:W-:Y:S01]  /*04f0*/  LOP3.LUT R7, R7, R8, RZ, 0x3c, !PT ;  /* 0x0000000807077212 */ /* 0x000fe200078e3cff */
        /* <DEDUP_REMOVED lines=8> */
[--C-:B------:R-:W-:Y:S01]  /*0580*/  @!P1 IMAD.IADD R4, R4, 0x1, -R11.reuse ;  /* 0x0000000104049824 */ /* 0x100fe200078e0a0b */
[----:B------:R-:W-:Y:S02]  /*0590*/  @!P1 IADD3 R10, R10, 0x1, RZ ;  /* 0x000000010a0a9810 */ /* 0x000fe40007ffe0ff */
[----:B------:R-:W-:Y:S02]  /*05a0*/  ISETP.GE.AND P1, PT, R17, RZ, PT ;  /* 0x000000ff1100720c */ /* 0x000fe40003f26270 */
[----:B------:R-:W-:Y:S02]  /*05b0*/  ISETP.GE.U32.AND P6, PT, R4, R11, PT ;  /* 0x0000000b0400720c */ /* 0x000fe40003fc6070 */
[-C--:B------:R-:W-:Y:S01]  /*05c0*/  @!P4 IADD3 R14, R14, -R9.reuse, RZ ;  /* 0x800000090e0ec210 */ /* 0x080fe20007ffe0ff */
[----:B------:R-:W-:Y:S01]  /*05d0*/  @!P5 IMAD.IADD R12, R12, 0x1, -R11 ;  /* 0x000000010c0cd824 */ /* 0x000fe200078e0a0b */
[----:B------:R-:W-:Y:S02]  /*05e0*/  @!P4 IADD3 R5, R5, 0x1, RZ ;  /* 0x000000010505c810 */ /* 0x000fe40007ffe0ff */
[----:B------:R-:W-:-:S02]  /*05f0*/  ISETP.GE.U32.AND P4, PT, R14, R9, PT ;  /* 0x000000090e00720c */ /* 0x000fc40003f86070 */
[----:B------:R-:W-:-:S05]  /*0600*/  ISETP.GT.U32.AND P5, PT, R11, R12, PT ;  /* 0x0000000c0b00720c */ /* 0x000fca0003fa4070 */
[----:B------:R-:W-:Y:S02]  /*0610*/  @P6 IADD3 R10, R10, 0x1, RZ ;  /* 0x000000010a0a6810 */ /* 0x000fe40007ffe0ff */
[----:B------:R-:W-:Y:S02]  /*0620*/  ISETP.GE.AND P6, PT, R7, RZ, PT ;  /* 0x000000ff0700720c */ /* 0x000fe40003fc6270 */
[----:B------:R-:W-:Y:S01]  /*0630*/  LOP3.LUT R7, RZ, c[0x0][0x17c], RZ, 0x33, !PT ;  /* 0x00005f00ff077a12 */ /* 0x000fe200078e33ff */
[----:B------:R-:W-:Y:S01]  /*0640*/  @!P1 IMAD.MOV R10, RZ, RZ, -R10 ;  /* 0x000000ffff0a9224 */ /* 0x000fe200078e0a0a */
[----:B------:R-:W-:Y:S02]  /*0650*/  @P4 IADD3 R5, R5, 0x1, RZ ;  /* 0x0000000105054810 */ /* 0x000fe40007ffe0ff */
[----:B------:R-:W-:Y:S01]  /*0660*/  ISETP.NE.AND P4, PT, RZ, c[0x0][0x17c], PT ;  /* 0x00005f00ff007a0c */ /* 0x000fe20003f85270 */
[----:B------:R-:W-:-:S03]  /*0670*/  @!P5 IMAD.IADD R12, R12, 0x1, -R11 ;  /* 0x000000010c0cd824 */ /* 0x000fc600078e0a0b */
[----:B------:R-:W-:Y:S01]  /*0680*/  SEL R9, R7, R10, !P4 ;  /* 0x0000000a07097207 */ /* 0x000fe20006000000 */
[----:B------:R-:W-:Y:S02]  /*0690*/  @!P2 IMAD.MOV R12, RZ, RZ, -R12 ;  /* 0x000000ffff0ca224 */ /* 0x000fe400078e0a0c */
[----:B------:R-:W-:Y:S02]  /*06a0*/  @!P6 IADD3 R5, -R5, RZ, RZ ;  /* 0x000000ff0505e210 */ /* 0x000fe40007ffe1ff */
[----:B------:R-:W-:Y:S01]  /*06b0*/  IMAD R16, R16, c[0x0][0x174], R9 ;  /* 0x00005d0010107a24 */ /* 0x000fe200078e0209 */
[----:B------:R-:W-:Y:S02]  /*06c0*/  SEL R7, R7, R12, !P4 ;  /* 0x0000000c07077207 */ /* 0x000fe40006000000 */
[----:B------:R-:W-:-:S05]  /*06d0*/  SEL R5, R15, R5, !P3 ;  /* 0x000000050f057207 */ /* 0x000fca0005800000 */
[----:B------:R-:W-:-:S04]  /*06e0*/  IMAD R16, R16, c[0x0][0x178], R5 ;  /* 0x00005e0010107a24 */ /* 0x000fc800078e0205 */
[----:B------:R-:W-:-:S04]  /*06f0*/  IMAD R9, R16, c[0x0][0x17c], R7 ;  /* 0x00005f0010097a24 */ /* 0x000fc800078e0207 */
[----:B------:R-:W-:-:S05]  /*0700*/  @P0 IMAD.WIDE R6, R9, R6, c[0x0][0x168] ;  /* 0x00005a0009060625 */ /* 0x000fca00078e0206 */
[----:B--2---:R0:W-:Y:S01]  /*0710*/  @P0 STG.E [R6.64], R0 ;  /* 0x0000000006000986 */ /* 0x0041e2000c101904 */
[----:B------:R-:W-:Y:S05]  /*0720*/  @P0 EXIT ;  /* 0x000000000000094d */ /* 0x000fea0003800000 */
[----:B------:R-:W-:Y:S01]  /*0730*/  IMAD.MOV.U32 R4, RZ, RZ, c[0x0][0x180] ;  /* 0x00006000ff047624 */ /* 0x000fe200078e00ff */
[----:B------:R-:W2:Y:S01]  /*0740*/  LDG.E R2, [R2.64] ;  /* 0x0000000402027981 */ /* 0x000ea2000c1e1900 */
[----:B------:R-:W-:-:S05]  /*0750*/  MOV R5, c[0x0][0x184] ;  /* 0x0000610000057a02 */ /* 0x000fca0000000f00 */
[----:B------:R-:W3:Y:S01]  /*0760*/  LDG.E R4, [R4.64] ;  /* 0x0000000404047981 */ /* 0x000ee2000c1e1900 */
[----:B------:R-:W-:Y:S01]  /*0770*/  IMAD.MOV.U32 R8, RZ, RZ, 0x2 ;  /* 0x00000002ff087424 */ /* 0x000fe200078e00ff */
[----:B0-2---:R-:W-:-:S05]  /*0780*/  HADD2.F32 R7, -RZ, R2.H0_H0 ;  /* 0x20000002ff077230 */ /* 0x005fca0000004100 */
[----:B---3--:R-:W-:Y:S01]  /*0790*/  FMUL.FTZ R0, R4, R7 ;  /* 0x0000000704007220 */ /* 0x008fe20000410000 */
[----:B------:R-:W-:Y:S01]  /*07a0*/  HADD2.F32 R7, -RZ, R2.H1_H1 ;  /* 0x30000002ff077230 */ /* 0x000fe20000004100 */
[----:B------:R-:W-:-:S04]  /*07b0*/  IMAD.WIDE R2, R9, R8, c[0x0][0x168] ;  /* 0x00005a0009027625 */ /* 0x000fc800078e0208 */
[----:B------:R-:W0:Y:S01]  /*07c0*/  F2I.S8.NTZ R0, R0 ;  /* 0x0000000000007305 */ /* 0x000e220000202100 */
[----:B------:R-:W-:-:S07]  /*07d0*/  FMUL.FTZ R7, R4, R7 ;  /* 0x0000000704077220 */ /* 0x000fce0000410000 */
[----:B------:R-:W1:Y:S01]  /*07e0*/  F2I.S8.NTZ R7, R7 ;  /* 0x0000000700077305 */ /* 0x000e620000202100 */
[----:B0-----:R-:W-:-:S04]  /*07f0*/  PRMT R6, R0, 0x8880, RZ ;  /* 0x0000888000067816 */ /* 0x001fc800000000ff */
[----:B------:R-:W-:-:S04]  /*0800*/  PRMT R6, R6, 0x7710, RZ ;  /* 0x0000771006067816 */ /* 0x000fc800000000ff */
[----:B-1----:R-:W-:-:S05]  /*0810*/  PRMT R5, R7, 0x7604, R6 ;  /* 0x0000760407057816 */ /* 0x002fca0000000006 */
[----:B------:R-:W-:Y:S01]  /*0820*/  STG.E.U16 [R2.64], R5 ;  /* 0x0000000502007986 */ /* 0x000fe2000c101504 */
[----:B------:R-:W-:Y:S05]  /*0830*/  EXIT ;  /* 0x000000000000794d */ /* 0x000fea0003800000 */
.L_x_150:
        /* <DEDUP_REMOVED lines=12> */
.L_x_552:


//--------------------- .text._ZN17fastertransformer14softmax_kernelI6__halfS1_Li1EEEvPT_PKT0_PKS2_S8_iiiif --------------------------
	.section	.text._ZN17fastertransformer14softmax_kernelI6__halfS1_Li1EEEvPT_PKT0_PKS2_S8_iiiif,"ax",@progbits
	.sectioninfo	@"SHI_REGISTERS=28"
	.align	128
        .global         _ZN17fastertransformer14softmax_kernelI6__halfS1_Li1EEEvPT_PKT0_PKS2_S8_iiiif
        .type           _ZN17fastertransformer14softmax_kernelI6__halfS1_Li1EEEvPT_PKT0_PKS2_S8_iiiif,@function
        .size           _ZN17fastertransformer14softmax_kernelI6__halfS1_Li1EEEvPT_PKT0_PKS2_S8_iiiif,(.L_x_553 - _ZN17fastertransformer14softmax_kernelI6__halfS1_Li1EEEvPT_PKT0_PKS2_S8_iiiif)
        .other          _ZN17fastertransformer14softmax_kernelI6__halfS1_Li1EEEvPT_PKT0_PKS2_S8_iiiif,@"STO_CUDA_ENTRY STV_DEFAULT"
_ZN17fastertransformer14softmax_kernelI6__halfS1_Li1EEEvPT_PKT0_PKS2_S8_iiiif:
.text._ZN17fastertransformer14softmax_kernelI6__halfS1_Li1EEEvPT_PKT0_PKS2_S8_iiiif:
[----:B------:R-:W-:Y:S02]  /*0000*/  IMAD.MOV.U32 R1, RZ, RZ, c[0x0][0x28] ;  /* 0x00000a00ff017624 */ /* 0x000fe400078e00ff */
[----:B------:R-:W0:Y:S01]  /*0010*/  S2UR UR6, SR_CTAID.Z ;  /* 0x00000000000679c3 */ /* 0x000e220000002700 */
[----:B------:R-:W-:Y:S02]  /*0020*/  ULDC.64 UR4, c[0x0][0x178] ;  /* 0x00005e0000047ab9 */ /* 0x000fe40000000a00 */
[----:B------:R-:W-:Y:S02]  /*0030*/  UISETP.NE.U32.AND UP0, UPT, URZ, UR4, UPT ;  /* 0x000000043f00728c */ /* 0x000fe4000bf05070 */
[----:B------:R-:W-:Y:S02]  /*0040*/  ULDC.64 UR14, c[0x0][0x118] ;  /* 0x00004600000e7ab9 */ /* 0x000fe40000000a00 */
[----:B------:R-:W-:-:S06]  /*0050*/  UISETP.NE.AND.EX UP0, UPT, URZ, UR5, UPT, UP0 ;  /* 0x000000053f00728c */ /* 0x000fcc000bf05300 */
[----:B------:R-:W-:-:S05]  /*0060*/  PLOP3.LUT P2, PT, PT, PT, UP0, 0x80, 0x0 ;  /* 0x000000000000781c */ /* 0x000fca0003f4f008 */
[----:B0-----:R-:W-:-:S04]  /*0070*/  @UP0 ULEA UR4, UP1, UR6, UR4, 0x1 ;  /* 0x0000000406040291 */ /* 0x001fc8000f82083f */
[----:B------:R-:W-:Y:S02]  /*0080*/  @UP0 ULEA.HI.X UR5, UR6, UR5, URZ, 0x1, UP1 ;  /* 0x0000000506050291 */ /* 0x000fe400088f0c3f */
[----:B------:R-:W-:-:S04]  /*0090*/  IMAD.U32 R2, RZ, RZ, UR4 ;  /* 0x00000004ff027e24 */ /* 0x000fc8000f8e00ff */
[----:B------:R-:W-:-:S05]  /*00a0*/  IMAD.U32 R3, RZ, RZ, UR5 ;  /* 0x00000005ff037e24 */ /* 0x000fca000f8e00ff */
[----:B------:R0:W5:Y:S01]  /*00b0*/  @P2 LDG.E.U16 R2, [R2.64] ;  /* 0x0000000e02022981 */ /* 0x000162000c1e1500 */
[----:B------:R-:W1:Y:S01]  /*00c0*/  S2UR UR8, SR_CTAID.X ;  /* 0x00000000000879c3 */ /* 0x000e620000002500 */
[----:B------:R-:W-:Y:S02]  /*00d0*/  ULDC UR4, c[0x0][0x188] ;  /* 0x0000620000047ab9 */ /* 0x000fe40000000800 */
[----:B------:R-:W-:Y:S02]  /*00e0*/  USHF.R.S32.HI UR21, URZ, 0x1f, UR4 ;  /* 0x0000001f3f157899 */ /* 0x000fe40008011404 */
[----:B-1----:R-:W-:-:S04]  /*00f0*/  UISETP.GE.U32.AND UP1, UPT, UR8, UR4, UPT ;  /* 0x000000040800728c */ /* 0x002fc8000bf26070 */
[----:B------:R-:W-:-:S06]  /*0100*/  UISETP.GE.AND.EX UP1, UPT, URZ, UR21, UPT, UP1 ;  /* 0x000000153f00728c */ /* 0x000fcc000bf26310 */
[----:B------:R-:W-:-:S13]  /*0110*/  PLOP3.LUT P0, PT, PT, PT, UP1, 0x80, 0x0 ;  /* 0x000000000000781c */ /* 0x000fda0003f0f018 */
[----:B------:R-:W-:Y:S05]  /*0120*/  @P0 EXIT ;  /* 0x000000000000094d */ /* 0x000fea0003800000 */
[----:B0-----:R-:W0:Y:S01]  /*0130*/  S2UR UR9, SR_CTAID.Y ;  /* 0x00000000000979c3 */ /* 0x001e220000002600 */
[----:B------:R-:W1:Y:S01]  /*0140*/  S2R R18, SR_TID.X ;  /* 0x0000000000127919 */ /* 0x000e620000002100 */
[----:B-----5:R-:W-:Y:S01]  /*0150*/  @P2 HADD2.F32 R2, -RZ, R2.H0_H0 ;  /* 0x20000002ff022230 */ /* 0x020fe20000004100 */
[----:B------:R-:W-:Y:S01]  /*0160*/  ULDC UR7, c[0x0][0x184] ;  /* 0x0000610000077ab9 */ /* 0x000fe20000000800 */
[----:B------:R-:W2:Y:S01]  /*0170*/  I2F.U32 R16, c[0x0][0x0] ;  /* 0x0000000000107b06 */ /* 0x000ea20000201000 */
[----:B------:R-:W-:Y:S02]  /*0180*/  USHF.R.S32.HI UR10, URZ, 0x1f, UR7 ;  /* 0x0000001f3f0a7899 */ /* 0x000fe40008011407 */
[----:B------:R-:W-:Y:S01]  /*0190*/  UMOV UR4, UR6 ;  /* 0x0000000600047c82 */ /* 0x000fe20008000000 */
[----:B------:R-:W3:Y:S01]  /*01a0*/  @P2 R2UR UR20, R2 ;  /* 0x00000000021423c2 */ /* 0x000ee200000e0000 */
[----:B------:R-:W-:Y:S02]  /*01b0*/  UMOV UR5, URZ ;  /* 0x0000003f00057c82 */ /* 0x000fe40008000000 */
[----:B------:R-:W-:-:S02]  /*01c0*/  ULDC.64 UR12, c[0x0][0x188] ;  /* 0x00006200000c7ab9 */ /* 0x000fc40000000a00 */
[----:B0-----:R-:W-:Y:S01]  /*01d0*/  UIMAD.WIDE.U32 UR6, UR9, UR7, UR4 ;  /* 0x00000007090672a5 */ /* 0x001fe2000f8e0004 */
[----:B-1----:R0:W1:Y:S01]  /*01e0*/  I2F.U32 R15, R18 ;  /* 0x00000012000f7306 */ /* 0x0020620000201000 */
[----:B------:R-:W-:Y:S01]  /*01f0*/  UIMAD UR4, UR10, UR9, URZ ;  /* 0x000000090a0472a4 */ /* 0x000fe2000f8e023f */
[C---:B------:R-:W-:Y:S01]  /*0200*/  IMAD.SHL.U32 R12, R18.reuse, 0x4, RZ ;  /* 0x00000004120c7824 */ /* 0x040fe200078e00ff */
[----:B------:R-:W-:Y:S01]  /*0210*/  SHF.R.U32.HI R13, RZ, 0x3, R18 ;  /* 0x00000003ff0d7819 */ /* 0x000fe20000011612 */
[----:B------:R-:W-:Y:S01]  /*0220*/  UIMAD.WIDE.U32 UR18, UR6, UR12, URZ ;  /* 0x0000000c061272a5 */ /* 0x000fe2000f8e003f */
[----:B------:R-:W-:Y:S01]  /*0230*/  LOP3.LUT R14, R18, 0x1f, RZ, 0xc0, !PT ;  /* 0x0000001f120e7812 */ /* 0x000fe200078ec0ff */
[----:B------:R-:W-:Y:S01]  /*0240*/  UIADD3 UR4, UR7, UR4, URZ ;  /* 0x0000000407047290 */ /* 0x000fe2000fffe03f */
[----:B------:R-:W-:Y:S01]  /*0250*/  LOP3.LUT R13, R13, 0x1ffffffc, RZ, 0xc0, !PT ;  /* 0x1ffffffc0d0d7812 */ /* 0x000fe200078ec0ff */
[----:B------:R-:W-:Y:S01]  /*0260*/  UIMAD.WIDE.U32 UR16, UR9, UR12, URZ ;  /* 0x0000000c091072a5 */ /* 0x000fe2000f8e003f */
[----:B------:R-:W-:Y:S01]  /*0270*/  LOP3.LUT R12, R12, 0x7c, RZ, 0xc0, !PT ;  /* 0x0000007c0c0c7812 */ /* 0x000fe200078ec0ff */
[----:B------:R-:W-:-:S02]  /*0280*/  UIMAD UR5, UR4, UR12, URZ ;  /* 0x0000000c040572a4 */ /* 0x000fc4000f8e023f */
[----:B------:R-:W-:Y:S02]  /*0290*/  UIMAD UR11, UR21, UR9, URZ ;  /* 0x00000009150b72a4 */ /* 0x000fe4000f8e023f */
[----:B------:R-:W-:Y:S02]  /*02a0*/  UIMAD UR5, UR21, UR6, UR5 ;  /* 0x00000006150572a4 */ /* 0x000fe4000f8e0205 */
[----:B------:R-:W-:Y:S02]  /*02b0*/  USHF.R.S32.HI UR10, URZ, 0x1f, UR13 ;  /* 0x0000001f3f0a7899 */ /* 0x000fe4000801140d */
[----:B------:R-:W-:Y:S02]  /*02c0*/  UMOV UR4, URZ ;  /* 0x0000003f00047c82 */ /* 0x000fe40008000000 */
[----:B------:R-:W-:Y:S02]  /*02d0*/  UIADD3 UR12, UR19, UR5, URZ ;  /* 0x00000005130c7290 */ /* 0x000fe4000fffe03f */
[----:B------:R-:W-:-:S02]  /*02e0*/  UMOV UR13, UR8 ;  /* 0x00000008000d7c82 */ /* 0x000fc40008000000 */
[----:B------:R-:W-:Y:S02]  /*02f0*/  UIADD3 UR11, UR17, UR11, URZ ;  /* 0x0000000b110b7290 */ /* 0x000fe4000fffe03f */
[----:B------:R-:W-:Y:S02]  /*0300*/  UMOV UR5, URZ ;  /* 0x0000003f00057c82 */ /* 0x000fe40008000000 */
[----:B0123--:R-:W-:Y:S02]  /*0310*/  @UP0 UMOV UR4, UR20 ;  /* 0x0000001400040c82 */ /* 0x00ffe40008000000 */
.L_x_169:
[----:B------:R-:W-:Y:S01]  /*0320*/  ISETP.GE.U32.AND P0, PT, R18, c[0x0][0x18c], PT ;  /* 0x0000630012007a0c */ /* 0x000fe20003f06070 */
[----:B------:R-:W-:Y:S01]  /*0330*/  BSSY B0, `(.L_x_151) ;  /* 0x000005a000007945 */ /* 0x000fe20003800000 */
[----:B------:R-:W-:Y:S02]  /*0340*/  HFMA2.MMA R11, -RZ, RZ, -598.5, 40320 ;  /* 0xe0ad78ecff0b7435 */ /* 0x000fe400000001ff */
[----:B------:R-:W-:-:S13]  /*0350*/  ISETP.GE.AND.EX P0, PT, RZ, UR10, PT, P0 ;  /* 0x0000000aff007c0c */ /* 0x000fda000bf06300 */
[----:B------:R-:W-:Y:S05]  /*0360*/  @P0 BRA `(.L_x_152) ;  /* 0x0000056000000947 */ /* 0x000fea0003800000 */
[----:B------:R-:W-:Y:S01]  /*0370*/  UIADD3 UR8, UP0, UR13, UR18, URZ ;  /* 0x000000120d087290 */ /* 0x000fe2000ff1e03f */
[----:B------:R-:W-:Y:S01]  /*0380*/  IMAD.MOV.U32 R11, RZ, RZ, -0x1f528714 ;  /* 0xe0ad78ecff0b7424 */ /* 0x000fe200078e00ff */
[----:B------:R-:W-:Y:S02]  /*0390*/  UIADD3 UR6, UP1, UR13, UR16, URZ ;  /* 0x000000100d067290 */ /* 0x000fe4000ff3e03f */
[----:B------:R-:W-:Y:S02]  /*03a0*/  UIADD3.X UR9, UR5, UR12, URZ, UP0, !UPT ;  /* 0x0000000c05097290 */ /* 0x000fe400087fe43f */
[----:B------:R-:W-:Y:S01]  /*03b0*/  UIADD3.X UR7, UR5, UR11, URZ, UP1, !UPT ;  /* 0x0000000b05077290 */ /* 0x000fe20008ffe43f */
[----:B------:R-:W-:Y:S01]  /*03c0*/  IMAD.U32 R2, RZ, RZ, UR8 ;  /* 0x00000008ff027e24 */ /* 0x000fe2000f8e00ff */
[----:B------:R-:W-:Y:S01]  /*03d0*/  ULDC UR20, c[0x0][0x18c] ;  /* 0x0000630000147ab9 */ /* 0x000fe20000000800 */
[----:B------:R-:W-:Y:S01]  /*03e0*/  IMAD.U32 R4, RZ, RZ, UR6 ;  /* 0x00000006ff047e24 */ /* 0x000fe2000f8e00ff */
[----:B------:R-:W-:Y:S01]  /*03f0*/  UIMAD UR9, UR9, UR20, URZ ;  /* 0x00000014090972a4 */ /* 0x000fe2000f8e023f */
[----:B------:R-:W-:Y:S01]  /*0400*/  IMAD.WIDE.U32 R2, R2, c[0x0][0x18c], RZ ;  /* 0x0000630002027a25 */ /* 0x000fe200078e00ff */
[----:B------:R-:W-:-:S02]  /*0410*/  UIMAD UR7, UR7, UR20, URZ ;  /* 0x00000014070772a4 */ /* 0x000fc4000f8e023f */
[----:B------:R-:W-:Y:S01]  /*0420*/  UIMAD UR9, UR10, UR8, UR9 ;  /* 0x000000080a0972a4 */ /* 0x000fe2000f8e0209 */
[----:B------:R-:W-:Y:S01]  /*0430*/  IMAD.WIDE.U32 R4, R4, c[0x0][0x18c], RZ ;  /* 0x0000630004047a25 */ /* 0x000fe200078e00ff */
[----:B------:R-:W-:-:S04]  /*0440*/  UIMAD UR7, UR10, UR6, UR7 ;  /* 0x000000060a0772a4 */ /* 0x000fc8000f8e0207 */
[----:B------:R-:W-:Y:S02]  /*0450*/  IADD3 R10, R3, UR9, RZ ;  /* 0x00000009030a7c10 */ /* 0x000fe4000fffe0ff */
[----:B------:R-:W-:Y:S01]  /*0460*/  IADD3 R0, R5, UR7, RZ ;  /* 0x0000000705007c10 */ /* 0x000fe2000fffe0ff */
[----:B------:R-:W-:Y:S05]  /*0470*/  @!P2 BRA `(.L_x_153) ;  /* 0x000002500000a947 */ /* 0x000fea0003800000 */
[----:B------:R-:W-:Y:S01]  /*0480*/  BSSY B1, `(.L_x_154) ;  /* 0x0000022000017945 */ /* 0x000fe20003800000 */
[----:B------:R-:W-:Y:S01]  /*0490*/  MOV R17, RZ ;  /* 0x000000ff00117202 */ /* 0x000fe20000000f00 */
[----:B------:R-:W-:Y:S02]  /*04a0*/  IMAD.MOV.U32 R24, RZ, RZ, RZ ;  /* 0x000000ffff187224 */ /* 0x000fe400078e00ff */
[----:B------:R-:W-:Y:S02]  /*04b0*/  IMAD.MOV.U32 R22, RZ, RZ, R18 ;  /* 0x000000ffff167224 */ /* 0x000fe400078e0012 */
[----:B------:R-:W-:-:S03]  /*04c0*/  IMAD.MOV.U32 R19, RZ, RZ, RZ ;  /* 0x000000ffff137224 */ /* 0x000fc600078e00ff */
.L_x_155:
[----:B------:R-:W-:-:S04]  /*04d0*/  IADD3 R7, P1, R22, R4, RZ ;  /* 0x0000000416077210 */ /* 0x000fc80007f3e0ff */
[----:B------:R-:W-:Y:S02]  /*04e0*/  IADD3.X R8, R19, R0, RZ, P1, !PT ;  /* 0x0000000013087210 */ /* 0x000fe40000ffe4ff */
[C---:B------:R-:W-:Y:S02]  /*04f0*/  LEA R6, P3, R7.reuse, c[0x0][0x170], 0x1 ;  /* 0x00005c0007067a11 */ /* 0x040fe400078608ff */
[----:B------:R-:W-:Y:S02]  /*0500*/  IADD3 R9, P1, R22, R2, RZ ;  /* 0x0000000216097210 */ /* 0x000fe40007f3e0ff */
[----:B------:R-:W-:-:S03]  /*0510*/  LEA.HI.X R7, R7, c[0x0][0x174], R8, 0x1, P3 ;  /* 0x00005d0007077a11 */ /* 0x000fc600018f0c08 */
[----:B------:R-:W-:Y:S01]  /*0520*/  IMAD.X R20, R19, 0x1, R10, P1 ;  /* 0x0000000113147824 */ /* 0x000fe200008e060a */
[C---:B------:R-:W-:Y:S01]  /*0530*/  LEA R8, P1, R9.reuse, c[0x0][0x168], 0x1 ;  /* 0x00005a0009087a11 */ /* 0x040fe200078208ff */
[----:B------:R-:W2:Y:S03]  /*0540*/  LDG.E.U16.CONSTANT R6, [R6.64] ;  /* 0x0000000e06067981 */ /* 0x000ea6000c1e9500 */
[----:B------:R-:W-:-:S05]  /*0550*/  LEA.HI.X R9, R9, c[0x0][0x16c], R20, 0x1, P1 ;  /* 0x00005b0009097a11 */ /* 0x000fca00008f0c14 */
[----:B------:R-:W3:Y:S01]  /*0560*/  LDG.E.U16 R8, [R8.64] ;  /* 0x0000000e08087981 */ /* 0x000ee2000c1e1500 */
[----:B------:R-:W-:-:S04]  /*0570*/  IADD3 R20, P1, R22, -UR13, RZ ;  /* 0x8000000d16147c10 */ /* 0x000fc8000ff3e0ff */
[----:B------:R-:W-:Y:S01]  /*0580*/  IADD3.X R21, R19, ~UR5, RZ, P1, !PT ;  /* 0x8000000513157c10 */ /* 0x000fe20008ffe4ff */
[----:B------:R-:W-:Y:S01]  /*0590*/  IMAD.MOV.U32 R19, RZ, RZ, RZ ;  /* 0x000000ffff137224 */ /* 0x000fe200078e00ff */
[----:B------:R-:W-:Y:S02]  /*05a0*/  IADD3 R17, P1, R17, 0x1, RZ ;  /* 0x0000000111117810 */ /* 0x000fe40007f3e0ff */
[----:B------:R-:W0:Y:S03]  /*05b0*/  I2F.S64 R20, R20 ;  /* 0x0000001400147312 */ /* 0x000e260000301400 */
[----:B------:R-:W-:Y:S02]  /*05c0*/  IMAD.X R24, RZ, RZ, R24, P1 ;  /* 0x000000ffff187224 */ /* 0x000fe400008e0618 */
[----:B------:R-:W-:-:S04]  /*05d0*/  IMAD.WIDE.U32 R22, R17, c[0x0][0x0], R18 ;  /* 0x0000000011167a25 */ /* 0x000fc800078e0012 */
[----:B------:R-:W-:Y:S01]  /*05e0*/  IMAD R19, R24, c[0x0][0x0], RZ ;  /* 0x0000000018137a24 */ /* 0x000fe200078e02ff */
[----:B------:R-:W-:-:S04]  /*05f0*/  ISETP.GE.U32.AND P1, PT, R22, c[0x0][0x18c], PT ;  /* 0x0000630016007a0c */ /* 0x000fc80003f26070 */
[----:B------:R-:W-:-:S04]  /*0600*/  IADD3 R19, R23, R19, RZ ;  /* 0x0000001317137210 */ /* 0x000fc80007ffe0ff */
[----:B------:R-:W-:Y:S01]  /*0610*/  ISETP.GE.AND.EX P1, PT, R19, UR10, PT, P1 ;  /* 0x0000000a13007c0c */ /* 0x000fe2000bf26310 */
[----:B--2---:R-:W-:Y:S01]  /*0620*/  HADD2.F32 R25, -RZ, R6.H0_H0 ;  /* 0x20000006ff197230 */ /* 0x004fe20000004100 */
[----:B0-----:R-:W-:-:S04]  /*0630*/  FFMA.FTZ R6, R20, UR4, RZ ;  /* 0x0000000414067c23 */ /* 0x001fc800080100ff */
[----:B------:R-:W-:Y:S01]  /*0640*/  FADD.FTZ R25, -R25, 1 ;  /* 0x3f80000019197421 */ /* 0x000fe20000010100 */
[----:B---3--:R-:W-:-:S03]  /*0650*/  HADD2.F32 R8, -RZ, R8.H0_H0 ;  /* 0x20000008ff087230 */ /* 0x008fc60000004100 */
[----:B------:R-:W-:-:S04]  /*0660*/  FFMA.FTZ R25, R25, -10000, R6 ;  /* 0xc61c400019197823 */ /* 0x000fc80000010006 */
[----:B------:R-:W-:-:S05]  /*0670*/  FFMA.FTZ R8, R8, c[0x0][0x190], R25 ;  /* 0x0000640008087a23 */ /* 0x000fca0000010019 */
[----:B------:R-:W-:Y:S01]  /*0680*/  FMNMX.FTZ R11, R8, R11, !PT ;  /* 0x0000000b080b7209 */ /* 0x000fe20007810000 */
[----:B------:R-:W-:Y:S05]  /*0690*/  @!P1 BRA `(.L_x_155) ;  /* 0xfffffe3000009947 */ /* 0x000fea000383ffff */
[----:B------:R-:W-:Y:S05]  /*06a0*/  BSYNC B1 ;  /* 0x0000000000017941 */ /* 0x000fea0003800000 */
.L_x_154:
[----:B------:R-:W-:Y:S01]  /*06b0*/  IMAD.MOV.U32 R0, RZ, RZ, R8 ;  /* 0x000000ffff007224 */ /* 0x000fe200078e0008 */
[----:B------:R-:W-:Y:S05]  /*06c0*/  BRA `(.L_x_152) ;  /* 0x0000020000007947 */ /* 0x000fea0003800000 */
.L_x_153:
[----:B------:R-:W-:Y:S01]  /*06d0*/  BSSY B1, `(.L_x_156) ;  /* 0x000001e000017945 */ /* 0x000fe20003800000 */
[----:B------:R-:W-:Y:S01]  /*06e0*/  IMAD.MOV.U32 R23, RZ, RZ, RZ ;  /* 0x000000ffff177224 */ /* 0x000fe200078e00ff */
[----:B------:R-:W-:Y:S01]  /*06f0*/  MOV R20, R18 ;  /* 0x0000001200147202 */ /* 0x000fe20000000f00 */
[----:B------:R-:W-:Y:S02]  /*0700*/  IMAD.MOV.U32 R17, RZ, RZ, RZ ;  /* 0x000000ffff117224 */ /* 0x000fe400078e00ff */
[----:B------:R-:W-:Y:S02]  /*0710*/  IMAD.MOV.U32 R19, RZ, RZ, RZ ;  /* 0x000000ffff137224 */ /* 0x000fe400078e00ff */
.L_x_157:
[----:B------:R-:W-:-:S04]  /*0720*/  IADD3 R7, P1, R20, R4, RZ ;  /* 0x0000000414077210 */ /* 0x000fc80007f3e0ff */
[----:B------:R-:W-:Y:S01]  /*0730*/  LEA R6, P3, R7, c[0x0][0x170], 0x1 ;  /* 0x00005c0007067a11 */ /* 0x000fe200078608ff */
[----:B------:R-:W-:Y:S01]  /*0740*/  IMAD.X R8, R19, 0x1, R0, P1 ;  /* 0x0000000113087824 */ /* 0x000fe200008e0600 */
[----:B------:R-:W-:-:S04]  /*0750*/  IADD3 R9, P1, R20, R2, RZ ;  /* 0x0000000214097210 */ /* 0x000fc80007f3e0ff */
[----:B------:R-:W-:Y:S01]  /*0760*/  LEA.HI.X R7, R7, c[0x0][0x174], R8, 0x1, P3 ;  /* 0x00005d0007077a11 */ /* 0x000fe200018f0c08 */
[----:B------:R-:W-:Y:S01]  /*0770*/  IMAD.X R20, R19, 0x1, R10, P1 ;  /* 0x0000000113147824 */ /* 0x000fe200008e060a */
[----:B------:R-:W-:-:S03]  /*0780*/  LEA R8, P1, R9, c[0x0][0x168], 0x1 ;  /* 0x00005a0009087a11 */ /* 0x000fc600078208ff */
[----:B------:R-:W2:Y:S01]  /*0790*/  LDG.E.U16.CONSTANT R6, [R6.64] ;  /* 0x0000000e06067981 */ /* 0x000ea2000c1e9500 */
[----:B------:R-:W-:-:S05]  /*07a0*/  LEA.HI.X R9, R9, c[0x0][0x16c], R20, 0x1, P1 ;  /* 0x00005b0009097a11 */ /* 0x000fca00008f0c14 */
[----:B------:R-:W3:Y:S01]  /*07b0*/  LDG.E.U16 R8, [R8.64] ;  /* 0x0000000e08087981 */ /* 0x000ee2000c1e1500 */
[----:B------:R-:W-:Y:S01]  /*07c0*/  IADD3 R23, P1, R23, 0x1, RZ ;  /* 0x0000000117177810 */ /* 0x000fe20007f3e0ff */
[----:B------:R-:W-:-:S03]  /*07d0*/  IMAD.MOV.U32 R19, RZ, RZ, RZ ;  /* 0x000000ffff137224 */ /* 0x000fc600078e00ff */
[----:B------:R-:W-:Y:S01]  /*07e0*/  IADD3.X R17, RZ, R17, RZ, P1, !PT ;  /* 0x00000011ff117210 */ /* 0x000fe20000ffe4ff */
[----:B------:R-:W-:-:S04]  /*07f0*/  IMAD.WIDE.U32 R20, R23, c[0x0][0x0], R18 ;  /* 0x0000000017147a25 */ /* 0x000fc800078e0012 */
[----:B------:R-:W-:Y:S01]  /*0800*/  IMAD R19, R17, c[0x0][0x0], RZ ;  /* 0x0000000011137a24 */ /* 0x000fe200078e02ff */
[----:B------:R-:W-:-:S03]  /*0810*/  ISETP.GE.U32.AND P1, PT, R20, c[0x0][0x18c], PT ;  /* 0x0000630014007a0c */ /* 0x000fc60003f26070 */
[----:B------:R-:W-:-:S05]  /*0820*/  IMAD.IADD R19, R21, 0x1, R19 ;  /* 0x0000000115137824 */ /* 0x000fca00078e0213 */
[----:B------:R-:W-:Y:S01]  /*0830*/  ISETP.GE.AND.EX P1, PT, R19, UR10, PT, P1 ;  /* 0x0000000a13007c0c */ /* 0x000fe2000bf26310 */
[----:B--2---:R-:W-:-:S05]  /*0840*/  HADD2.F32 R22, -RZ, R6.H0_H0 ;  /* 0x20000006ff167230 */ /* 0x004fca0000004100 */
[----:B------:R-:W-:Y:S01]  /*0850*/  FADD.FTZ R22, -R22, 1 ;  /* 0x3f80000016167421 */ /* 0x000fe20000010100 */
[----:B---3--:R-:W-:-:S03]  /*0860*/  HADD2.F32 R6, -RZ, R8.H0_H0 ;  /* 0x20000008ff067230 */ /* 0x008fc60000004100 */
[----:B------:R-:W-:-:S04]  /*0870*/  FFMA.FTZ R7, R22, -10000, RZ ;  /* 0xc61c400016077823 */ /* 0x000fc800000100ff */
[----:B------:R-:W-:-:S05]  /*0880*/  FFMA.FTZ R6, R6, c[0x0][0x190], R7 ;  /* 0x0000640006067a23 */ /* 0x000fca0000010007 */
[----:B------:R-:W-:Y:S01]  /*0890*/  FMNMX.FTZ R11, R6, R11, !PT ;  /* 0x0000000b060b7209 */ /* 0x000fe20007810000 */
[----:B------:R-:W-:Y:S05]  /*08a0*/  @!P1 BRA `(.L_x_157) ;  /* 0xfffffe7000009947 */ /* 0x000fea000383ffff */
[----:B------:R-:W-:Y:S05]  /*08b0*/  BSYNC B1 ;  /* 0x0000000000017941 */ /* 0x000fea0003800000 */
.L_x_156:
[----:B------:R-:W-:Y:S02]  /*08c0*/  IMAD.MOV.U32 R0, RZ, RZ, R6 ;  /* 0x000000ffff007224 */ /* 0x000fe400078e0006 */
.L_x_152:
[----:B------:R-:W-:Y:S05]  /*08d0*/  BSYNC B0 ;  /* 0x0000000000007941 */ /* 0x000fea0003800000 */
.L_x_151:
[----:B------:R-:W-:-:S04]  /*08e0*/  MOV R2, c[0x0][0x0] ;  /* 0x0000000000027a02 */ /* 0x000fc80000000f00 */
[----:B------:R-:W-:-:S13]  /*08f0*/  ISETP.GE.U32.AND P3, PT, R2, 0x21, PT ;  /* 0x000000210200780c */ /* 0x000fda0003f66070 */
[----:B------:R-:W-:Y:S05]  /*0900*/  @!P3 BRA `(.L_x_158) ;  /* 0x000001c00000b947 */ /* 0x000fea0003800000 */
[----:B------:R-:W0:Y:S01]  /*0910*/  SHFL.BFLY PT, R2, R11, 0x10, 0x1f ;  /* 0x0e001f000b027f89 */ /* 0x000e2200000e0000 */
[----:B------:R-:W-:Y:S01]  /*0920*/  ISETP.NE.AND P1, PT, R14, RZ, PT ;  /* 0x000000ff0e00720c */ /* 0x000fe20003f25270 */
[----:B------:R-:W-:-:S05]  /*0930*/  FMUL.FTZ R8, R16, 0.03125 ;  /* 0x3d00000010087820 */ /* 0x000fca0000410000 */
[----:B------:R-:W-:Y:S02]  /*0940*/  FSETP.GT.FTZ.AND P4, PT, R8, R15, PT ;  /* 0x0000000f0800720b */ /* 0x000fe40003f94000 */
[----:B0-----:R-:W-:-:S05]  /*0950*/  FMNMX.FTZ R2, R2, R11, !PT ;  /* 0x0000000b02027209 */ /* 0x001fca0007810000 */
[----:B------:R-:W0:Y:S02]  /*0960*/  SHFL.BFLY PT, R3, R2, 0x8, 0x1f ;  /* 0x0d001f0002037f89 */ /* 0x000e2400000e0000 */
        /* <DEDUP_REMOVED lines=22> */
.L_x_158:
        /* <DEDUP_REMOVED lines=10> */
.L_x_159:
[----:B------:R-:W-:Y:S01]  /*0b70*/  ISETP.NE.AND P4, PT, R18, RZ, PT ;  /* 0x000000ff1200720c */ /* 0x000fe20003f85270 */
[----:B------:R-:W-:Y:S01]  /*0b80*/  BSSY B0, `(.L_x_160) ;  /* 0x0000015000007945 */ /* 0x000fe20003800000 */
[----:B------:R-:W-:-:S11]  /*0b90*/  IMAD.MOV.U32 R5, RZ, RZ, RZ ;  /* 0x000000ffff057224 */ /* 0x000fd600078e00ff */
[----:B------:R0:W-:Y:S04]  /*0ba0*/  @!P4 STS [0x4], R6 ;  /* 0x00000406ff00c388 */ /* 0x0001e80000000800 */
[----:B------:R-:W-:Y:S06]  /*0bb0*/  BAR.SYNC.DEFER_BLOCKING 0x0 ;  /* 0x0000000000007b1d */ /* 0x000fec0000010000 */
[----:B------:R-:W-:Y:S05]  /*0bc0*/  @P0 BRA `(.L_x_161) ;  /* 0x0000010000000947 */ /* 0x000fea0003800000 */
[----:B0-----:R-:W0:Y:S01]  /*0bd0*/  LDS R7, [0x4] ;  /* 0x00000400ff077984 */ /* 0x001e220000000800 */
[----:B------:R-:W-:Y:S01]  /*0be0*/  CS2R R4, SRZ ;  /* 0x0000000000047805 */ /* 0x000fe2000001ff00 */
[----:B------:R-:W-:-:S05]  /*0bf0*/  IMAD.MOV.U32 R9, RZ, RZ, RZ ;  /* 0x000000ffff097224 */ /* 0x000fca00078e00ff */
.L_x_162:
[----:B------:R-:W-:Y:S01]  /*0c00*/  IADD3 R9, P1, R9, 0x1, RZ ;  /* 0x0000000109097810 */ /* 0x000fe20007f3e0ff */
[----:B------:R-:W-:-:S02]  /*0c10*/  IMAD.MOV.U32 R19, RZ, RZ, RZ ;  /* 0x000000ffff137224 */ /* 0x000fc400078e00ff */
[----:B0-----:R-:W-:Y:S01]  /*0c20*/  FADD.FTZ R0, -R7, R0 ;  /* 0x0000000007007221 */ /* 0x001fe20000010100 */
[----:B------:R-:W-:Y:S01]  /*0c30*/  IADD3.X R4, RZ, R4, RZ, P1, !PT ;  /* 0x00000004ff047210 */ /* 0x000fe20000ffe4ff */
[----:B------:R-:W-:-:S04]  /*0c40*/  IMAD.WIDE.U32 R2, R9, c[0x0][0x0], R18 ;  /* 0x0000000009027a25 */ /* 0x000fc800078e0012 */
[----:B------:R-:W-:Y:S01]  /*0c50*/  IMAD R11, R4, c[0x0][0x0], RZ ;  /* 0x00000000040b7a24 */ /* 0x000fe200078e02ff */
[----:B------:R-:W-:Y:S01]  /*0c60*/  ISETP.GE.U32.AND P1, PT, R2, c[0x0][0x18c], PT ;  /* 0x0000630002007a0c */ /* 0x000fe20003f26070 */
[----:B------:R-:W-:Y:S02]  /*0c70*/  FMUL.FTZ R0, R0, 1.4426950216293334961 ;  /* 0x3fb8aa3b00007820 */ /* 0x000fe40000410000 */
[----:B------:R-:W-:-:S04]  /*0c80*/  IMAD.IADD R2, R3, 0x1, R11 ;  /* 0x0000000103027824 */ /* 0x000fc800078e020b */
[----:B------:R-:W0:Y:S01]  /*0c90*/  MUFU.EX2 R0, R0 ;  /* 0x0000000000007308 */ /* 0x000e220000000800 */
[----:B------:R-:W-:Y:S01]  /*0ca0*/  ISETP.GE.AND.EX P1, PT, R2, UR10, PT, P1 ;  /* 0x0000000a02007c0c */ /* 0x000fe2000bf26310 */
[----:B0-----:R-:W-:-:S12]  /*0cb0*/  FADD.FTZ R5, R0, R5 ;  /* 0x0000000500057221 */ /* 0x001fd80000010000 */
[----:B------:R-:W-:Y:S05]  /*0cc0*/  @!P1 BRA `(.L_x_162) ;  /* 0xffffff3000009947 */ /* 0x000fea000383ffff */
.L_x_161:
[----:B0-----:R-:W-:Y:S05]  /*0cd0*/  BSYNC B0 ;  /* 0x0000000000007941 */ /* 0x001fea0003800000 */
.L_x_160:
        /* <DEDUP_REMOVED lines=29> */
.L_x_163:
        /* <DEDUP_REMOVED lines=10> */
.L_x_164:
        /* <DEDUP_REMOVED lines=8> */
[----:B------:R-:W-:Y:S01]  /*0fd0*/  UIADD3 UR6, UP0, UR13, UR18, URZ ;  /* 0x000000120d067290 */ /* 0x000fe2000ff1e03f */
[----:B------:R-:W-:Y:S01]  /*0fe0*/  IMAD.MOV.U32 R19, RZ, RZ, RZ ;  /* 0x000000ffff137224 */ /* 0x000fe200078e00ff */
[----:B------:R-:W-:Y:S01]  /*0ff0*/  ULDC UR8, c[0x0][0x18c] ;  /* 0x0000630000087ab9 */ /* 0x000fe20000000800 */
[----:B------:R-:W-:Y:S01]  /*1000*/  HFMA2.MMA R17, -RZ, RZ, 0, 0 ;  /* 0x00000000ff117435 */ /* 0x000fe200000001ff */
[----:B------:R-:W-:Y:S01]  /*1010*/  UIADD3.X UR7, UR5, UR12, URZ, UP0, !UPT ;  /* 0x0000000c05077290 */ /* 0x000fe200087fe43f */
[----:B------:R-:W-:Y:S01]  /*1020*/  IMAD.MOV.U32 R9, RZ, RZ, RZ ;  /* 0x000000ffff097224 */ /* 0x000fe200078e00ff */
[----:B------:R-:W-:-:S02]  /*1030*/  MOV R5, UR6 ;  /* 0x0000000600057c02 */ /* 0x000fc40008000f00 */
[----:B------:R-:W-:-:S04]  /*1040*/  UIMAD UR7, UR7, UR8, URZ ;  /* 0x00000008070772a4 */ /* 0x000fc8000f8e023f */
[----:B------:R-:W-:Y:S01]  /*1050*/  UIMAD UR7, UR10, UR6, UR7 ;  /* 0x000000060a0772a4 */ /* 0x000fe2000f8e0207 */
[----:B0-----:R-:W-:Y:S02]  /*1060*/  FMUL.FTZ R4, R0, R3 ;  /* 0x0000000300047220 */ /* 0x001fe40000410000 */
[----:B------:R-:W-:-:S03]  /*1070*/  IMAD.WIDE.U32 R2, R5, c[0x0][0x18c], R18 ;  /* 0x0000630005027a25 */ /* 0x000fc600078e0012 */
[----:B------:R-:W-:Y:S01]  /*1080*/  F2FP.PACK_AB R11, RZ, R4 ;  /* 0x00000004ff0b723e */ /* 0x000fe200000000ff */
[----:B------:R-:W-:Y:S01]  /*1090*/  IMAD.MOV.U32 R4, RZ, RZ, RZ ;  /* 0x000000ffff047224 */ /* 0x000fe200078e00ff */
[----:B------:R-:W-:-:S04]  /*10a0*/  IADD3 R10, R3, UR7, RZ ;  /* 0x00000007030a7c10 */ /* 0x000fc8000fffe0ff */
.L_x_167:
[----:B------:R-:W-:Y:S02]  /*10b0*/  IADD3 R4, P0, R4, R2, RZ ;  /* 0x0000000204047210 */ /* 0x000fe40007f1e0ff */
[----:B------:R-:W-:-:S03]  /*10c0*/  IADD3 R17, P1, R17, 0x1, RZ ;  /* 0x0000000111117810 */ /* 0x000fc60007f3e0ff */
[----:B------:R-:W-:Y:S01]  /*10d0*/  IMAD.X R5, R9, 0x1, R10, P0 ;  /* 0x0000000109057824 */ /* 0x000fe200000e060a */
[----:B------:R-:W-:Y:S01]  /*10e0*/  LEA R6, P0, R4, c[0x0][0x160], 0x1 ;  /* 0x0000580004067a11 */ /* 0x000fe200078008ff */
[----:B------:R-:W-:-:S03]  /*10f0*/  IMAD.X R19, RZ, RZ, R19, P1 ;  /* 0x000000ffff137224 */ /* 0x000fc600008e0613 */
[----:B------:R-:W-:Y:S01]  /*1100*/  LEA.HI.X R7, R4, c[0x0][0x164], R5, 0x1, P0 ;  /* 0x0000590004077a11 */ /* 0x000fe200000f0c05 */
[----:B------:R-:W-:-:S04]  /*1110*/  IMAD.WIDE.U32 R4, R17, c[0x0][0x0], RZ ;  /* 0x0000000011047a25 */ /* 0x000fc800078e00ff */
[----:B------:R-:W-:Y:S01]  /*1120*/  IMAD R9, R19, c[0x0][0x0], RZ ;  /* 0x0000000013097a24 */ /* 0x000fe200078e02ff */
[----:B------:R-:W-:Y:S01]  /*1130*/  IADD3 R8, P1, R18, R4, RZ ;  /* 0x0000000412087210 */ /* 0x000fe20007f3e0ff */
[----:B------:R0:W-:Y:S03]  /*1140*/  STG.E.U16 [R6.64], R11 ;  /* 0x0000000b06007986 */ /* 0x0001e6000c10150e */
[----:B------:R-:W-:Y:S02]  /*1150*/  IADD3 R9, R5, R9, RZ ;  /* 0x0000000905097210 */ /* 0x000fe40007ffe0ff */
[----:B------:R-:W-:-:S03]  /*1160*/  ISETP.GE.U32.AND P0, PT, R8, c[0x0][0x18c], PT ;  /* 0x0000630008007a0c */ /* 0x000fc60003f06070 */
[----:B------:R-:W-:-:S05]  /*1170*/  IMAD.X R5, RZ, RZ, R9, P1 ;  /* 0x000000ffff057224 */ /* 0x000fca00008e0609 */
[----:B------:R-:W-:-:S13]  /*1180*/  ISETP.GE.AND.EX P0, PT, R5, UR10, PT, P0 ;  /* 0x0000000a05007c0c */ /* 0x000fda000bf06300 */
[----:B0-----:R-:W-:Y:S05]  /*1190*/  @!P0 BRA `(.L_x_167) ;  /* 0xffffff1000008947 */ /* 0x001fea000383ffff */
.L_x_166:
[----:B0-----:R-:W-:Y:S05]  /*11a0*/  BSYNC B0 ;  /* 0x0000000000007941 */ /* 0x001fea0003800000 */
.L_x_165:
[----:B------:R-:W-:Y:S02]  /*11b0*/  ULDC UR6, c[0x0][0xc] ;  /* 0x0000030000067ab9 */ /* 0x000fe40000000800 */
[----:B------:R-:W-:-:S03]  /*11c0*/  UIADD3 UR13, UP0, UR13, UR6, URZ ;  /* 0x000000060d0d7290 */ /* 0x000fc6000ff1e03f */
[----:B------:R-:W-:Y:S02]  /*11d0*/  ULDC UR6, c[0x0][0x188] ;  /* 0x0000620000067ab9 */ /* 0x000fe40000000800 */
[----:B------:R-:W-:Y:S02]  /*11e0*/  UIADD3.X UR5, URZ, UR5, URZ, UP0, !UPT ;  /* 0x000000053f057290 */ /* 0x000fe400087fe43f */
[----:B------:R-:W-:-:S04]  /*11f0*/  UISETP.GE.U32.AND UP0, UPT, UR13, UR6, UPT ;  /* 0x000000060d00728c */ /* 0x000fc8000bf06070 */
[----:B------:R-:W-:-:S06]  /*1200*/  UISETP.GE.AND.EX UP0, UPT, UR5, UR21, UPT, UP0 ;  /* 0x000000150500728c */ /* 0x000fcc000bf06300 */
[----:B------:R-:W-:-:S13]  /*1210*/  PLOP3.LUT P0, PT, PT, PT, UP0, 0x80, 0x0 ;  /* 0x000000000000781c */ /* 0x000fda0003f0f008 */
[----:B------:R-:W-:Y:S01]  /*1220*/  @P0 CALL.REL.NOINC `(.L_x_168) ;  /* 0x0000001000000944 */ /* 0x000fe20003c00000 */
[----:B------:R-:W-:Y:S05]  /*1230*/  BRA `(.L_x_169) ;  /* 0xfffff0e000007947 */ /* 0x000fea000383ffff */
.L_x_168:
[----:B------:R-:W-:Y:S05]  /*1240*/  EXIT ;  /* 0x000000000000794d */ /* 0x000fea0003800000 */
.L_x_170:
        /* <DEDUP_REMOVED lines=11> */
.L_x_553:


//--------------------- .text._ZN17fastertransformer14softmax_kernelI6__halfS1_Li2EEEvPT_PKT0_PKS2_S8_iiiif --------------------------
	.section	.text._ZN17fastertransformer14softmax_kernelI6__halfS1_Li2EEEvPT_PKT0_PKS2_S8_iiiif,"ax",@progbits
	.sectioninfo	@"SHI_REGISTERS=27"
	.align	128
        .global         _ZN17fastertransformer14softmax_kernelI6__halfS1_Li2EEEvPT_PKT0_PKS2_S8_iiiif
        .type           _ZN17fastertransformer14softmax_kernelI6__halfS1_Li2EEEvPT_PKT0_PKS2_S8_iiiif,@function
        .size           _ZN17fastertransformer14softmax_kernelI6__halfS1_Li2EEEvPT_PKT0_PKS2_S8_iiiif,(.L_x_554 - _ZN17fastertransformer14softmax_kernelI6__halfS1_Li2EEEvPT_PKT0_PKS2_S8_iiiif)
        .other          _ZN17fastertransformer14softmax_kernelI6__halfS1_Li2EEEvPT_PKT0_PKS2_S8_iiiif,@"STO_CUDA_ENTRY STV_DEFAULT"
_ZN17fastertransformer14softmax_kernelI6__halfS1_Li2EEEvPT_PKT0_PKS2_S8_iiiif:
.text._ZN17fastertransformer14softmax_kernelI6__halfS1_Li2EEEvPT_PKT0_PKS2_S8_iiiif:
[----:B------:R-:W-:-:S03]  /*0000*/  IMAD.MOV.U32 R1, RZ, RZ, c[0x0][0x28] ;  /* 0x00000a00ff017624 */ /* 0x000fc600078e00ff */
[----:B------:R-:W0:Y:S01]  /*0010*/  S2UR UR6, SR_CTAID.Z ;  /* 0x00000000000679c3 */ /* 0x000e220000002700 */
[----:B------:R-:W-:Y:S01]  /*0020*/  ULDC.64 UR4, c[0x0][0x178] ;  /* 0x00005e0000047ab9 */ /* 0x000fe20000000a00 */
[----:B------:R-:W-:Y:S01]  /*0030*/  IADD3 R1, R1, -0x8, RZ ;  /* 0xfffffff801017810 */ /* 0x000fe20007ffe0ff */
        /* <DEDUP_REMOVED lines=29> */
[----:B------:R-:W-:Y:S01]  /*0210*/  SHF.R.U32.HI R7, RZ, 0x3, R12 ;  /* 0x00000003ff077819 */ /* 0x000fe2000001160c */
[----:B------:R-:W-:Y:S01]  /*0220*/  UIMAD.WIDE.U32 UR18, UR6, UR12, URZ ;  /* 0x0000000c061272a5 */ /* 0x000fe2000f8e003f */
[C---:B------:R-:W-:Y:S01]  /*0230*/  SHF.L.U32 R6, R12.reuse, 0x2, RZ ;  /* 0x000000020c067819 */ /* 0x040fe200000006ff */
[----:B------:R-:W-:Y:S01]  /*0240*/  UIADD3 UR4, UR7, UR4, URZ ;  /* 0x0000000407047290 */ /* 0x000fe2000fffe03f */
[----:B------:R-:W-:Y:S01]  /*0250*/  LOP3.LUT R8, R12, 0x1f, RZ, 0xc0, !PT ;  /* 0x0000001f0c087812 */ /* 0x000fe200078ec0ff */
[----:B------:R-:W-:Y:S01]  /*0260*/  UIMAD.WIDE.U32 UR16, UR9, UR12, URZ ;  /* 0x0000000c091072a5 */ /* 0x000fe2000f8e003f */
[----:B------:R-:W-:Y:S01]  /*0270*/  LOP3.LUT R7, R7, 0x1ffffffc, RZ, 0xc0, !PT ;  /* 0x1ffffffc07077812 */ /* 0x000fe200078ec0ff */
[----:B------:R-:W-:Y:S01]  /*0280*/  UIMAD UR5, UR4, UR12, URZ ;  /* 0x0000000c040572a4 */ /* 0x000fe2000f8e023f */
[----:B------:R-:W-:Y:S01]  /*0290*/  LOP3.LUT R6, R6, 0x7c, RZ, 0xc0, !PT ;  /* 0x0000007c06067812 */ /* 0x000fe200078ec0ff */
[----:B------:R-:W-:-:S02]  /*02a0*/  UIMAD UR11, UR21, UR9, URZ ;  /* 0x00000009150b72a4 */ /* 0x000fc4000f8e023f */
[----:B------:R-:W-:Y:S02]  /*02b0*/  UIMAD UR5, UR21, UR6, UR5 ;  /* 0x00000006150572a4 */ /* 0x000fe4000f8e0205 */
[----:B------:R-:W-:Y:S02]  /*02c0*/  USHF.R.S32.HI UR10, URZ, 0x1f, UR13 ;  /* 0x0000001f3f0a7899 */ /* 0x000fe4000801140d */
[----:B------:R-:W-:Y:S02]  /*02d0*/  UMOV UR4, URZ ;  /* 0x0000003f00047c82 */ /* 0x000fe40008000000 */
[----:B------:R-:W-:Y:S02]  /*02e0*/  UIADD3 UR12, UR19, UR5, URZ ;  /* 0x00000005130c7290 */ /* 0x000fe4000fffe03f */
[----:B------:R-:W-:Y:S02]  /*02f0*/  UMOV UR13, UR8 ;  /* 0x00000008000d7c82 */ /* 0x000fe40008000000 */
[----:B------:R-:W-:-:S02]  /*0300*/  UIADD3 UR11, UR17, UR11, URZ ;  /* 0x0000000b110b7290 */ /* 0x000fc4000fffe03f */
[----:B------:R-:W-:Y:S02]  /*0310*/  UMOV UR5, URZ ;  /* 0x0000003f00057c82 */ /* 0x000fe40008000000 */
[----:B0123--:R-:W-:Y:S02]  /*0320*/  @UP0 UMOV UR4, UR20 ;  /* 0x0000001400040c82 */ /* 0x00ffe40008000000 */
.L_x_187:
[----:B------:R-:W-:Y:S01]  /*0330*/  ISETP.GE.U32.AND P0, PT, R12, c[0x0][0x18c], PT ;  /* 0x000063000c007a0c */ /* 0x000fe20003f06070 */
[----:B------:R-:W-:Y:S01]  /*0340*/  BSSY B0, `(.L_x_171) ;  /* 0x000005c000007945 */ /* 0x000fe20003800000 */
[----:B------:R-:W-:Y:S02]  /*0350*/  IMAD.MOV.U32 R18, RZ, RZ, -0x1f528714 ;  /* 0xe0ad78ecff127424 */ /* 0x000fe400078e00ff */
[----:B------:R-:W-:-:S13]  /*0360*/  ISETP.GE.AND.EX P0, PT, RZ, UR10, PT, P0 ;  /* 0x0000000aff007c0c */ /* 0x000fda000bf06300 */
[----:B------:R-:W-:Y:S05]  /*0370*/  @P0 BRA `(.L_x_172) ;  /* 0x0000058000000947 */ /* 0x000fea0003800000 */
[----:B------:R-:W-:Y:S01]  /*0380*/  UIADD3 UR8, UP0, UR13, UR18, URZ ;  /* 0x000000120d087290 */ /* 0x000fe2000ff1e03f */
[----:B------:R-:W-:Y:S01]  /*0390*/  HFMA2.MMA R18, -RZ, RZ, -598.5, 40320 ;  /* 0xe0ad78ecff127435 */ /* 0x000fe200000001ff */
        /* <DEDUP_REMOVED lines=15> */
[----:B------:R-:W-:Y:S01]  /*0490*/  IMAD.MOV.U32 R0, RZ, RZ, RZ ;  /* 0x000000ffff007224 */ /* 0x000fe200078e00ff */
[----:B------:R-:W-:Y:S01]  /*04a0*/  MOV R22, RZ ;  /* 0x000000ff00167202 */ /* 0x000fe20000000f00 */
[----:B------:R-:W-:Y:S02]  /*04b0*/  IMAD.MOV.U32 R19, RZ, RZ, RZ ;  /* 0x000000ffff137224 */ /* 0x000fe400078e00ff */
[----:B------:R-:W-:-:S05]  /*04c0*/  IMAD.MOV.U32 R21, RZ, RZ, R12 ;  /* 0x000000ffff157224 */ /* 0x000fca00078e000c */
.L_x_174:
[----:B------:R-:W-:-:S04]  /*04d0*/  IADD3 R15, P1, R21, R4, RZ ;  /* 0x00000004150f7210 */ /* 0x000fc80007f3e0ff */
[----:B------:R-:W-:Y:S01]  /*04e0*/  LEA R14, P3, R15, c[0x0][0x170], 0x1 ;  /* 0x00005c000f0e7a11 */ /* 0x000fe200078608ff */
[----:B------:R-:W-:Y:S01]  /*04f0*/  IMAD.X R16, R22, 0x1, R13, P1 ;  /* 0x0000000116107824 */ /* 0x000fe200008e060d */
[----:B------:R-:W-:-:S04]  /*0500*/  IADD3 R17, P1, R21, R2, RZ ;  /* 0x0000000215117210 */ /* 0x000fc80007f3e0ff */
[----:B------:R-:W-:Y:S01]  /*0510*/  LEA.HI.X R15, R15, c[0x0][0x174], R16, 0x1, P3 ;  /* 0x00005d000f0f7a11 */ /* 0x000fe200018f0c10 */
[----:B------:R-:W-:Y:S01]  /*0520*/  IMAD.X R20, R22, 0x1, R11, P1 ;  /* 0x0000000116147824 */ /* 0x000fe200008e060b */
[----:B------:R-:W-:-:S03]  /*0530*/  LEA R16, P1, R17, c[0x0][0x168], 0x1 ;  /* 0x00005a0011107a11 */ /* 0x000fc600078208ff */
[----:B------:R0:W2:Y:S01]  /*0540*/  LDG.E.U16.CONSTANT R14, [R14.64] ;  /* 0x0000000e0e0e7981 */ /* 0x0000a2000c1e9500 */
[----:B------:R-:W-:-:S05]  /*0550*/  LEA.HI.X R17, R17, c[0x0][0x16c], R20, 0x1, P1 ;  /* 0x00005b0011117a11 */ /* 0x000fca00008f0c14 */
[----:B------:R-:W3:Y:S01]  /*0560*/  LDG.E.U16 R16, [R16.64] ;  /* 0x0000000e10107981 */ /* 0x000ee2000c1e1500 */
[----:B------:R-:W-:Y:S01]  /*0570*/  IADD3 R20, P1, R21, -UR13, RZ ;  /* 0x8000000d15147c10 */ /* 0x000fe2000ff3e0ff */
[----:B0-----:R-:W-:-:S03]  /*0580*/  IMAD.MOV.U32 R15, RZ, RZ, RZ ;  /* 0x000000ffff0f7224 */ /* 0x001fc600078e00ff */
[----:B------:R-:W-:-:S04]  /*0590*/  IADD3.X R21, R22, ~UR5, RZ, P1, !PT ;  /* 0x8000000516157c10 */ /* 0x000fc80008ffe4ff */
[----:B------:R-:W0:Y:S02]  /*05a0*/  I2F.S64 R20, R20 ;  /* 0x0000001400147312 */ /* 0x000e240000301400 */
[----:B0-----:R-:W-:Y:S01]  /*05b0*/  FFMA.FTZ R23, R20, UR4, RZ ;  /* 0x0000000414177c23 */ /* 0x001fe200080100ff */
[----:B--2---:R-:W-:Y:S01]  /*05c0*/  HADD2.F32 R22, -RZ, R14.H0_H0 ;  /* 0x2000000eff167230 */ /* 0x004fe20000004100 */
[----:B------:R-:W-:-:S04]  /*05d0*/  IMAD.MOV.U32 R14, RZ, RZ, R12 ;  /* 0x000000ffff0e7224 */ /* 0x000fc800078e000c */
[----:B------:R-:W-:Y:S01]  /*05e0*/  FADD.FTZ R24, -R22, 1 ;  /* 0x3f80000016187421 */ /* 0x000fe20000010100 */
[----:B---3--:R-:W-:-:S03]  /*05f0*/  HADD2.F32 R22, -RZ, R16.H0_H0 ;  /* 0x20000010ff167230 */ /* 0x008fc60000004100 */
[----:B------:R-:W-:Y:S02]  /*0600*/  FFMA.FTZ R23, R24, -10000, R23 ;  /* 0xc61c400018177823 */ /* 0x000fe40000010017 */
[C---:B------:R-:W-:Y:S01]  /*0610*/  IMAD.U32 R24, R0.reuse, 0x4, R1 ;  /* 0x0000000400187824 */ /* 0x040fe200078e0001 */
[----:B------:R-:W-:Y:S01]  /*0620*/  IADD3 R0, P1, R0, 0x1, RZ ;  /* 0x0000000100007810 */ /* 0x000fe20007f3e0ff */
[----:B------:R-:W-:-:S03]  /*0630*/  FFMA.FTZ R23, R22, c[0x0][0x190], R23 ;  /* 0x0000640016177a23 */ /* 0x000fc60000010017 */
[----:B------:R-:W-:Y:S01]  /*0640*/  IADD3.X R19, RZ, R19, RZ, P1, !PT ;  /* 0x00000013ff137210 */ /* 0x000fe20000ffe4ff */
[----:B------:R-:W-:Y:S01]  /*0650*/  IMAD.WIDE.U32 R14, R0, c[0x0][0x0], R14 ;  /* 0x00000000000e7a25 */ /* 0x000fe200078e000e */
[----:B------:R0:W-:Y:S01]  /*0660*/  STL [R24], R23 ;  /* 0x0000001718007387 */ /* 0x0001e20000100800 */
[----:B------:R-:W-:Y:S02]  /*0670*/  FMNMX.FTZ R18, R23, R18, !PT ;  /* 0x0000001217127209 */ /* 0x000fe40007810000 */
[----:B------:R-:W-:Y:S01]  /*0680*/  IMAD R17, R19, c[0x0][0x0], RZ ;  /* 0x0000000013117a24 */ /* 0x000fe200078e02ff */
[----:B------:R-:W-:Y:S02]  /*0690*/  ISETP.GE.U32.AND P1, PT, R14, c[0x0][0x18c], PT ;  /* 0x000063000e007a0c */ /* 0x000fe40003f26070 */
[----:B------:R-:W-:Y:S01]  /*06a0*/  MOV R21, R14 ;  /* 0x0000000e00157202 */ /* 0x000fe20000000f00 */
[----:B------:R-:W-:-:S05]  /*06b0*/  IMAD.IADD R22, R15, 0x1, R17 ;  /* 0x000000010f167824 */ /* 0x000fca00078e0211 */
[----:B------:R-:W-:-:S13]  /*06c0*/  ISETP.GE.AND.EX P1, PT, R22, UR10, PT, P1 ;  /* 0x0000000a16007c0c */ /* 0x000fda000bf26310 */
[----:B0-----:R-:W-:Y:S05]  /*06d0*/  @!P1 BRA `(.L_x_174) ;  /* 0xfffffdf000009947 */ /* 0x001fea000383ffff */
[----:B------:R-:W-:Y:S05]  /*06e0*/  BRA `(.L_x_172) ;  /* 0x0000021000007947 */ /* 0x000fea0003800000 */
.L_x_173:
[----:B------:R-:W-:Y:S01]  /*06f0*/  IMAD.MOV.U32 R0, RZ, RZ, RZ ;  /* 0x000000ffff007224 */ /* 0x000fe200078e00ff */
[----:B------:R-:W-:Y:S01]  /*0700*/  MOV R20, RZ ;  /* 0x000000ff00147202 */ /* 0x000fe20000000f00 */
[----:B------:R-:W-:Y:S02]  /*0710*/  IMAD.MOV.U32 R19, RZ, RZ, RZ ;  /* 0x000000ffff137224 */ /* 0x000fe400078e00ff */
[----:B------:R-:W-:-:S05]  /*0720*/  IMAD.MOV.U32 R17, RZ, RZ, R12 ;  /* 0x000000ffff117224 */ /* 0x000fca00078e000c */
.L_x_175:
        /* <DEDUP_REMOVED lines=9> */
[----:B------:R1:W3:Y:S01]  /*07c0*/  LDG.E.U16 R16, [R16.64] ;  /* 0x0000000e10107981 */ /* 0x0002e2000c1e1500 */
[C---:B------:R-:W-:Y:S01]  /*07d0*/  IMAD.U32 R22, R0.reuse, 0x4, R1 ;  /* 0x0000000400167824 */ /* 0x040fe200078e0001 */
[----:B------:R-:W-:Y:S01]  /*07e0*/  IADD3 R0, P1, R0, 0x1, RZ ;  /* 0x0000000100007810 */ /* 0x000fe20007f3e0ff */
[----:B0-----:R-:W-:-:S03]  /*07f0*/  IMAD.MOV.U32 R15, RZ, RZ, RZ ;  /* 0x000000ffff0f7224 */ /* 0x001fc600078e00ff */
[----:B------:R-:W-:-:S05]  /*0800*/  IADD3.X R19, RZ, R19, RZ, P1, !PT ;  /* 0x00000013ff137210 */ /* 0x000fca0000ffe4ff */
[----:B-1----:R-:W-:Y:S01]  /*0810*/  IMAD R17, R19, c[0x0][0x0], RZ ;  /* 0x0000000013117a24 */ /* 0x002fe200078e02ff */
[----:B--2---:R-:W-:Y:S01]  /*0820*/  HADD2.F32 R20, -RZ, R14.H0_H0 ;  /* 0x2000000eff147230 */ /* 0x004fe20000004100 */
[----:B------:R-:W-:-:S04]  /*0830*/  IMAD.MOV.U32 R14, RZ, RZ, R12 ;  /* 0x000000ffff0e7224 */ /* 0x000fc800078e000c */
[----:B------:R-:W-:Y:S01]  /*0840*/  FADD.FTZ R21, -R20, 1 ;  /* 0x3f80000014157421 */ /* 0x000fe20000010100 */
[----:B---3--:R-:W-:Y:S01]  /*0850*/  HADD2.F32 R20, -RZ, R16.H0_H0 ;  /* 0x20000010ff147230 */ /* 0x008fe20000004100 */
[----:B------:R-:W-:-:S04]  /*0860*/  IMAD.WIDE.U32 R14, R0, c[0x0][0x0], R14 ;  /* 0x00000000000e7a25 */ /* 0x000fc800078e000e */
[----:B------:R-:W-:Y:S01]  /*0870*/  FFMA.FTZ R21, R21, -10000, RZ ;  /* 0xc61c400015157823 */ /* 0x000fe200000100ff */
[----:B------:R-:W-:-:S03]  /*0880*/  ISETP.GE.U32.AND P1, PT, R14, c[0x0][0x18c], PT ;  /* 0x000063000e007a0c */ /* 0x000fc60003f26070 */
[----:B------:R-:W-:Y:S02]  /*0890*/  FFMA.FTZ R21, R20, c[0x0][0x190], R21 ;  /* 0x0000640014157a23 */ /* 0x000fe40000010015 */
[----:B------:R-:W-:Y:S01]  /*08a0*/  IMAD.IADD R20, R15, 0x1, R17 ;  /* 0x000000010f147824 */ /* 0x000fe200078e0211 */
[----:B------:R-:W-:Y:S02]  /*08b0*/  MOV R17, R14 ;  /* 0x0000000e00117202 */ /* 0x000fe40000000f00 */
[----:B------:R0:W-:Y:S01]  /*08c0*/  STL [R22], R21 ;  /* 0x0000001516007387 */ /* 0x0001e20000100800 */
[----:B------:R-:W-:Y:S02]  /*08d0*/  FMNMX.FTZ R18, R21, R18, !PT ;  /* 0x0000001215127209 */ /* 0x000fe40007810000 */
[----:B------:R-:W-:-:S13]  /*08e0*/  ISETP.GE.AND.EX P1, PT, R20, UR10, PT, P1 ;  /* 0x0000000a14007c0c */ /* 0x000fda000bf26310 */
[----:B0-----:R-:W-:Y:S05]  /*08f0*/  @!P1 BRA `(.L_x_175) ;  /* 0xfffffe3000009947 */ /* 0x001fea000383ffff */
.L_x_172:
[----:B------:R-:W-:Y:S05]  /*0900*/  BSYNC B0 ;  /* 0x0000000000007941 */ /* 0x000fea0003800000 */
.L_x_171:
[----:B------:R-:W-:-:S05]  /*0910*/  IMAD.MOV.U32 R0, RZ, RZ, c[0x0][0x0] ;  /* 0x00000000ff007624 */ /* 0x000fca00078e00ff */
        /* <DEDUP_REMOVED lines=30> */
.L_x_176:
        /* <DEDUP_REMOVED lines=10> */
.L_x_177:
[----:B------:R-:W-:Y:S01]  /*0ba0*/  ISETP.NE.AND P4, PT, R12, RZ, PT ;  /* 0x000000ff0c00720c */ /* 0x000fe20003f85270 */
[----:B------:R-:W-:Y:S01]  /*0bb0*/  BSSY B0, `(.L_x_178) ;  /* 0x0000019000007945 */ /* 0x000fe20003800000 */
[----:B------:R-:W-:-:S11]  /*0bc0*/  IMAD.MOV.U32 R4, RZ, RZ, RZ ;  /* 0x000000ffff047224 */ /* 0x000fd600078e00ff */
[----:B------:R0:W-:Y:S04]  /*0bd0*/  @!P4 STS [0x4], R11 ;  /* 0x0000040bff00c388 */ /* 0x0001e80000000800 */
[----:B------:R-:W-:Y:S06]  /*0be0*/  BAR.SYNC.DEFER_BLOCKING 0x0 ;  /* 0x0000000000007b1d */ /* 0x000fec0000010000 */
[----:B------:R-:W-:Y:S05]  /*0bf0*/  @P0 BRA `(.L_x_179) ;  /* 0x0000014000000947 */ /* 0x000fea0003800000 */
[----:B0-----:R-:W0:Y:S01]  /*0c00*/  LDS R5, [0x4] ;  /* 0x00000400ff057984 */ /* 0x001e220000000800 */
[----:B------:R-:W-:Y:S01]  /*0c10*/  HFMA2.MMA R4, -RZ, RZ, 0, 0 ;  /* 0x00000000ff047435 */ /* 0x000fe200000001ff */
[----:B------:R-:W-:-:S02]  /*0c20*/  IMAD.MOV.U32 R0, RZ, RZ, RZ ;  /* 0x000000ffff007224 */ /* 0x000fc400078e00ff */
[----:B------:R-:W-:-:S03]  /*0c30*/  IMAD.MOV.U32 R15, RZ, RZ, RZ ;  /* 0x000000ffff0f7224 */ /* 0x000fc600078e00ff */
.L_x_180:
[----:B0-----:R-:W-:-:S05]  /*0c40*/  LEA R14, R0, R1, 0x2 ;  /* 0x00000001000e7211 */ /* 0x001fca00078e10ff */
[----:B------:R-:W2:Y:S01]  /*0c50*/  LDL R2, [R14] ;  /* 0x000000000e027983 */ /* 0x000ea20000100800 */
[----:B------:R-:W-:Y:S01]  /*0c60*/  IADD3 R0, P1, R0, 0x1, RZ ;  /* 0x0000000100007810 */ /* 0x000fe20007f3e0ff */
[----:B------:R-:W-:-:S04]  /*0c70*/  IMAD.MOV.U32 R13, RZ, RZ, RZ ;  /* 0x000000ffff0d7224 */ /* 0x000fc800078e00ff */
[----:B------:R-:W-:Y:S02]  /*0c80*/  IMAD.X R15, RZ, RZ, R15, P1 ;  /* 0x000000ffff0f7224 */ /* 0x000fe400008e060f */
[----:B0-2---:R-:W-:-:S04]  /*0c90*/  FADD.FTZ R2, -R5, R2 ;  /* 0x0000000205027221 */ /* 0x005fc80000010100 */
[----:B------:R-:W-:Y:S02]  /*0ca0*/  FMUL.FTZ R11, R2, 1.4426950216293334961 ;  /* 0x3fb8aa3b020b7820 */ /* 0x000fe40000410000 */
[----:B------:R-:W-:-:S04]  /*0cb0*/  IMAD.WIDE.U32 R2, R0, c[0x0][0x0], R12 ;  /* 0x0000000000027a25 */ /* 0x000fc800078e000c */
[----:B------:R-:W0:Y:S01]  /*0cc0*/  MUFU.EX2 R11, R11 ;  /* 0x0000000b000b7308 */ /* 0x000e220000000800 */
[----:B------:R-:W-:Y:S01]  /*0cd0*/  IMAD R13, R15, c[0x0][0x0], RZ ;  /* 0x000000000f0d7a24 */ /* 0x000fe200078e02ff */
[----:B------:R-:W-:-:S04]  /*0ce0*/  ISETP.GE.U32.AND P1, PT, R2, c[0x0][0x18c], PT ;  /* 0x0000630002007a0c */ /* 0x000fc80003f26070 */
[----:B------:R-:W-:-:S04]  /*0cf0*/  IADD3 R2, R3, R13, RZ ;  /* 0x0000000d03027210 */ /* 0x000fc80007ffe0ff */
[----:B------:R-:W-:Y:S01]  /*0d00*/  ISETP.GE.AND.EX P1, PT, R2, UR10, PT, P1 ;  /* 0x0000000a02007c0c */ /* 0x000fe2000bf26310 */
[----:B0-----:R0:W-:Y:S01]  /*0d10*/  STL [R14], R11 ;  /* 0x0000000b0e007387 */ /* 0x0011e20000100800 */
[----:B------:R-:W-:-:S11]  /*0d20*/  FADD.FTZ R4, R11, R4 ;  /* 0x000000040b047221 */ /* 0x000fd60000010000 */
[----:B------:R-:W-:Y:S05]  /*0d30*/  @!P1 BRA `(.L_x_180) ;  /* 0xffffff0000009947 */ /* 0x000fea000383ffff */
.L_x_179:
[----:B0-----:R-:W-:Y:S05]  /*0d40*/  BSYNC B0 ;  /* 0x0000000000007941 */ /* 0x001fea0003800000 */
.L_x_178:
        /* <DEDUP_REMOVED lines=29> */
.L_x_181:
        /* <DEDUP_REMOVED lines=10> */
.L_x_182:
        /* <DEDUP_REMOVED lines=9> */
[----:B------:R-:W-:Y:S01]  /*1050*/  HFMA2.MMA R13, -RZ, RZ, 0, 0 ;  /* 0x00000000ff0d7435 */ /* 0x000fe200000001ff */
[----:B------:R-:W-:Y:S01]  /*1060*/  ULDC UR8, c[0x0][0x18c] ;  /* 0x0000630000087ab9 */ /* 0x000fe20000000800 */
[----:B------:R-:W-:Y:S01]  /*1070*/  CS2R R14, SRZ ;  /* 0x00000000000e7805 */ /* 0x000fe2000001ff00 */
[----:B------:R-:W-:Y:S01]  /*1080*/  UIADD3.X UR7, UR5, UR12, URZ, UP0, !UPT ;  /* 0x0000000c05077290 */ /* 0x000fe200087fe43f */
[----:B------:R-:W-:-:S02]  /*1090*/  IMAD.MOV.U32 R0, RZ, RZ, RZ ;  /* 0x000000ffff007224 */ /* 0x000fc400078e00ff */
[----:B------:R-:W-:Y:S01]  /*10a0*/  IMAD.U32 R3, RZ, RZ, UR6 ;  /* 0x00000006ff037e24 */ /* 0x000fe2000f8e00ff */
[----:B------:R-:W-:Y:S01]  /*10b0*/  UIMAD UR7, UR7, UR8, URZ ;  /* 0x00000008070772a4 */ /* 0x000fe2000f8e023f */
[----:B------:R-:W-:Y:S02]  /*10c0*/  IMAD.MOV.U32 R17, RZ, RZ, RZ ;  /* 0x000000ffff117224 */ /* 0x000fe400078e00ff */
[----:B------:R-:W-:Y:S01]  /*10d0*/  IMAD.WIDE.U32 R2, R3, c[0x0][0x18c], R12 ;  /* 0x0000630003027a25 */ /* 0x000fe200078e000c */
[----:B------:R-:W-:-:S06]  /*10e0*/  UIMAD UR7, UR10, UR6, UR7 ;  /* 0x000000060a0772a4 */ /* 0x000fcc000f8e0207 */
[----:B------:R-:W-:Y:S02]  /*10f0*/  IADD3 R18, R3, UR7, RZ ;  /* 0x0000000703127c10 */ /* 0x000fe4000fffe0ff */
.L_x_185:
[----:B------:R-:W-:-:S05]  /*1100*/  LEA R16, R0, R1, 0x2 ;  /* 0x0000000100107211 */ /* 0x000fca00078e10ff */
[----:B------:R-:W2:Y:S01]  /*1110*/  LDL R4, [R16] ;  /* 0x0000000010047983 */ /* 0x000ea20000100800 */
[----:B------:R-:W-:Y:S02]  /*1120*/  IADD3 R14, P0, R14, R2, RZ ;  /* 0x000000020e0e7210 */ /* 0x000fe40007f1e0ff */
[----:B------:R-:W-:-:S03]  /*1130*/  IADD3 R0, P1, R0, 0x1, RZ ;  /* 0x0000000100007810 */ /* 0x000fc60007f3e0ff */
[----:B------:R-:W-:Y:S02]  /*1140*/  IMAD.X R15, R15, 0x1, R18, P0 ;  /* 0x000000010f0f7824 */ /* 0x000fe400000e0612 */
[----:B------:R-:W-:-:S04]  /*1150*/  IMAD.X R17, RZ, RZ, R17, P1 ;  /* 0x000000ffff117224 */ /* 0x000fc800008e0611 */
[----:B------:R-:W-:Y:S02]  /*1160*/  IMAD R19, R17, c[0x0][0x0], RZ ;  /* 0x0000000011137a24 */ /* 0x000fe400078e02ff */
[----:B0-2---:R-:W-:Y:S01]  /*1170*/  FMUL.FTZ R5, R11, R4 ;  /* 0x000000040b057220 */ /* 0x005fe20000410000 */
[----:B------:R-:W-:-:S04]  /*1180*/  LEA R4, P0, R14, c[0x0][0x160], 0x1 ;  /* 0x000058000e047a11 */ /* 0x000fc800078008ff */
[----:B------:R-:W-:Y:S02]  /*1190*/  F2FP.PACK_AB R13, RZ, R5 ;  /* 0x00000005ff0d723e */ /* 0x000fe400000000ff */
[----:B------:R-:W-:Y:S01]  /*11a0*/  LEA.HI.X R5, R14, c[0x0][0x164], R15, 0x1, P0 ;  /* 0x000059000e057a11 */ /* 0x000fe200000f0c0f */
[----:B------:R-:W-:Y:S01]  /*11b0*/  IMAD.WIDE.U32 R14, R0, c[0x0][0x0], RZ ;  /* 0x00000000000e7a25 */ /* 0x000fe200078e00ff */
[----:B------:R-:W-:-:S04]  /*11c0*/  PRMT R20, R13, 0x7610, R20 ;  /* 0x000076100d147816 */ /* 0x000fc80000000014 */
[----:B------:R-:W-:Y:S01]  /*11d0*/  IADD3 R13, P1, R12, R14, RZ ;  /* 0x0000000e0c0d7210 */ /* 0x000fe20007f3e0ff */
[----:B------:R0:W-:Y:S01]  /*11e0*/  STG.E.U16 [R4.64], R20 ;  /* 0x0000001404007986 */ /* 0x0001e2000c10150e */
[----:B------:R-:W-:Y:S02]  /*11f0*/  IADD3 R15, R15, R19, RZ ;  /* 0x000000130f0f7210 */ /* 0x000fe40007ffe0ff */
[----:B------:R-:W-:-:S03]  /*1200*/  ISETP.GE.U32.AND P0, PT, R13, c[0x0][0x18c], PT ;  /* 0x000063000d007a0c */ /* 0x000fc60003f06070 */
[----:B------:R-:W-:-:S05]  /*1210*/  IMAD.X R13, RZ, RZ, R15, P1 ;  /* 0x000000ffff0d7224 */ /* 0x000fca00008e060f */
[----:B------:R-:W-:-:S13]  /*1220*/  ISETP.GE.AND.EX P0, PT, R13, UR10, PT, P0 ;  /* 0x0000000a0d007c0c */ /* 0x000fda000bf06300 */
[----:B0-----:R-:W-:Y:S05]  /*1230*/  @!P0 BRA `(.L_x_185) ;  /* 0xfffffec000008947 */ /* 0x001fea000383ffff */
.L_x_184:
[----:B0-----:R-:W-:Y:S05]  /*1240*/  BSYNC B0 ;  /* 0x0000000000007941 */ /* 0x001fea0003800000 */
.L_x_183:
        /* <DEDUP_REMOVED lines=9> */
.L_x_186:
[----:B------:R-:W-:Y:S05]  /*12e0*/  EXIT ;  /* 0x000000000000794d */ /* 0x000fea0003800000 */
.L_x_188:
        /* <DEDUP_REMOVED lines=9> */
.L_x_554:


//--------------------- .text._ZN17fastertransformer14softmax_kernelI6__halfS1_Li4EEEvPT_PKT0_PKS2_S8_iiiif --------------------------
	.section	.text._ZN17fastertransformer14softmax_kernelI6__halfS1_Li4EEEvPT_PKT0_PKS2_S8_iiiif,"ax",@progbits
	.sectioninfo	@"SHI_REGISTERS=27"
	.align	128
        .global         _ZN17fastertransformer14softmax_kernelI6__halfS1_Li4EEEvPT_PKT0_PKS2_S8_iiiif
        .type           _ZN17fastertransformer14softmax_kernelI6__halfS1_Li4EEEvPT_PKT0_PKS2_S8_iiiif,@function
        .size           _ZN17fastertransformer14softmax_kernelI6__halfS1_Li4EEEvPT_PKT0_PKS2_S8_iiiif,(.L_x_555 - _ZN17fastertransformer14softmax_kernelI6__halfS1_Li4EEEvPT_PKT0_PKS2_S8_iiiif)
        .other          _ZN17fastertransformer14softmax_kernelI6__halfS1_Li4EEEvPT_PKT0_PKS2_S8_iiiif,@"STO_CUDA_ENTRY STV_DEFAULT"
_ZN17fastertransformer14softmax_kernelI6__halfS1_Li4EEEvPT_PKT0_PKS2_S8_iiiif:
.text._ZN17fastertransformer14softmax_kernelI6__halfS1_Li4EEEvPT_PKT0_PKS2_S8_iiiif:
        /* <DEDUP_REMOVED lines=51> */
.L_x_205:
        /* <DEDUP_REMOVED lines=26> */
.L_x_192:
        /* <DEDUP_REMOVED lines=34> */
.L_x_191:
[----:B------:R-:W-:Y:S01]  /*06f0*/  IMAD.MOV.U32 R0, RZ, RZ, RZ ;  /* 0x000000ffff007224 */ /* 0x000fe200078e00ff */
[----:B------:R-:W-:Y:S01]  /*0700*/  MOV R20, RZ ;  /* 0x000000ff00147202 */ /* 0x000fe20000000f00 */
[----:B------:R-:W-:Y:S02]  /*0710*/  IMAD.MOV.U32 R19, RZ, RZ, RZ ;  /* 0x000000ffff137224 */ /* 0x000fe400078e00ff */
[----:B------:R-:W-:-:S05]  /*0720*/  IMAD.MOV.U32 R17, RZ, RZ, R12 ;  /* 0x000000ffff117224 */ /* 0x000fca00078e000c */
.L_x_193:
        /* <DEDUP_REMOVED lines=29> */
.L_x_190:
[----:B------:R-:W-:Y:S05]  /*0900*/  BSYNC B0 ;  /* 0x0000000000007941 */ /* 0x000fea0003800000 */
.L_x_189:
        /* <DEDUP_REMOVED lines=31> */
.L_x_194:
        /* <DEDUP_REMOVED lines=10> */
.L_x_195:
        /* <DEDUP_REMOVED lines=10> */
.L_x_198:
        /* <DEDUP_REMOVED lines=16> */
.L_x_197:
[----:B0-----:R-:W-:Y:S05]  /*0d40*/  BSYNC B0 ;  /* 0x0000000000007941 */ /* 0x001fea0003800000 */
.L_x_196:
        /* <DEDUP_REMOVED lines=29> */
.L_x_199:
        /* <DEDUP_REMOVED lines=10> */
.L_x_200:
        /* <DEDUP_REMOVED lines=20> */
.L_x_203:
        /* <DEDUP_REMOVED lines=20> */
.L_x_202:
[----:B0-----:R-:W-:Y:S05]  /*1240*/  BSYNC B0 ;  /* 0x0000000000007941 */ /* 0x001fea0003800000 */
.L_x_201:
        /* <DEDUP_REMOVED lines=9> */
.L_x_204:
[----:B------:R-:W-:Y:S05]  /*12e0*/  EXIT ;  /* 0x000000000000794d */ /* 0x000fea0003800000 */
.L_x_206:
        /* <DEDUP_REMOVED lines=9> */
.L_x_555:


//--------------------- .text._ZN17fastertransformer14softmax_kernelI6__halffLi1EEEvPT_PKT0_PKS2_S8_iiiif --------------------------
	.section	.text._ZN17fastertransformer14softmax_kernelI6__halffLi1EEEvPT_PKT0_PKS2_S8_iiiif,"ax",@progbits
	.sectioninfo	@"SHI_REGISTERS=28"
	.align	128
        .global         _ZN17fastertransformer14softmax_kernelI6__halffLi1EEEvPT_PKT0_PKS2_S8_iiiif
        .type           _ZN17fastertransformer14softmax_kernelI6__halffLi1EEEvPT_PKT0_PKS2_S8_iiiif,@function
        .size           _ZN17fastertransformer14softmax_kernelI6__halffLi1EEEvPT_PKT0_PKS2_S8_iiiif,(.L_x_556 - _ZN17fastertransformer14softmax_kernelI6__halffLi1EEEvPT_PKT0_PKS2_S8_iiiif)
        .other          _ZN17fastertransformer14softmax_kernelI6__halffLi1EEEvPT_PKT0_PKS2_S8_iiiif,@"STO_CUDA_ENTRY STV_DEFAULT"
_ZN17fastertransformer14softmax_kernelI6__halffLi1EEEvPT_PKT0_PKS2_S8_iiiif:
.text._ZN17fastertransformer14softmax_kernelI6__halffLi1EEEvPT_PKT0_PKS2_S8_iiiif:
        /* <DEDUP_REMOVED lines=50> */
.L_x_225:
        /* <DEDUP_REMOVED lines=23> */
[----:B------:R-:W-:Y:S01]  /*0490*/  CS2R R20, SRZ ;  /* 0x0000000000147805 */ /* 0x000fe2000001ff00 */
[----:B------:R-:W-:Y:S02]  /*04a0*/  IMAD.MOV.U32 R11, RZ, RZ, R0 ;  /* 0x000000ffff0b7224 */ /* 0x000fe400078e0000 */
[----:B------:R-:W-:-:S03]  /*04b0*/  IMAD.MOV.U32 R22, RZ, RZ, RZ ;  /* 0x000000ffff167224 */ /* 0x000fc600078e00ff */
.L_x_211:
[----:B------:R-:W-:-:S05]  /*04c0*/  IADD3 R7, P1, R11, R4, RZ ;  /* 0x000000040b077210 */ /* 0x000fca0007f3e0ff */
[----:B------:R-:W-:Y:S01]  /*04d0*/  IMAD.X R8, R22, 0x1, R18, P1 ;  /* 0x0000000116087824 */ /* 0x000fe200008e0612 */
[----:B------:R-:W-:-:S04]  /*04e0*/  LEA R6, P1, R7, c[0x0][0x170], 0x1 ;  /* 0x00005c0007067a11 */ /* 0x000fc800078208ff */
[----:B------:R-:W-:Y:S02]  /*04f0*/  LEA.HI.X R7, R7, c[0x0][0x174], R8, 0x1, P1 ;  /* 0x00005d0007077a11 */ /* 0x000fe400008f0c08 */
[----:B------:R-:W-:-:S03]  /*0500*/  IADD3 R9, P1, R11, R2, RZ ;  /* 0x000000020b097210 */ /* 0x000fc60007f3e0ff */
[----:B------:R0:W2:Y:S01]  /*0510*/  LDG.E.U16.CONSTANT R6, [R6.64] ;  /* 0x0000000e06067981 */ /* 0x0000a2000c1e9500 */
[----:B------:R-:W-:Y:S02]  /*0520*/  IADD3.X R10, R22, R17, RZ, P1, !PT ;  /* 0x00000011160a7210 */ /* 0x000fe40000ffe4ff */
[----:B------:R-:W-:-:S04]  /*0530*/  LEA R8, P1, R9, c[0x0][0x168], 0x2 ;  /* 0x00005a0009087a11 */ /* 0x000fc800078210ff */
[----:B------:R-:W-:-:S05]  /*0540*/  LEA.HI.X R9, R9, c[0x0][0x16c], R10, 0x2, P1 ;  /* 0x00005b0009097a11 */ /* 0x000fca00008f140a */
[----:B------:R-:W3:Y:S01]  /*0550*/  LDG.E R8, [R8.64] ;  /* 0x0000000e08087981 */ /* 0x000ee2000c1e1900 */
[----:B------:R-:W-:Y:S01]  /*0560*/  IADD3 R10, P1, R11, -UR13, RZ ;  /* 0x8000000d0b0a7c10 */ /* 0x000fe2000ff3e0ff */
[----:B0-----:R-:W-:-:S03]  /*0570*/  IMAD.MOV.U32 R7, RZ, RZ, RZ ;  /* 0x000000ffff077224 */ /* 0x001fc600078e00ff */
[----:B------:R-:W-:Y:S02]  /*0580*/  IADD3.X R11, R22, ~UR5, RZ, P1, !PT ;  /* 0x80000005160b7c10 */ /* 0x000fe40008ffe4ff */
[----:B------:R-:W-:Y:S02]  /*0590*/  IADD3 R21, P1, R21, 0x1, RZ ;  /* 0x0000000115157810 */ /* 0x000fe40007f3e0ff */
[----:B------:R-:W0:Y:S03]  /*05a0*/  I2F.S64 R10, R10 ;  /* 0x0000000a000a7312 */ /* 0x000e260000301400 */
[----:B------:R-:W-:-:S04]  /*05b0*/  IMAD.X R20, RZ, RZ, R20, P1 ;  /* 0x000000ffff147224 */ /* 0x000fc800008e0614 */
[----:B------:R-:W-:Y:S02]  /*05c0*/  IMAD R25, R20, c[0x0][0x0], RZ ;  /* 0x0000000014197a24 */ /* 0x000fe400078e02ff */
[----:B0-----:R-:W-:Y:S01]  /*05d0*/  FFMA.FTZ R23, R10, UR4, RZ ;  /* 0x000000040a177c23 */ /* 0x001fe200080100ff */
[----:B--2---:R-:W-:Y:S01]  /*05e0*/  HADD2.F32 R22, -RZ, R6.H0_H0 ;  /* 0x20000006ff167230 */ /* 0x004fe20000004100 */
[----:B------:R-:W-:-:S04]  /*05f0*/  IMAD.MOV.U32 R6, RZ, RZ, R0 ;  /* 0x000000ffff067224 */ /* 0x000fc800078e0000 */
[----:B------:R-:W-:-:S04]  /*0600*/  IMAD.WIDE.U32 R6, R21, c[0x0][0x0], R6 ;  /* 0x0000000015067a25 */ /* 0x000fc800078e0006 */
[----:B------:R-:W-:Y:S01]  /*0610*/  FADD.FTZ R24, -R22, 1 ;  /* 0x3f80000016187421 */ /* 0x000fe20000010100 */
[----:B------:R-:W-:Y:S01]  /*0620*/  ISETP.GE.U32.AND P1, PT, R6, c[0x0][0x18c], PT ;  /* 0x0000630006007a0c */ /* 0x000fe20003f26070 */
[----:B------:R-:W-:Y:S01]  /*0630*/  IMAD.MOV.U32 R11, RZ, RZ, R6 ;  /* 0x000000ffff0b7224 */ /* 0x000fe200078e0006 */
[----:B------:R-:W-:Y:S01]  /*0640*/  IADD3 R22, R7, R25, RZ ;  /* 0x0000001907167210 */ /* 0x000fe20007ffe0ff */
[----:B------:R-:W-:-:S03]  /*0650*/  FFMA.FTZ R23, R24, -10000, R23 ;  /* 0xc61c400018177823 */ /* 0x000fc60000010017 */
[----:B------:R-:W-:Y:S01]  /*0660*/  ISETP.GE.AND.EX P1, PT, R22, UR10, PT, P1 ;  /* 0x0000000a16007c0c */ /* 0x000fe2000bf26310 */
[----:B---3--:R-:W-:-:S05]  /*0670*/  FFMA.FTZ R8, R8, c[0x0][0x190], R23 ;  /* 0x0000640008087a23 */ /* 0x008fca0000010017 */
[----:B------:R-:W-:-:S07]  /*0680*/  FMNMX.FTZ R19, R8, R19, !PT ;  /* 0x0000001308137209 */ /* 0x000fce0007810000 */
[----:B------:R-:W-:Y:S05]  /*0690*/  @!P1 BRA `(.L_x_211) ;  /* 0xfffffe2000009947 */ /* 0x000fea000383ffff */
[----:B------:R-:W-:Y:S05]  /*06a0*/  BSYNC B1 ;  /* 0x0000000000017941 */ /* 0x000fea0003800000 */
.L_x_210:
[----:B------:R-:W-:Y:S01]  /*06b0*/  IMAD.MOV.U32 R2, RZ, RZ, R8 ;  /* 0x000000ffff027224 */ /* 0x000fe200078e0008 */
[----:B------:R-:W-:Y:S05]  /*06c0*/  BRA `(.L_x_208) ;  /* 0x0000020000007947 */ /* 0x000fea0003800000 */
.L_x_209:
[----:B------:R-:W-:Y:S01]  /*06d0*/  BSSY B1, `(.L_x_212) ;  /* 0x000001e000017945 */ /* 0x000fe20003800000 */
[----:B------:R-:W-:Y:S01]  /*06e0*/  CS2R R10, SRZ ;  /* 0x00000000000a7805 */ /* 0x000fe2000001ff00 */
[----:B------:R-:W-:Y:S01]  /*06f0*/  IMAD.MOV.U32 R9, RZ, RZ, R0 ;  /* 0x000000ffff097224 */ /* 0x000fe200078e0000 */
[----:B------:R-:W-:-:S04]  /*0700*/  MOV R23, RZ ;  /* 0x000000ff00177202 */ /* 0x000fc80000000f00 */
.L_x_213:
[----:B------:R-:W-:-:S05]  /*0710*/  IADD3 R6, P1, R9, R4, RZ ;  /* 0x0000000409067210 */ /* 0x000fca0007f3e0ff */
[----:B------:R-:W-:Y:S01]  /*0720*/  IMAD.X R7, R23, 0x1, R18, P1 ;  /* 0x0000000117077824 */ /* 0x000fe200008e0612 */
[----:B------:R-:W-:-:S04]  /*0730*/  LEA R20, P1, R6, c[0x0][0x170], 0x1 ;  /* 0x00005c0006147a11 */ /* 0x000fc800078208ff */
[----:B------:R-:W-:Y:S02]  /*0740*/  LEA.HI.X R21, R6, c[0x0][0x174], R7, 0x1, P1 ;  /* 0x00005d0006157a11 */ /* 0x000fe400008f0c07 */
[----:B------:R-:W-:-:S03]  /*0750*/  IADD3 R6, P1, R9, R2, RZ ;  /* 0x0000000209067210 */ /* 0x000fc60007f3e0ff */
[----:B------:R-:W2:Y:S02]  /*0760*/  LDG.E.U16.CONSTANT R20, [R20.64] ;  /* 0x0000000e14147981 */ /* 0x000ea4000c1e9500 */
[----:B------:R-:W-:Y:S01]  /*0770*/  IMAD.X R7, R23, 0x1, R17, P1 ;  /* 0x0000000117077824 */ /* 0x000fe200008e0611 */
[----:B------:R-:W-:-:S04]  /*0780*/  LEA R8, P1, R6, c[0x0][0x168], 0x2 ;  /* 0x00005a0006087a11 */ /* 0x000fc800078210ff */
[----:B------:R-:W-:-:S05]  /*0790*/  LEA.HI.X R9, R6, c[0x0][0x16c], R7, 0x2, P1 ;  /* 0x00005b0006097a11 */ /* 0x000fca00008f1407 */
[----:B------:R0:W3:Y:S01]  /*07a0*/  LDG.E R8, [R8.64] ;  /* 0x0000000e08087981 */ /* 0x0000e2000c1e1900 */
[----:B------:R-:W-:Y:S01]  /*07b0*/  IADD3 R11, P1, R11, 0x1, RZ ;  /* 0x000000010b0b7810 */ /* 0x000fe20007f3e0ff */
[----:B------:R-:W-:Y:S01]  /*07c0*/  IMAD.MOV.U32 R7, RZ, RZ, RZ ;  /* 0x000000ffff077224 */ /* 0x000fe200078e00ff */
[----:B------:R-:W-:-:S03]  /*07d0*/  MOV R6, R0 ;  /* 0x0000000000067202 */ /* 0x000fc60000000f00 */
[----:B------:R-:W-:Y:S02]  /*07e0*/  IMAD.X R10, RZ, RZ, R10, P1 ;  /* 0x000000ffff0a7224 */ /* 0x000fe400008e060a */
[----:B------:R-:W-:-:S04]  /*07f0*/  IMAD.WIDE.U32 R6, R11, c[0x0][0x0], R6 ;  /* 0x000000000b067a25 */ /* 0x000fc800078e0006 */
[----:B------:R-:W-:Y:S01]  /*0800*/  IMAD R23, R10, c[0x0][0x0], RZ ;  /* 0x000000000a177a24 */ /* 0x000fe200078e02ff */
[----:B------:R-:W-:Y:S01]  /*0810*/  ISETP.GE.U32.AND P1, PT, R6, c[0x0][0x18c], PT ;  /* 0x0000630006007a0c */ /* 0x000fe20003f26070 */
[----:B0-----:R-:W-:Y:S02]  /*0820*/  IMAD.MOV.U32 R9, RZ, RZ, R6 ;  /* 0x000000ffff097224 */ /* 0x001fe400078e0006 */
[----:B------:R-:W-:-:S05]  /*0830*/  IMAD.IADD R23, R7, 0x1, R23 ;  /* 0x0000000107177824 */ /* 0x000fca00078e0217 */
[----:B------:R-:W-:Y:S01]  /*0840*/  ISETP.GE.AND.EX P1, PT, R23, UR10, PT, P1 ;  /* 0x0000000a17007c0c */ /* 0x000fe2000bf26310 */
[----:B--2---:R-:W-:-:S05]  /*0850*/  HADD2.F32 R22, -RZ, R20.H0_H0 ;  /* 0x20000014ff167230 */ /* 0x004fca0000004100 */
[----:B------:R-:W-:-:S04]  /*0860*/  FADD.FTZ R22, -R22, 1 ;  /* 0x3f80000016167421 */ /* 0x000fc80000010100 */
[----:B------:R-:W-:-:S04]  /*0870*/  FFMA.FTZ R7, R22, -10000, RZ ;  /* 0xc61c400016077823 */ /* 0x000fc800000100ff */
[----:B---3--:R-:W-:-:S05]  /*0880*/  FFMA.FTZ R8, R8, c[0x0][0x190], R7 ;  /* 0x0000640008087a23 */ /* 0x008fca0000010007 */
[----:B------:R-:W-:Y:S01]  /*0890*/  FMNMX.FTZ R19, R8, R19, !PT ;  /* 0x0000001308137209 */ /* 0x000fe20007810000 */
[----:B------:R-:W-:Y:S05]  /*08a0*/  @!P1 BRA `(.L_x_213) ;  /* 0xfffffe6000009947 */ /* 0x000fea000383ffff */
[----:B------:R-:W-:Y:S05]  /*08b0*/  BSYNC B1 ;  /* 0x0000000000017941 */ /* 0x000fea0003800000 */
.L_x_212:
[----:B------:R-:W-:Y:S02]  /*08c0*/  MOV R2, R8 ;  /* 0x0000000800027202 */ /* 0x000fe40000000f00 */
.L_x_208:
[----:B------:R-:W-:Y:S05]  /*08d0*/  BSYNC B0 ;  /* 0x0000000000007941 */ /* 0x000fea0003800000 */
.L_x_207:
        /* <DEDUP_REMOVED lines=31> */
.L_x_214:
        /* <DEDUP_REMOVED lines=10> */
.L_x_215:
        /* <DEDUP_REMOVED lines=9> */
[----:B------:R-:W-:Y:S02]  /*0c00*/  IMAD.MOV.U32 R8, RZ, RZ, RZ ;  /* 0x000000ffff087224 */ /* 0x000fe400078e00ff */
.L_x_218:
[----:B0-----:R-:W-:Y:S01]  /*0c10*/  FADD.FTZ R2, -R9, R2 ;  /* 0x0000000209027221 */ /* 0x001fe20000010100 */
[----:B------:R-:W-:Y:S01]  /*0c20*/  IADD3 R11, P1, R11, 0x1, RZ ;  /* 0x000000010b0b7810 */ /* 0x000fe20007f3e0ff */
[----:B------:R-:W-:Y:S02]  /*0c30*/  IMAD.MOV.U32 R3, RZ, RZ, RZ ;  /* 0x000000ffff037224 */ /* 0x000fe400078e00ff */
[----:B------:R-:W-:Y:S01]  /*0c40*/  FMUL.FTZ R6, R2, 1.4426950216293334961 ;  /* 0x3fb8aa3b02067820 */ /* 0x000fe20000410000 */
[----:B------:R-:W-:Y:S01]  /*0c50*/  MOV R2, R0 ;  /* 0x0000000000027202 */ /* 0x000fe20000000f00 */
[----:B------:R-:W-:-:S04]  /*0c60*/  IMAD.X R8, RZ, RZ, R8, P1 ;  /* 0x000000ffff087224 */ /* 0x000fc800008e0608 */
[----:B------:R-:W-:Y:S02]  /*0c70*/  IMAD.WIDE.U32 R4, R11, c[0x0][0x0], R2 ;  /* 0x000000000b047a25 */ /* 0x000fe400078e0002 */
[----:B------:R-:W0:Y:S02]  /*0c80*/  MUFU.EX2 R2, R6 ;  /* 0x0000000600027308 */ /* 0x000e240000000800 */
[----:B------:R-:W-:Y:S01]  /*0c90*/  IMAD R3, R8, c[0x0][0x0], RZ ;  /* 0x0000000008037a24 */ /* 0x000fe200078e02ff */
[----:B------:R-:W-:-:S03]  /*0ca0*/  ISETP.GE.U32.AND P1, PT, R4, c[0x0][0x18c], PT ;  /* 0x0000630004007a0c */ /* 0x000fc60003f26070 */
[----:B------:R-:W-:-:S05]  /*0cb0*/  IMAD.IADD R4, R5, 0x1, R3 ;  /* 0x0000000105047824 */ /* 0x000fca00078e0203 */
[----:B------:R-:W-:Y:S01]  /*0cc0*/  ISETP.GE.AND.EX P1, PT, R4, UR10, PT, P1 ;  /* 0x0000000a04007c0c */ /* 0x000fe2000bf26310 */
[----:B0-----:R-:W-:-:S12]  /*0cd0*/  FADD.FTZ R7, R2, R7 ;  /* 0x0000000702077221 */ /* 0x001fd80000010000 */
[----:B------:R-:W-:Y:S05]  /*0ce0*/  @!P1 BRA `(.L_x_218) ;  /* 0xffffff2000009947 */ /* 0x000fea000383ffff */
.L_x_217:
[----:B0-----:R-:W-:Y:S05]  /*0cf0*/  BSYNC B0 ;  /* 0x0000000000007941 */ /* 0x001fea0003800000 */
.L_x_216:
        /* <DEDUP_REMOVED lines=29> */
.L_x_219:
        /* <DEDUP_REMOVED lines=10> */
.L_x_220:
        /* <DEDUP_REMOVED lines=11> */
[----:B------:R-:W-:Y:S01]  /*1020*/  IMAD.MOV.U32 R4, RZ, RZ, R0 ;  /* 0x000000ffff047224 */ /* 0x000fe200078e0000 */
[----:B------:R-:W-:Y:S01]  /*1030*/  UIADD3.X UR7, UR5, UR12, URZ, UP0, !UPT ;  /* 0x0000000c05077290 */ /* 0x000fe200087fe43f */
[----:B------:R-:W-:Y:S01]  /*1040*/  CS2R R18, SRZ ;  /* 0x0000000000127805 */ /* 0x000fe2000001ff00 */
[----:B------:R-:W-:-:S02]  /*1050*/  IMAD.U32 R7, RZ, RZ, UR6 ;  /* 0x00000006ff077e24 */ /* 0x000fc4000f8e00ff */
[----:B------:R-:W-:-:S03]  /*1060*/  UIMAD UR7, UR7, UR8, URZ ;  /* 0x00000008070772a4 */ /* 0x000fc6000f8e023f */
[----:B------:R-:W-:Y:S01]  /*1070*/  IMAD.WIDE.U32 R4, R7, c[0x0][0x18c], R4 ;  /* 0x0000630007047a25 */ /* 0x000fe200078e0004 */
[----:B------:R-:W-:Y:S01]  /*1080*/  UIMAD UR7, UR10, UR6, UR7 ;  /* 0x000000060a0772a4 */ /* 0x000fe2000f8e0207 */
[----:B------:R-:W-:-:S05]  /*1090*/  CS2R R6, SRZ ;  /* 0x0000000000067805 */ /* 0x000fca000001ff00 */
[----:B------:R-:W-:Y:S01]  /*10a0*/  IADD3 R10, R5, UR7, RZ ;  /* 0x00000007050a7c10 */ /* 0x000fe2000fffe0ff */
[----:B0-----:R-:W-:-:S05]  /*10b0*/  FMUL.FTZ R3, R2, R3 ;  /* 0x0000000302037220 */ /* 0x001fca0000410000 */
[----:B------:R-:W-:Y:S02]  /*10c0*/  F2FP.PACK_AB R17, RZ, R3 ;  /* 0x00000003ff11723e */ /* 0x000fe400000000ff */
.L_x_223:
        /* <DEDUP_REMOVED lines=15> */
.L_x_222:
[----:B0-----:R-:W-:Y:S05]  /*11c0*/  BSYNC B0 ;  /* 0x0000000000007941 */ /* 0x001fea0003800000 */
.L_x_221:
        /* <DEDUP_REMOVED lines=9> */
.L_x_224:
[----:B------:R-:W-:Y:S05]  /*1260*/  EXIT ;  /* 0x000000000000794d */ /* 0x000fea0003800000 */
.L_x_226:
        /* <DEDUP_REMOVED lines=9> */
.L_x_556:


//--------------------- .text._ZN17fastertransformer14softmax_kernelI6__halffLi2EEEvPT_PKT0_PKS2_S8_iiiif --------------------------
	.section	.text._ZN17fastertransformer14softmax_kernelI6__halffLi2EEEvPT_PKT0_PKS2_S8_iiiif,"ax",@progbits
	.sectioninfo	@"SHI_REGISTERS=28"
	.align	128
        .global         _ZN17fastertransformer14softmax_kernelI6__halffLi2EEEvPT_PKT0_PKS2_S8_iiiif
        .type           _ZN17fastertransformer14softmax_kernelI6__halffLi2EEEvPT_PKT0_PKS2_S8_iiiif,@function
        .size           _ZN17fastertransformer14softmax_kernelI6__halffLi2EEEvPT_PKT0_PKS2_S8_iiiif,(.L_x_557 - _ZN17fastertransformer14softmax_kernelI6__halffLi2EEEvPT_PKT0_PKS2_S8_iiiif)
        .other          _ZN17fastertransformer14softmax_kernelI6__halffLi2EEEvPT_PKT0_PKS2_S8_iiiif,@"STO_CUDA_ENTRY STV_DEFAULT"
_ZN17fastertransformer14softmax_kernelI6__halffLi2EEEvPT_PKT0_PKS2_S8_iiiif:
.text._ZN17fastertransformer14softmax_kernelI6__halffLi2EEEvPT_PKT0_PKS2_S8_iiiif:
        /* <DEDUP_REMOVED lines=51> */
.L_x_243:
        /* <DEDUP_REMOVED lines=26> */
.L_x_230:
[----:B------:R-:W-:-:S05]  /*04d0*/  IADD3 R17, P1, R25, R4, RZ ;  /* 0x0000000419117210 */ /* 0x000fca0007f3e0ff */
[----:B------:R-:W-:Y:S01]  /*04e0*/  IMAD.X R18, R21, 0x1, R13, P1 ;  /* 0x0000000115127824 */ /* 0x000fe200008e060d */
[----:B------:R-:W-:-:S04]  /*04f0*/  LEA R16, P1, R17, c[0x0][0x170], 0x1 ;  /* 0x00005c0011107a11 */ /* 0x000fc800078208ff */
[----:B------:R-:W-:Y:S02]  /*0500*/  LEA.HI.X R17, R17, c[0x0][0x174], R18, 0x1, P1 ;  /* 0x00005d0011117a11 */ /* 0x000fe400008f0c12 */
[----:B------:R-:W-:-:S03]  /*0510*/  IADD3 R19, P1, R25, R2, RZ ;  /* 0x0000000219137210 */ /* 0x000fc60007f3e0ff */
[----:B------:R0:W2:Y:S02]  /*0520*/  LDG.E.U16.CONSTANT R16, [R16.64] ;  /* 0x0000000e10107981 */ /* 0x0000a4000c1e9500 */
[----:B------:R-:W-:Y:S01]  /*0530*/  IMAD.X R20, R21, 0x1, R12, P1 ;  /* 0x0000000115147824 */ /* 0x000fe200008e060c */
[----:B------:R-:W-:-:S04]  /*0540*/  LEA R18, P1, R19, c[0x0][0x168], 0x2 ;  /* 0x00005a0013127a11 */ /* 0x000fc800078210ff */
[----:B------:R-:W-:-:S05]  /*0550*/  LEA.HI.X R19, R19, c[0x0][0x16c], R20, 0x2, P1 ;  /* 0x00005b0013137a11 */ /* 0x000fca00008f1414 */
[----:B------:R-:W3:Y:S01]  /*0560*/  LDG.E R18, [R18.64] ;  /* 0x0000000e12127981 */ /* 0x000ee2000c1e1900 */
[----:B------:R-:W-:Y:S01]  /*0570*/  IADD3 R20, P1, R25, -UR13, RZ ;  /* 0x8000000d19147c10 */ /* 0x000fe2000ff3e0ff */
[----:B0-----:R-:W-:-:S03]  /*0580*/  IMAD.MOV.U32 R17, RZ, RZ, RZ ;  /* 0x000000ffff117224 */ /* 0x001fc600078e00ff */
[----:B------:R-:W-:-:S04]  /*0590*/  IADD3.X R21, R21, ~UR5, RZ, P1, !PT ;  /* 0x8000000515157c10 */ /* 0x000fc80008ffe4ff */
[----:B------:R-:W0:Y:S02]  /*05a0*/  I2F.S64 R20, R20 ;  /* 0x0000001400147312 */ /* 0x000e240000301400 */
[----:B0-----:R-:W-:Y:S01]  /*05b0*/  FFMA.FTZ R22, R20, UR4, RZ ;  /* 0x0000000414167c23 */ /* 0x001fe200080100ff */
[----:B--2---:R-:W-:Y:S01]  /*05c0*/  HADD2.F32 R23, -RZ, R16.H0_H0 ;  /* 0x20000010ff177230 */ /* 0x004fe20000004100 */
[----:B------:R-:W-:-:S04]  /*05d0*/  IMAD.MOV.U32 R16, RZ, RZ, R6 ;  /* 0x000000ffff107224 */ /* 0x000fc800078e0006 */
[----:B------:R-:W-:-:S04]  /*05e0*/  FADD.FTZ R23, -R23, 1 ;  /* 0x3f80000017177421 */ /* 0x000fc80000010100 */
[----:B------:R-:W-:Y:S02]  /*05f0*/  FFMA.FTZ R23, R23, -10000, R22 ;  /* 0xc61c400017177823 */ /* 0x000fe40000010016 */
[C---:B------:R-:W-:Y:S01]  /*0600*/  IMAD.U32 R22, R0.reuse, 0x4, R1 ;  /* 0x0000000400167824 */ /* 0x040fe200078e0001 */
[----:B------:R-:W-:Y:S01]  /*0610*/  IADD3 R0, P1, R0, 0x1, RZ ;  /* 0x0000000100007810 */ /* 0x000fe20007f3e0ff */
[----:B---3--:R-:W-:-:S03]  /*0620*/  FFMA.FTZ R23, R18, c[0x0][0x190], R23 ;  /* 0x0000640012177a23 */ /* 0x008fc60000010017 */
        /* <DEDUP_REMOVED lines=11> */
.L_x_229:
[----:B------:R-:W-:Y:S01]  /*06e0*/  IMAD.MOV.U32 R0, RZ, RZ, RZ ;  /* 0x000000ffff007224 */ /* 0x000fe200078e00ff */
[----:B------:R-:W-:Y:S01]  /*06f0*/  MOV R22, RZ ;  /* 0x000000ff00167202 */ /* 0x000fe20000000f00 */
[----:B------:R-:W-:Y:S02]  /*0700*/  IMAD.MOV.U32 R15, RZ, RZ, RZ ;  /* 0x000000ffff0f7224 */ /* 0x000fe400078e00ff */
[----:B------:R-:W-:-:S05]  /*0710*/  IMAD.MOV.U32 R23, RZ, RZ, R6 ;  /* 0x000000ffff177224 */ /* 0x000fca00078e0006 */
.L_x_231:
        /* <DEDUP_REMOVED lines=9> */
[----:B------:R0:W3:Y:S02]  /*07b0*/  LDG.E R16, [R16.64] ;  /* 0x0000000e10107981 */ /* 0x0000e4000c1e1900 */
[----:B0-----:R-:W-:Y:S01]  /*07c0*/  IMAD.MOV.U32 R17, RZ, RZ, RZ ;  /* 0x000000ffff117224 */ /* 0x001fe200078e00ff */
[----:B--2---:R-:W-:-:S05]  /*07d0*/  HADD2.F32 R20, -RZ, R18.H0_H0 ;  /* 0x20000012ff147230 */ /* 0x004fca0000004100 */
[----:B------:R-:W-:-:S04]  /*07e0*/  FADD.FTZ R20, -R20, 1 ;  /* 0x3f80000014147421 */ /* 0x000fc80000010100 */
[----:B------:R-:W-:Y:S02]  /*07f0*/  FFMA.FTZ R21, R20, -10000, RZ ;  /* 0xc61c400014157823 */ /* 0x000fe400000100ff */
[C---:B------:R-:W-:Y:S01]  /*0800*/  IMAD.U32 R20, R0.reuse, 0x4, R1 ;  /* 0x0000000400147824 */ /* 0x040fe200078e0001 */
[----:B------:R-:W-:Y:S01]  /*0810*/  IADD3 R0, P1, R0, 0x1, RZ ;  /* 0x0000000100007810 */ /* 0x000fe20007f3e0ff */
[----:B---3--:R-:W-:Y:S02]  /*0820*/  FFMA.FTZ R21, R16, c[0x0][0x190], R21 ;  /* 0x0000640010157a23 */ /* 0x008fe40000010015 */
[----:B------:R-:W-:Y:S01]  /*0830*/  IMAD.MOV.U32 R16, RZ, RZ, R6 ;  /* 0x000000ffff107224 */ /* 0x000fe200078e0006 */
[----:B------:R-:W-:Y:S02]  /*0840*/  IADD3.X R15, RZ, R15, RZ, P1, !PT ;  /* 0x0000000fff0f7210 */ /* 0x000fe40000ffe4ff */
[----:B------:R0:W-:Y:S01]  /*0850*/  STL [R20], R21 ;  /* 0x0000001514007387 */ /* 0x0001e20000100800 */
[----:B------:R-:W-:Y:S01]  /*0860*/  IMAD.WIDE.U32 R18, R0, c[0x0][0x0], R16 ;  /* 0x0000000000127a25 */ /* 0x000fe200078e0010 */
[----:B------:R-:W-:-:S03]  /*0870*/  FMNMX.FTZ R14, R21, R14, !PT ;  /* 0x0000000e150e7209 */ /* 0x000fc60007810000 */
[----:B------:R-:W-:Y:S01]  /*0880*/  IMAD R17, R15, c[0x0][0x0], RZ ;  /* 0x000000000f117a24 */ /* 0x000fe200078e02ff */
[----:B------:R-:W-:Y:S02]  /*0890*/  ISETP.GE.U32.AND P1, PT, R18, c[0x0][0x18c], PT ;  /* 0x0000630012007a0c */ /* 0x000fe40003f26070 */
[----:B------:R-:W-:Y:S01]  /*08a0*/  MOV R23, R18 ;  /* 0x0000001200177202 */ /* 0x000fe20000000f00 */
[----:B------:R-:W-:-:S05]  /*08b0*/  IMAD.IADD R22, R19, 0x1, R17 ;  /* 0x0000000113167824 */ /* 0x000fca00078e0211 */
[----:B------:R-:W-:-:S13]  /*08c0*/  ISETP.GE.AND.EX P1, PT, R22, UR10, PT, P1 ;  /* 0x0000000a16007c0c */ /* 0x000fda000bf26310 */
[----:B0-----:R-:W-:Y:S05]  /*08d0*/  @!P1 BRA `(.L_x_231) ;  /* 0xfffffe4000009947 */ /* 0x001fea000383ffff */
.L_x_228:
[----:B------:R-:W-:Y:S05]  /*08e0*/  BSYNC B0 ;  /* 0x0000000000007941 */ /* 0x000fea0003800000 */
.L_x_227:
        /* <DEDUP_REMOVED lines=31> */
.L_x_232:
        /* <DEDUP_REMOVED lines=10> */
.L_x_233:
[----:B------:R-:W-:Y:S01]  /*0b80*/  ISETP.NE.AND P4, PT, R6, RZ, PT ;  /* 0x000000ff0600720c */ /* 0x000fe20003f85270 */
[----:B------:R-:W-:Y:S01]  /*0b90*/  BSSY B0, `(.L_x_234) ;  /* 0x000001a000007945 */ /* 0x000fe20003800000 */
[----:B------:R-:W-:-:S11]  /*0ba0*/  HFMA2.MMA R4, -RZ, RZ, 0, 0 ;  /* 0x00000000ff047435 */ /* 0x000fd600000001ff */
[----:B------:R0:W-:Y:S04]  /*0bb0*/  @!P4 STS [0x4], R13 ;  /* 0x0000040dff00c388 */ /* 0x0001e80000000800 */
[----:B------:R-:W-:Y:S06]  /*0bc0*/  BAR.SYNC.DEFER_BLOCKING 0x0 ;  /* 0x0000000000007b1d */ /* 0x000fec0000010000 */
[----:B------:R-:W-:Y:S05]  /*0bd0*/  @P0 BRA `(.L_x_235) ;  /* 0x0000015000000947 */ /* 0x000fea0003800000 */
[----:B0-----:R-:W0:Y:S01]  /*0be0*/  LDS R5, [0x4] ;  /* 0x00000400ff057984 */ /* 0x001e220000000800 */
[----:B------:R-:W-:Y:S01]  /*0bf0*/  IMAD.MOV.U32 R4, RZ, RZ, RZ ;  /* 0x000000ffff047224 */ /* 0x000fe200078e00ff */
[----:B------:R-:W-:Y:S01]  /*0c00*/  MOV R15, RZ ;  /* 0x000000ff000f7202 */ /* 0x000fe20000000f00 */
[----:B------:R-:W-:-:S04]  /*0c10*/  IMAD.MOV.U32 R0, RZ, RZ, RZ ;  /* 0x000000ffff007224 */ /* 0x000fc800078e00ff */
.L_x_236:
[----:B------:R-:W-:-:S05]  /*0c20*/  IMAD.U32 R14, R0, 0x4, R1 ;  /* 0x00000004000e7824 */ /* 0x000fca00078e0001 */
[----:B------:R-:W2:Y:S01]  /*0c30*/  LDL R2, [R14] ;  /* 0x000000000e027983 */ /* 0x000ea20000100800 */
[----:B------:R-:W-:Y:S01]  /*0c40*/  IADD3 R0, P1, R0, 0x1, RZ ;  /* 0x0000000100007810 */ /* 0x000fe20007f3e0ff */
[----:B------:R-:W-:-:S04]  /*0c50*/  IMAD.MOV.U32 R3, RZ, RZ, RZ ;  /* 0x000000ffff037224 */ /* 0x000fc800078e00ff */
[----:B------:R-:W-:-:S04]  /*0c60*/  IMAD.X R15, RZ, RZ, R15, P1 ;  /* 0x000000ffff0f7224 */ /* 0x000fc800008e060f */
[----:B------:R-:W-:Y:S02]  /*0c70*/  IMAD R17, R15, c[0x0][0x0], RZ ;  /* 0x000000000f117a24 */ /* 0x000fe400078e02ff */
[----:B0-2---:R-:W-:-:S04]  /*0c80*/  FADD.FTZ R2, -R5, R2 ;  /* 0x0000000205027221 */ /* 0x005fc80000010100 */
[----:B------:R-:W-:Y:S01]  /*0c90*/  FMUL.FTZ R12, R2, 1.4426950216293334961 ;  /* 0x3fb8aa3b020c7820 */ /* 0x000fe20000410000 */
[----:B------:R-:W-:-:S03]  /*0ca0*/  MOV R2, R6 ;  /* 0x0000000600027202 */ /* 0x000fc60000000f00 */
[----:B------:R-:W0:Y:S02]  /*0cb0*/  MUFU.EX2 R13, R12 ;  /* 0x0000000c000d7308 */ /* 0x000e240000000800 */
[----:B------:R-:W-:-:S05]  /*0cc0*/  IMAD.WIDE.U32 R2, R0, c[0x0][0x0], R2 ;  /* 0x0000000000027a25 */ /* 0x000fca00078e0002 */
[----:B------:R-:W-:Y:S01]  /*0cd0*/  ISETP.GE.U32.AND P1, PT, R2, c[0x0][0x18c], PT ;  /* 0x0000630002007a0c */ /* 0x000fe20003f26070 */
[----:B------:R-:W-:-:S05]  /*0ce0*/  IMAD.IADD R2, R3, 0x1, R17 ;  /* 0x0000000103027824 */ /* 0x000fca00078e0211 */
[----:B------:R-:W-:Y:S01]  /*0cf0*/  ISETP.GE.AND.EX P1, PT, R2, UR10, PT, P1 ;  /* 0x0000000a02007c0c */ /* 0x000fe2000bf26310 */
[----:B0-----:R0:W-:Y:S01]  /*0d00*/  STL [R14], R13 ;  /* 0x0000000d0e007387 */ /* 0x0011e20000100800 */
[----:B------:R-:W-:-:S11]  /*0d10*/  FADD.FTZ R4, R13, R4 ;  /* 0x000000040d047221 */ /* 0x000fd60000010000 */
[----:B0-----:R-:W-:Y:S05]  /*0d20*/  @!P1 BRA `(.L_x_236) ;  /* 0xfffffef000009947 */ /* 0x001fea000383ffff */
.L_x_235:
[----:B0-----:R-:W-:Y:S05]  /*0d30*/  BSYNC B0 ;  /* 0x0000000000007941 */ /* 0x001fea0003800000 */
.L_x_234:
        /* <DEDUP_REMOVED lines=8> */
[----:B------:R-:W-:-:S04]  /*0dc0*/  HFMA2.MMA R3, -RZ, RZ, 0, 0 ;  /* 0x00000000ff037435 */ /* 0x000fc800000001ff */
        /* <DEDUP_REMOVED lines=20> */
.L_x_237:
        /* <DEDUP_REMOVED lines=10> */
.L_x_238:
        /* <DEDUP_REMOVED lines=13> */
[----:B------:R-:W-:Y:S01]  /*1080*/  IMAD.MOV.U32 R12, RZ, RZ, RZ ;  /* 0x000000ffff0c7224 */ /* 0x000fe200078e00ff */
[----:B------:R-:W-:Y:S01]  /*1090*/  CS2R R16, SRZ ;  /* 0x0000000000107805 */ /* 0x000fe2000001ff00 */
[----:B------:R-:W-:Y:S01]  /*10a0*/  IMAD.U32 R5, RZ, RZ, UR6 ;  /* 0x00000006ff057e24 */ /* 0x000fe2000f8e00ff */
[----:B------:R-:W-:Y:S01]  /*10b0*/  UIMAD UR7, UR7, UR8, URZ ;  /* 0x00000008070772a4 */ /* 0x000fe2000f8e023f */
[----:B------:R-:W-:-:S02]  /*10c0*/  IMAD.MOV.U32 R0, RZ, RZ, RZ ;  /* 0x000000ffff007224 */ /* 0x000fc400078e00ff */
[----:B------:R-:W-:Y:S01]  /*10d0*/  IMAD.WIDE.U32 R2, R5, c[0x0][0x18c], R2 ;  /* 0x0000630005027a25 */ /* 0x000fe200078e0002 */
[----:B------:R-:W-:-:S06]  /*10e0*/  UIMAD UR7, UR10, UR6, UR7 ;  /* 0x000000060a0772a4 */ /* 0x000fcc000f8e0207 */
[----:B------:R-:W-:Y:S02]  /*10f0*/  IADD3 R21, R3, UR7, RZ ;  /* 0x0000000703157c10 */ /* 0x000fe4000fffe0ff */
.L_x_241:
[----:B------:R-:W-:-:S05]  /*1100*/  LEA R15, R0, R1, 0x2 ;  /* 0x00000001000f7211 */ /* 0x000fca00078e10ff */
[----:B------:R-:W2:Y:S01]  /*1110*/  LDL R5, [R15] ;  /* 0x000000000f057983 */ /* 0x000ea20000100800 */
[----:B------:R-:W-:Y:S02]  /*1120*/  IADD3 R13, P0, R12, R2, RZ ;  /* 0x000000020c0d7210 */ /* 0x000fe40007f1e0ff */
[----:B------:R-:W-:-:S03]  /*1130*/  IADD3 R0, P1, R0, 0x1, RZ ;  /* 0x0000000100007810 */ /* 0x000fc60007f3e0ff */
[----:B------:R-:W-:Y:S01]  /*1140*/  IMAD.X R16, R16, 0x1, R21, P0 ;  /* 0x0000000110107824 */ /* 0x000fe200000e0615 */
[----:B------:R-:W-:Y:S01]  /*1150*/  LEA R4, P0, R13, c[0x0][0x160], 0x1 ;  /* 0x000058000d047a11 */ /* 0x000fe200078008ff */
[----:B------:R-:W-:-:S04]  /*1160*/  IMAD.X R17, RZ, RZ, R17, P1 ;  /* 0x000000ffff117224 */ /* 0x000fc800008e0611 */
[----:B------:R-:W-:Y:S02]  /*1170*/  IMAD R19, R17, c[0x0][0x0], RZ ;  /* 0x0000000011137a24 */ /* 0x000fe400078e02ff */
[----:B0-2---:R-:W-:-:S05]  /*1180*/  FMUL.FTZ R5, R14, R5 ;  /* 0x000000050e057220 */ /* 0x005fca0000410000 */
[----:B------:R-:W-:Y:S02]  /*1190*/  F2FP.PACK_AB R12, RZ, R5 ;  /* 0x00000005ff0c723e */ /* 0x000fe400000000ff */
[----:B------:R-:W-:Y:S02]  /*11a0*/  LEA.HI.X R5, R13, c[0x0][0x164], R16, 0x1, P0 ;  /* 0x000059000d057a11 */ /* 0x000fe400000f0c10 */
[----:B------:R-:W-:Y:S01]  /*11b0*/  PRMT R18, R12, 0x7610, R18 ;  /* 0x000076100c127816 */ /* 0x000fe20000000012 */
[----:B------:R-:W-:-:S04]  /*11c0*/  IMAD.WIDE.U32 R12, R0, c[0x0][0x0], RZ ;  /* 0x00000000000c7a25 */ /* 0x000fc800078e00ff */
[----:B------:R0:W-:Y:S01]  /*11d0*/  STG.E.U16 [R4.64], R18 ;  /* 0x0000001204007986 */ /* 0x0001e2000c10150e */
[----:B------:R-:W-:Y:S02]  /*11e0*/  IADD3 R15, P1, R6, R12, RZ ;  /* 0x0000000c060f7210 */ /* 0x000fe40007f3e0ff */
[----:B------:R-:W-:Y:S02]  /*11f0*/  IADD3 R16, R13, R19, RZ ;  /* 0x000000130d107210 */ /* 0x000fe40007ffe0ff */
[----:B------:R-:W-:-:S03]  /*1200*/  ISETP.GE.U32.AND P0, PT, R15, c[0x0][0x18c], PT ;  /* 0x000063000f007a0c */ /* 0x000fc60003f06070 */
[----:B------:R-:W-:-:S05]  /*1210*/  IMAD.X R13, RZ, RZ, R16, P1 ;  /* 0x000000ffff0d7224 */ /* 0x000fca00008e0610 */
[----:B------:R-:W-:-:S13]  /*1220*/  ISETP.GE.AND.EX P0, PT, R13, UR10, PT, P0 ;  /* 0x0000000a0d007c0c */ /* 0x000fda000bf06300 */
[----:B0-----:R-:W-:Y:S05]  /*1230*/  @!P0 BRA `(.L_x_241) ;  /* 0xfffffec000008947 */ /* 0x001fea000383ffff */
.L_x_240:
[----:B0-----:R-:W-:Y:S05]  /*1240*/  BSYNC B0 ;  /* 0x0000000000007941 */ /* 0x001fea0003800000 */
.L_x_239:
        /* <DEDUP_REMOVED lines=9> */
.L_x_242:
[----:B------:R-:W-:Y:S05]  /*12e0*/  EXIT ;  /* 0x000000000000794d */ /* 0x000fea0003800000 */
.L_x_244:
        /* <DEDUP_REMOVED lines=9> */
.L_x_557:


//--------------------- .text._ZN17fastertransformer14softmax_kernelI6__halffLi4EEEvPT_PKT0_PKS2_S8_iiiif --------------------------
	.section	.text._ZN17fastertransformer14softmax_kernelI6__halffLi4EEEvPT_PKT0_PKS2_S8_iiiif,"ax",@progbits
	.sectioninfo	@"SHI_REGISTERS=28"
	.align	128
        .global         _ZN17fastertransformer14softmax_kernelI6__halffLi4EEEvPT_PKT0_PKS2_S8_iiiif
        .type           _ZN17fastertransformer14softmax_kernelI6__halffLi4EEEvPT_PKT0_PKS2_S8_iiiif,@function
        .size           _ZN17fastertransformer14softmax_kernelI6__halffLi4EEEvPT_PKT0_PKS2_S8_iiiif,(.L_x_558 - _ZN17fastertransformer14softmax_kernelI6__halffLi4EEEvPT_PKT0_PKS2_S8_iiiif)
        .other          _ZN17fastertransformer14softmax_kernelI6__halffLi4EEEvPT_PKT0_PKS2_S8_iiiif,@"STO_CUDA_ENTRY STV_DEFAULT"
_ZN17fastertransformer14softmax_kernelI6__halffLi4EEEvPT_PKT0_PKS2_S8_iiiif:
.text._ZN17fastertransformer14softmax_kernelI6__halffLi4EEEvPT_PKT0_PKS2_S8_iiiif:
        /* <DEDUP_REMOVED lines=51> */
.L_x_261:
        /* <DEDUP_REMOVED lines=26> */
.L_x_248:
        /* <DEDUP_REMOVED lines=33> */
.L_x_247:
[----:B------:R-:W-:Y:S01]  /*06e0*/  IMAD.MOV.U32 R0, RZ, RZ, RZ ;  /* 0x000000ffff007224 */ /* 0x000fe200078e00ff */
[----:B------:R-:W-:Y:S01]  /*06f0*/  MOV R22, RZ ;  /* 0x000000ff00167202 */ /* 0x000fe20000000f00 */
[----:B------:R-:W-:Y:S02]  /*0700*/  IMAD.MOV.U32 R15, RZ, RZ, RZ ;  /* 0x000000ffff0f7224 */ /* 0x000fe400078e00ff */
[----:B------:R-:W-:-:S05]  /*0710*/  IMAD.MOV.U32 R23, RZ, RZ, R6 ;  /* 0x000000ffff177224 */ /* 0x000fca00078e0006 */
.L_x_249:
        /* <DEDUP_REMOVED lines=28> */
.L_x_246:
[----:B------:R-:W-:Y:S05]  /*08e0*/  BSYNC B0 ;  /* 0x0000000000007941 */ /* 0x000fea0003800000 */
.L_x_245:
        /* <DEDUP_REMOVED lines=31> */
.L_x_250:
        /* <DEDUP_REMOVED lines=10> */
.L_x_251:
        /* <DEDUP_REMOVED lines=10> */
.L_x_254:
        /* <DEDUP_REMOVED lines=17> */
.L_x_253:
[----:B0-----:R-:W-:Y:S05]  /*0d30*/  BSYNC B0 ;  /* 0x0000000000007941 */ /* 0x001fea0003800000 */
.L_x_252:
        /* <DEDUP_REMOVED lines=29> */
.L_x_255:
        /* <DEDUP_REMOVED lines=10> */
.L_x_256:
        /* <DEDUP_REMOVED lines=21> */
.L_x_259:
        /* <DEDUP_REMOVED lines=20> */
.L_x_258:
[----:B0-----:R-:W-:Y:S05]  /*1240*/  BSYNC B0 ;  /* 0x0000000000007941 */ /* 0x001fea0003800000 */
.L_x_257:
        /* <DEDUP_REMOVED lines=9> */
.L_x_260:
[----:B------:R-:W-:Y:S05]  /*12e0*/  EXIT ;  /* 0x000000000000794d */ /* 0x000fea0003800000 */
.L_x_262:
        /* <DEDUP_REMOVED lines=9> */
.L_x_558:


//--------------------- .text._ZN17fastertransformer14softmax_kernelIffLi1EEEvPT_PKT0_PKS1_S7_iiiif --------------------------
	.section	.text._ZN17fastertransformer14softmax_kernelIffLi1EEEvPT_PKT0_PKS1_S7_iiiif,"ax",@progbits
	.sectioninfo	@"SHI_REGISTERS=30"
	.align	128
        .global         _ZN17fastertransformer14softmax_kernelIffLi1EEEvPT_PKT0_PKS1_S7_iiiif
        .type           _ZN17fastertransformer14softmax_kernelIffLi1EEEvPT_PKT0_PKS1_S7_iiiif,@function
        .size           _ZN17fastertransformer14softmax_kernelIffLi1EEEvPT_PKT0_PKS1_S7_iiiif,(.L_x_559 - _ZN17fastertransformer14softmax_kernelIffLi1EEEvPT_PKT0_PKS1_S7_iiiif)
        .other          _ZN17fastertransformer14softmax_kernelIffLi1EEEvPT_PKT0_PKS1_S7_iiiif,@"STO_CUDA_ENTRY STV_DEFAULT"
_ZN17fastertransformer14softmax_kernelIffLi1EEEvPT_PKT0_PKS1_S7_iiiif:
.text._ZN17fastertransformer14softmax_kernelIffLi1EEEvPT_PKT0_PKS1_S7_iiiif:
[----:B------:R-:W-:Y:S02]  /*0000*/  IMAD.MOV.U32 R1, RZ, RZ, c[0x0][0x28] ;  /* 0x00000a00ff017624 */ /* 0x000fe400078e00ff */
[----:B------:R-:W0:Y:S01]  /*0010*/  S2UR UR6, SR_CTAID.Z ;  /* 0x00000000000679c3 */ /* 0x000e220000002700 */
[----:B------:R-:W-:Y:S01]  /*0020*/  ULDC.64 UR4, c[0x0][0x178] ;  /* 0x00005e0000047ab9 */ /* 0x000fe20000000a00 */
[----:B------:R-:W-:Y:S01]  /*0030*/  IMAD.MOV.U32 R19, RZ, RZ, RZ ;  /* 0x000000ffff137224 */ /* 0x000fe200078e00ff */
        /* <DEDUP_REMOVED lines=8> */
[----:B------:R0:W5:Y:S01]  /*00c0*/  @P2 LDG.E R19, [R2.64] ;  /* 0x0000000e02132981 */ /* 0x000162000c1e1900 */
        /* <DEDUP_REMOVED lines=9> */
[----:B------:R-:W-:Y:S01]  /*0160*/  ULDC UR10, c[0x0][0x184] ;  /* 0x00006100000a7ab9 */ /* 0x000fe20000000800 */
[----:B------:R-:W2:Y:S01]  /*0170*/  I2F.U32 R25, c[0x0][0x0] ;  /* 0x0000000000197b06 */ /* 0x000ea20000201000 */
[----:B------:R-:W-:Y:S02]  /*0180*/  USHF.R.S32.HI UR9, URZ, 0x1f, UR10 ;  /* 0x0000001f3f097899 */ /* 0x000fe4000801140a */
[----:B------:R-:W-:Y:S02]  /*0190*/  UMOV UR4, UR6 ;  /* 0x0000000600047c82 */ /* 0x000fe40008000000 */
[----:B------:R-:W-:Y:S02]  /*01a0*/  UMOV UR5, URZ ;  /* 0x0000003f00057c82 */ /* 0x000fe40008000000 */
[----:B------:R-:W-:-:S02]  /*01b0*/  ULDC.64 UR12, c[0x0][0x188] ;  /* 0x00006200000c7ab9 */ /* 0x000fc40000000a00 */
[----:B------:R-:W-:Y:S02]  /*01c0*/  USHF.R.S32.HI UR6, URZ, 0x1f, UR13 ;  /* 0x0000001f3f067899 */ /* 0x000fe4000801140d */
        /* <DEDUP_REMOVED lines=14> */
[----:B------:R-:W-:Y:S02]  /*02b0*/  UIADD3 UR10, UR17, UR10, URZ ;  /* 0x0000000a110a7290 */ /* 0x000fe4000fffe03f */
[----:B------:R-:W-:Y:S02]  /*02c0*/  UIADD3 UR11, UR19, UR5, URZ ;  /* 0x00000005130b7290 */ /* 0x000fe4000fffe03f */
[----:B------:R-:W-:Y:S02]  /*02d0*/  UMOV UR12, UR7 ;  /* 0x00000007000c7c82 */ /* 0x000fe40008000000 */
[----:B012---:R-:W-:Y:S02]  /*02e0*/  UMOV UR4, URZ ;  /* 0x0000003f00047c82 */ /* 0x007fe40008000000 */
.L_x_277:
[----:B------:R-:W-:Y:S01]  /*02f0*/  ISETP.GE.U32.AND P0, PT, R18, c[0x0][0x18c], PT ;  /* 0x0000630012007a0c */ /* 0x000fe20003f06070 */
[----:B------:R-:W-:Y:S01]  /*0300*/  BSSY B0, `(.L_x_263) ;  /* 0x0000037000007945 */ /* 0x000fe20003800000 */
[----:B------:R-:W-:-:S02]  /*0310*/  IMAD.MOV.U32 R0, RZ, RZ, -0x1f528714 ;  /* 0xe0ad78ecff007424 */ /* 0x000fc400078e00ff */
[----:B------:R-:W-:-:S13]  /*0320*/  ISETP.GE.AND.EX P0, PT, RZ, UR6, PT, P0 ;  /* 0x00000006ff007c0c */ /* 0x000fda000bf06300 */
[----:B------:R-:W-:Y:S05]  /*0330*/  @P0 BRA `(.L_x_264) ;  /* 0x0000033000000947 */ /* 0x000fea0003800000 */
[----:B------:R-:W-:Y:S01]  /*0340*/  UIADD3 UR8, UP0, UR12, UR18, URZ ;  /* 0x000000120c087290 */ /* 0x000fe2000ff1e03f */
[----:B------:R-:W-:Y:S01]  /*0350*/  BSSY B1, `(.L_x_265) ;  /* 0x0000030000017945 */ /* 0x000fe20003800000 */
[----:B------:R-:W-:Y:S01]  /*0360*/  UIADD3 UR5, UP1, UR12, UR16, URZ ;  /* 0x000000100c057290 */ /* 0x000fe2000ff3e03f */
[----:B------:R-:W-:Y:S01]  /*0370*/  IMAD.MOV.U32 R0, RZ, RZ, -0x1f528714 ;  /* 0xe0ad78ecff007424 */ /* 0x000fe200078e00ff */
[----:B------:R-:W-:Y:S01]  /*0380*/  UIADD3.X UR9, UR4, UR11, URZ, UP0, !UPT ;  /* 0x0000000b04097290 */ /* 0x000fe200087fe43f */
[----:B------:R-:W-:Y:S01]  /*0390*/  CS2R R20, SRZ ;  /* 0x0000000000147805 */ /* 0x000fe2000001ff00 */
[----:B------:R-:W-:Y:S01]  /*03a0*/  UIADD3.X UR7, UR4, UR10, URZ, UP1, !UPT ;  /* 0x0000000a04077290 */ /* 0x000fe20008ffe43f */
[----:B------:R-:W-:Y:S01]  /*03b0*/  IMAD.U32 R4, RZ, RZ, UR8 ;  /* 0x00000008ff047e24 */ /* 0x000fe2000f8e00ff */
[----:B------:R-:W-:Y:S01]  /*03c0*/  ULDC UR13, c[0x0][0x18c] ;  /* 0x00006300000d7ab9 */ /* 0x000fe20000000800 */
[----:B------:R-:W-:Y:S01]  /*03d0*/  MOV R2, UR5 ;  /* 0x0000000500027c02 */ /* 0x000fe20008000f00 */
[----:B------:R-:W-:Y:S01]  /*03e0*/  UIMAD UR9, UR9, UR13, URZ ;  /* 0x0000000d090972a4 */ /* 0x000fe2000f8e023f */
[----:B------:R-:W-:Y:S01]  /*03f0*/  IMAD.WIDE.U32 R4, R4, c[0x0][0x18c], RZ ;  /* 0x0000630004047a25 */ /* 0x000fe200078e00ff */
[----:B------:R-:W-:-:S02]  /*0400*/  UIMAD UR7, UR7, UR13, URZ ;  /* 0x0000000d070772a4 */ /* 0x000fc4000f8e023f */
[----:B------:R-:W-:Y:S01]  /*0410*/  UIMAD UR9, UR6, UR8, UR9 ;  /* 0x00000008060972a4 */ /* 0x000fe2000f8e0209 */
[----:B------:R-:W-:Y:S01]  /*0420*/  IMAD.WIDE.U32 R2, R2, c[0x0][0x18c], RZ ;  /* 0x0000630002027a25 */ /* 0x000fe200078e00ff */
[----:B------:R-:W-:-:S03]  /*0430*/  UIMAD UR7, UR6, UR5, UR7 ;  /* 0x00000005060772a4 */ /* 0x000fc6000f8e0207 */
[----:B------:R-:W-:Y:S01]  /*0440*/  IMAD.MOV.U32 R12, RZ, RZ, R18 ;  /* 0x000000ffff0c7224 */ /* 0x000fe200078e0012 */
[----:B------:R-:W-:Y:S01]  /*0450*/  IADD3 R22, R5, UR9, RZ ;  /* 0x0000000905167c10 */ /* 0x000fe2000fffe0ff */
[----:B------:R-:W-:Y:S01]  /*0460*/  IMAD.MOV.U32 R13, RZ, RZ, RZ ;  /* 0x000000ffff0d7224 */ /* 0x000fe200078e00ff */
[----:B------:R-:W-:Y:S02]  /*0470*/  IADD3 R23, R3, UR7, RZ ;  /* 0x0000000703177c10 */ /* 0x000fe4000fffe0ff */
.L_x_266:
[----:B------:R-:W-:-:S04]  /*0480*/  IADD3 R7, P1, R12, R2, RZ ;  /* 0x000000020c077210 */ /* 0x000fc80007f3e0ff */
[----:B------:R-:W-:Y:S01]  /*0490*/  LEA R6, P3, R7, c[0x0][0x170], 0x2 ;  /* 0x00005c0007067a11 */ /* 0x000fe200078610ff */
[----:B------:R-:W-:Y:S01]  /*04a0*/  IMAD.X R8, R13, 0x1, R23, P1 ;  /* 0x000000010d087824 */ /* 0x000fe200008e0617 */
[----:B------:R-:W-:-:S04]  /*04b0*/  IADD3 R9, P1, R12, R4, RZ ;  /* 0x000000040c097210 */ /* 0x000fc80007f3e0ff */
[----:B------:R-:W-:Y:S02]  /*04c0*/  LEA.HI.X R7, R7, c[0x0][0x174], R8, 0x2, P3 ;  /* 0x00005d0007077a11 */ /* 0x000fe400018f1408 */
[----:B------:R-:W-:Y:S02]  /*04d0*/  IADD3.X R10, R13, R22, RZ, P1, !PT ;  /* 0x000000160d0a7210 */ /* 0x000fe40000ffe4ff */
[C---:B------:R-:W-:Y:S01]  /*04e0*/  LEA R8, P1, R9.reuse, c[0x0][0x168], 0x2 ;  /* 0x00005a0009087a11 */ /* 0x040fe200078210ff */
[----:B------:R0:W2:Y:S03]  /*04f0*/  LDG.E.CONSTANT R24, [R6.64] ;  /* 0x0000000e06187981 */ /* 0x0000a6000c1e9900 */
[----:B------:R-:W-:-:S05]  /*0500*/  LEA.HI.X R9, R9, c[0x0][0x16c], R10, 0x2, P1 ;  /* 0x00005b0009097a11 */ /* 0x000fca00008f140a */
[----:B------:R-:W3:Y:S01]  /*0510*/  LDG.E R8, [R8.64] ;  /* 0x0000000e08087981 */ /* 0x000ee2000c1e1900 */
[----:B------:R-:W-:Y:S01]  /*0520*/  IADD3 R10, P1, R12, -UR12, RZ ;  /* 0x8000000c0c0a7c10 */ /* 0x000fe2000ff3e0ff */
[----:B0-----:R-:W-:Y:S02]  /*0530*/  IMAD.MOV.U32 R6, RZ, RZ, R18 ;  /* 0x000000ffff067224 */ /* 0x001fe400078e0012 */
[----:B------:R-:W-:Y:S01]  /*0540*/  IMAD.MOV.U32 R7, RZ, RZ, RZ ;  /* 0x000000ffff077224 */ /* 0x000fe200078e00ff */
[----:B------:R-:W-:Y:S02]  /*0550*/  IADD3.X R11, R13, ~UR4, RZ, P1, !PT ;  /* 0x800000040d0b7c10 */ /* 0x000fe40008ffe4ff */
[----:B------:R-:W-:Y:S02]  /*0560*/  IADD3 R21, P1, R21, 0x1, RZ ;  /* 0x0000000115157810 */ /* 0x000fe40007f3e0ff */
[----:B------:R-:W0:Y:S03]  /*0570*/  I2F.S64 R10, R10 ;  /* 0x0000000a000a7312 */ /* 0x000e260000301400 */
[----:B------:R-:W-:-:S02]  /*0580*/  IMAD.X R20, RZ, RZ, R20, P1 ;  /* 0x000000ffff147224 */ /* 0x000fc400008e0614 */
[----:B------:R-:W-:-:S04]  /*0590*/  IMAD.WIDE.U32 R12, R21, c[0x0][0x0], R6 ;  /* 0x00000000150c7a25 */ /* 0x000fc800078e0006 */
[----:B------:R-:W-:Y:S01]  /*05a0*/  IMAD R27, R20, c[0x0][0x0], RZ ;  /* 0x00000000141b7a24 */ /* 0x000fe200078e02ff */
[----:B------:R-:W-:-:S04]  /*05b0*/  ISETP.GE.U32.AND P1, PT, R12, c[0x0][0x18c], PT ;  /* 0x000063000c007a0c */ /* 0x000fc80003f26070 */
[----:B------:R-:W-:Y:S01]  /*05c0*/  IADD3 R13, R13, R27, RZ ;  /* 0x0000001b0d0d7210 */ /* 0x000fe20007ffe0ff */
[----:B0----5:R-:W-:-:S03]  /*05d0*/  FFMA.FTZ R26, R10, R19, RZ ;  /* 0x000000130a1a7223 */ /* 0x021fc600000100ff */
[----:B------:R-:W-:Y:S02]  /*05e0*/  ISETP.GE.AND.EX P1, PT, R13, UR6, PT, P1 ;  /* 0x000000060d007c0c */ /* 0x000fe4000bf26310 */
[----:B------:R-:W-:Y:S01]  /*05f0*/  FSEL R26, R26, RZ, P2 ;  /* 0x000000ff1a1a7208 */ /* 0x000fe20001000000 */
[----:B--2---:R-:W-:-:S04]  /*0600*/  FADD.FTZ R7, -R24, 1 ;  /* 0x3f80000018077421 */ /* 0x004fc80000010100 */
[----:B------:R-:W-:-:S04]  /*0610*/  FFMA.FTZ R7, R7, -10000, R26 ;  /* 0xc61c400007077823 */ /* 0x000fc8000001001a */
[----:B---3--:R-:W-:-:S05]  /*0620*/  FFMA.FTZ R7, R8, c[0x0][0x190], R7 ;  /* 0x0000640008077a23 */ /* 0x008fca0000010007 */
[----:B------:R-:W-:Y:S01]  /*0630*/  FMNMX.FTZ R0, R7, R0, !PT ;  /* 0x0000000007007209 */ /* 0x000fe20007810000 */
[----:B------:R-:W-:Y:S05]  /*0640*/  @!P1 BRA `(.L_x_266) ;  /* 0xfffffe3000009947 */ /* 0x000fea000383ffff */
[----:B------:R-:W-:Y:S05]  /*0650*/  BSYNC B1 ;  /* 0x0000000000017941 */ /* 0x000fea0003800000 */
.L_x_265:
[----:B------:R-:W-:Y:S02]  /*0660*/  IMAD.MOV.U32 R2, RZ, RZ, R7 ;  /* 0x000000ffff027224 */ /* 0x000fe400078e0007 */
.L_x_264:
[----:B------:R-:W-:Y:S05]  /*0670*/  BSYNC B0 ;  /* 0x0000000000007941 */ /* 0x000fea0003800000 */
.L_x_263:
[----:B------:R-:W-:-:S05]  /*0680*/  IMAD.MOV.U32 R3, RZ, RZ, c[0x0][0x0] ;  /* 0x00000000ff037624 */ /* 0x000fca00078e00ff */
[----:B------:R-:W-:-:S13]  /*0690*/  ISETP.GE.U32.AND P3, PT, R3, 0x21, PT ;  /* 0x000000210300780c */ /* 0x000fda0003f66070 */
[----:B------:R-:W-:Y:S05]  /*06a0*/  @!P3 BRA `(.L_x_267) ;  /* 0x000001c00000b947 */ /* 0x000fea0003800000 */
[----:B------:R-:W0:Y:S01]  /*06b0*/  SHFL.BFLY PT, R3, R0, 0x10, 0x1f ;  /* 0x0e001f0000037f89 */ /* 0x000e2200000e0000 */
[----:B------:R-:W-:Y:S01]  /*06c0*/  ISETP.NE.AND P1, PT, R16, RZ, PT ;  /* 0x000000ff1000720c */ /* 0x000fe20003f25270 */
[----:B------:R-:W-:-:S05]  /*06d0*/  FMUL.FTZ R8, R25, 0.03125 ;  /* 0x3d00000019087820 */ /* 0x000fca0000410000 */
[----:B------:R-:W-:Y:S02]  /*06e0*/  FSETP.GT.FTZ.AND P4, PT, R8, R17, PT ;  /* 0x000000110800720b */ /* 0x000fe40003f94000 */
        /* <DEDUP_REMOVED lines=24> */
.L_x_267:
        /* <DEDUP_REMOVED lines=10> */
.L_x_268:
[----:B------:R-:W-:Y:S01]  /*0910*/  ISETP.NE.AND P4, PT, R18, RZ, PT ;  /* 0x000000ff1200720c */ /* 0x000fe20003f85270 */
[----:B------:R-:W-:Y:S01]  /*0920*/  BSSY B0, `(.L_x_269) ;  /* 0x0000017000007945 */ /* 0x000fe20003800000 */
[----:B------:R-:W-:-:S11]  /*0930*/  HFMA2.MMA R9, -RZ, RZ, 0, 0 ;  /* 0x00000000ff097435 */ /* 0x000fd600000001ff */
[----:B------:R0:W-:Y:S04]  /*0940*/  @!P4 STS [0x4], R7 ;  /* 0x00000407ff00c388 */ /* 0x0001e80000000800 */
[----:B------:R-:W-:Y:S06]  /*0950*/  BAR.SYNC.DEFER_BLOCKING 0x0 ;  /* 0x0000000000007b1d */ /* 0x000fec0000010000 */
[----:B------:R-:W-:Y:S05]  /*0960*/  @P0 BRA `(.L_x_270) ;  /* 0x0000012000000947 */ /* 0x000fea0003800000 */
[----:B0-----:R-:W0:Y:S01]  /*0970*/  LDS R7, [0x4] ;  /* 0x00000400ff077984 */ /* 0x001e220000000800 */
[----:B------:R-:W-:-:S02]  /*0980*/  IMAD.MOV.U32 R9, RZ, RZ, RZ ;  /* 0x000000ffff097224 */ /* 0x000fc400078e00ff */
[----:B------:R-:W-:Y:S02]  /*0990*/  IMAD.MOV.U32 R11, RZ, RZ, RZ ;  /* 0x000000ffff0b7224 */ /* 0x000fe400078e00ff */
[----:B------:R-:W-:Y:S02]  /*09a0*/  IMAD.MOV.U32 R6, RZ, RZ, RZ ;  /* 0x000000ffff067224 */ /* 0x000fe400078e00ff */
.L_x_271:
[----:B0-----:R-:W-:Y:S01]  /*09b0*/  FADD.FTZ R2, -R7, R2 ;  /* 0x0000000207027221 */ /* 0x001fe20000010100 */
[----:B------:R-:W-:Y:S01]  /*09c0*/  IADD3 R11, P1, R11, 0x1, RZ ;  /* 0x000000010b0b7810 */ /* 0x000fe20007f3e0ff */
[----:B------:R-:W-:Y:S02]  /*09d0*/  IMAD.MOV.U32 R3, RZ, RZ, RZ ;  /* 0x000000ffff037224 */ /* 0x000fe400078e00ff */
[----:B------:R-:W-:Y:S01]  /*09e0*/  FMUL.FTZ R0, R2, 1.4426950216293334961 ;  /* 0x3fb8aa3b02007820 */ /* 0x000fe20000410000 */
[----:B------:R-:W-:Y:S01]  /*09f0*/  IADD3.X R6, RZ, R6, RZ, P1, !PT ;  /* 0x00000006ff067210 */ /* 0x000fe20000ffe4ff */
[----:B------:R-:W-:-:S04]  /*0a00*/  IMAD.MOV.U32 R2, RZ, RZ, R18 ;  /* 0x000000ffff027224 */ /* 0x000fc800078e0012 */
        /* <DEDUP_REMOVED lines=8> */
.L_x_270:
[----:B0-----:R-:W-:Y:S05]  /*0a90*/  BSYNC B0 ;  /* 0x0000000000007941 */ /* 0x001fea0003800000 */
.L_x_269:
        /* <DEDUP_REMOVED lines=29> */
.L_x_272:
        /* <DEDUP_REMOVED lines=10> */
.L_x_273:
        /* <DEDUP_REMOVED lines=20> */
[----:B0-----:R-:W-:Y:S02]  /*0e50*/  FMUL.FTZ R11, R2, R3 ;  /* 0x00000003020b7220 */ /* 0x001fe40000410000 */
.L_x_276:
[----:B------:R-:W-:Y:S02]  /*0e60*/  IADD3 R0, P0, R6, R4, RZ ;  /* 0x0000000406007210 */ /* 0x000fe40007f1e0ff */
[----:B------:R-:W-:-:S03]  /*0e70*/  IADD3 R12, P1, R12, 0x1, RZ ;  /* 0x000000010c0c7810 */ /* 0x000fc60007f3e0ff */
[----:B------:R-:W-:Y:S01]  /*0e80*/  IMAD.X R3, R7, 0x1, R10, P0 ;  /* 0x0000000107037824 */ /* 0x000fe200000e060a */
[----:B------:R-:W-:Y:S01]  /*0e90*/  LEA R8, P0, R0, c[0x0][0x160], 0x2 ;  /* 0x0000580000087a11 */ /* 0x000fe200078010ff */
[----:B------:R-:W-:Y:S02]  /*0ea0*/  IMAD.X R13, RZ, RZ, R13, P1 ;  /* 0x000000ffff0d7224 */ /* 0x000fe400008e060d */
[----:B------:R-:W-:Y:S01]  /*0eb0*/  IMAD.WIDE.U32 R6, R12, c[0x0][0x0], RZ ;  /* 0x000000000c067a25 */ /* 0x000fe200078e00ff */
[----:B------:R-:W-:-:S03]  /*0ec0*/  LEA.HI.X R9, R0, c[0x0][0x164], R3, 0x2, P0 ;  /* 0x0000590000097a11 */ /* 0x000fc600000f1403 */
[----:B------:R-:W-:Y:S01]  /*0ed0*/  IMAD R3, R13, c[0x0][0x0], RZ ;  /* 0x000000000d037a24 */ /* 0x000fe200078e02ff */
[----:B------:R-:W-:Y:S01]  /*0ee0*/  IADD3 R0, P1, R18, R6, RZ ;  /* 0x0000000612007210 */ /* 0x000fe20007f3e0ff */
[----:B------:R0:W-:Y:S03]  /*0ef0*/  STG.E [R8.64], R11 ;  /* 0x0000000b08007986 */ /* 0x0001e6000c10190e */
[----:B------:R-:W-:Y:S02]  /*0f00*/  IADD3 R7, R7, R3, RZ ;  /* 0x0000000307077210 */ /* 0x000fe40007ffe0ff */
[----:B------:R-:W-:-:S03]  /*0f10*/  ISETP.GE.U32.AND P0, PT, R0, c[0x0][0x18c], PT ;  /* 0x0000630000007a0c */ /* 0x000fc60003f06070 */
[----:B------:R-:W-:-:S05]  /*0f20*/  IMAD.X R0, RZ, RZ, R7, P1 ;  /* 0x000000ffff007224 */ /* 0x000fca00008e0607 */
[----:B------:R-:W-:-:S13]  /*0f30*/  ISETP.GE.AND.EX P0, PT, R0, UR6, PT, P0 ;  /* 0x0000000600007c0c */ /* 0x000fda000bf06300 */
[----:B0-----:R-:W-:Y:S05]  /*0f40*/  @!P0 BRA `(.L_x_276) ;  /* 0xffffff1000008947 */ /* 0x001fea000383ffff */
.L_x_275:
[----:B0-----:R-:W-:Y:S05]  /*0f50*/  BSYNC B0 ;  /* 0x0000000000007941 */ /* 0x001fea0003800000 */
.L_x_274:
[----:B------:R-:W-:Y:S02]  /*0f60*/  ULDC UR5, c[0x0][0xc] ;  /* 0x0000030000057ab9 */ /* 0x000fe40000000800 */
[----:B------:R-:W-:-:S03]  /*0f70*/  UIADD3 UR12, UP0, UR12, UR5, URZ ;  /* 0x000000050c0c7290 */ /* 0x000fc6000ff1e03f */
[----:B------:R-:W-:Y:S02]  /*0f80*/  ULDC UR5, c[0x0][0x188] ;  /* 0x0000620000057ab9 */ /* 0x000fe40000000800 */
[----:B------:R-:W-:Y:S02]  /*0f90*/  UIADD3.X UR4, URZ, UR4, URZ, UP0, !UPT ;  /* 0x000000043f047290 */ /* 0x000fe400087fe43f */
[----:B------:R-:W-:-:S04]  /*0fa0*/  UISETP.GE.U32.AND UP0, UPT, UR12, UR5, UPT ;  /* 0x000000050c00728c */ /* 0x000fc8000bf06070 */
[----:B------:R-:W-:-:S06]  /*0fb0*/  UISETP.GE.AND.EX UP0, UPT, UR4, UR20, UPT, UP0 ;  /* 0x000000140400728c */ /* 0x000fcc000bf06300 */
[----:B------:R-:W-:-:S13]  /*0fc0*/  PLOP3.LUT P0, PT, PT, PT, UP0, 0x80, 0x0 ;  /* 0x000000000000781c */ /* 0x000fda0003f0f008 */
[----:B------:R-:W-:Y:S05]  /*0fd0*/  @!P0 BRA `(.L_x_277) ;  /* 0xfffff31000008947 */ /* 0x000fea000383ffff */
[----:B------:R-:W-:Y:S05]  /*0fe0*/  EXIT ;  /* 0x000000000000794d */ /* 0x000fea0003800000 */
.L_x_278:
        /* <DEDUP_REMOVED lines=9> */
.L_x_559:


//--------------------- .text._ZN17fastertransformer17softmax_kernel_h2I6__halfLi1EEEvPT_PKS2_S5_S5_iiiiS2_ --------------------------
	.section	.text._ZN17fastertransformer17softmax_kernel_h2I6__halfLi1EEEvPT_PKS2_S5_S5_iiiiS2_,"ax",@progbits
	.sectioninfo	@"SHI_REGISTERS=25"
	.align	128
        .global         _ZN17fastertransformer17softmax_kernel_h2I6__halfLi1EEEvPT_PKS2_S5_S5_iiiiS2_
        .type           _ZN17fastertransformer17softmax_kernel_h2I6__halfLi1EEEvPT_PKS2_S5_S5_iiiiS2_,@function
        .size           _ZN17fastertransformer17softmax_kernel_h2I6__halfLi1EEEvPT_PKS2_S5_S5_iiiiS2_,(.L_x_560 - _ZN17fastertransformer17softmax_kernel_h2I6__halfLi1EEEvPT_PKS2_S5_S5_iiiiS2_)
        .other          _ZN17fastertransformer17softmax_kernel_h2I6__halfLi1EEEvPT_PKS2_S5_S5_iiiiS2_,@"STO_CUDA_ENTRY STV_DEFAULT"
_ZN17fastertransformer17softmax_kernel_h2I6__halfLi1EEEvPT_PKS2_S5_S5_iiiiS2_:
.text._ZN17fastertransformer17softmax_kernel_h2I6__halfLi1EEEvPT_PKS2_S5_S5_iiiiS2_:
[----:B------:R-:W-:Y:S02]  /*0000*/  IMAD.MOV.U32 R1, RZ, RZ, c[0x0][0x28] ;  /* 0x00000a00ff017624 */ /* 0x000fe400078e00ff */
[----:B------:R-:W0:Y:S01]  /*0010*/  S2R R8, SR_CTAID.X ;  /* 0x0000000000087919 */ /* 0x000e220000002500 */
[----:B------:R-:W-:Y:S01]  /*0020*/  ISETP.NE.U32.AND P0, PT, RZ, c[0x0][0x178], PT ;  /* 0x00005e00ff007a0c */ /* 0x000fe20003f05070 */
[----:B------:R-:W-:Y:S01]  /*0030*/  ULDC.64 UR8, c[0x0][0x118] ;  /* 0x0000460000087ab9 */ /* 0x000fe20000000a00 */
[----:B------:R-:W-:Y:S01]  /*0040*/  IMAD.MOV.U32 R0, RZ, RZ, RZ ;  /* 0x000000ffff007224 */ /* 0x000fe200078e00ff */
[----:B------:R-:W1:Y:S01]  /*0050*/  S2R R12, SR_CTAID.Z ;  /* 0x00000000000c7919 */ /* 0x000e620000002700 */
[----:B------:R-:W-:Y:S02]  /*0060*/  ISETP.NE.AND.EX P0, PT, RZ, c[0x0][0x17c], PT, P0 ;  /* 0x00005f00ff007a0c */ /* 0x000fe40003f05300 */
[----:B0-----:R-:W-:-:S11]  /*0070*/  ISETP.GE.AND P1, PT, R8, c[0x0][0x188], PT ;  /* 0x0000620008007a0c */ /* 0x001fd60003f26270 */
[----:B------:R-:W-:Y:S05]  /*0080*/  @!P0 BRA `(.L_x_279) ;  /* 0x0000004000008947 */ /* 0x000fea0003800000 */
[----:B------:R-:W-:-:S10]  /*0090*/  HFMA2.MMA R3, -RZ, RZ, 0, 1.1920928955078125e-07 ;  /* 0x00000002ff037435 */ /* 0x000fd400000001ff */
[----:B-1----:R-:W-:-:S06]  /*00a0*/  IMAD.WIDE R2, R12, R3, c[0x0][0x178] ;  /* 0x00005e000c027625 */ /* 0x002fcc00078e0203 */
[----:B------:R-:W2:Y:S02]  /*00b0*/  LDG.E.U16 R2, [R2.64] ;  /* 0x0000000802027981 */ /* 0x000ea4000c1e1500 */
[----:B--2---:R-:W-:Y:S02]  /*00c0*/  PRMT R0, R2, 0x5410, R2 ;  /* 0x0000541002007816 */ /* 0x004fe40000000002 */
.L_x_279:
[----:B------:R-:W-:Y:S05]  /*00d0*/  @P1 EXIT ;  /* 0x000000000000194d */ /* 0x000fea0003800000 */
[----:B------:R-:W0:Y:S01]  /*00e0*/  S2R R4, SR_TID.X ;  /* 0x0000000000047919 */ /* 0x000e220000002100 */
[----:B------:R-:W-:Y:S01]  /*00f0*/  I2F.U32 R6, c[0x0][0x0] ;  /* 0x0000000000067b06 */ /* 0x000fe20000201000 */
[----:B------:R-:W-:Y:S02]  /*0100*/  ULDC UR5, c[0x0][0x18c] ;  /* 0x0000630000057ab9 */ /* 0x000fe40000000800 */
[----:B------:R-:W2:Y:S01]  /*0110*/  S2R R5, SR_CTAID.Y ;  /* 0x0000000000057919 */ /* 0x000ea20000002600 */
[----:B------:R-:W-:Y:S02]  /*0120*/  UMOV UR6, 0x2 ;  /* 0x0000000200067882 */ /* 0x000fe40000000000 */
[----:B------:R-:W-:Y:S02]  /*0130*/  UMOV UR4, URZ ;  /* 0x0000003f00047c82 */ /* 0x000fe40008000000 */
[----:B------:R-:W-:-:S04]  /*0140*/  UIMAD.WIDE.U32 UR4, UR6, UR5, UR4 ;  /* 0x00000005060472a5 */ /* 0x000fc8000f8e0004 */
[----:B------:R-:W-:Y:S01]  /*0150*/  USHF.R.S32.HI UR5, URZ, 0x1, UR5 ;  /* 0x000000013f057899 */ /* 0x000fe20008011405 */
[----:B0-----:R-:W0:Y:S01]  /*0160*/  I2F R10, R4 ;  /* 0x00000004000a7306 */ /* 0x001e220000201400 */
[C---:B------:R-:W-:Y:S01]  /*0170*/  IMAD.SHL.U32 R13, R4.reuse, 0x4, RZ ;  /* 0x00000004040d7824 */ /* 0x040fe200078e00ff */
[----:B------:R-:W-:Y:S01]  /*0180*/  LOP3.LUT R11, R4, 0x1f, RZ, 0xc0, !PT ;  /* 0x0000001f040b7812 */ /* 0x000fe200078ec0ff */
[----:B-12---:R-:W-:Y:S01]  /*0190*/  IMAD R7, R5, c[0x0][0x184], R12 ;  /* 0x0000610005077a24 */ /* 0x006fe200078e020c */
[----:B------:R-:W-:Y:S02]  /*01a0*/  SHF.R.U32.HI R12, RZ, 0x3, R4 ;  /* 0x00000003ff0c7819 */ /* 0x000fe40000011604 */
[----:B------:R-:W-:Y:S02]  /*01b0*/  LOP3.LUT R13, R13, 0x7c, RZ, 0xc0, !PT ;  /* 0x0000007c0d0d7812 */ /* 0x000fe400078ec0ff */
[----:B------:R1:W2:Y:S01]  /*01c0*/  I2F.U32 R9, R4 ;  /* 0x0000000400097306 */ /* 0x0002a20000201000 */
[----:B------:R-:W-:Y:S01]  /*01d0*/  LOP3.LUT R12, R12, 0x1ffffffc, RZ, 0xc0, !PT ;  /* 0x1ffffffc0c0c7812 */ /* 0x000fe200078ec0ff */
[----:B0-----:R-:W-:-:S04]  /*01e0*/  FADD.FTZ R10, R10, R10 ;  /* 0x0000000a0a0a7221 */ /* 0x001fc80000010000 */
[----:B-1----:R-:W-:Y:S02]  /*01f0*/  FADD.FTZ R14, R10, 1 ;  /* 0x3f8000000a0e7421 */ /* 0x002fe40000010000 */
.L_x_290:
[----:B------:R-:W-:Y:S01]  /*0200*/  ISETP.GE.U32.AND P1, PT, R4, UR5, PT ;  /* 0x0000000504007c0c */ /* 0x000fe2000bf26070 */
[----:B------:R-:W-:Y:S01]  /*0210*/  BSSY B0, `(.L_x_280) ;  /* 0x000001b000007945 */ /* 0x000fe20003800000 */
[----:B------:R-:W-:-:S04]  /*0220*/  MOV R3, c[0x0][0x0] ;  /* 0x0000000000037a02 */ /* 0x000fc80000000f00 */
[----:B------:R-:W-:Y:S01]  /*0230*/  ISETP.GE.U32.AND P2, PT, R3, 0x21, PT ;  /* 0x000000210300780c */ /* 0x000fe20003f46070 */
[----:B------:R-:W-:-:S06]  /*0240*/  IMAD.MOV.U32 R3, RZ, RZ, -0x1f528714 ;  /* 0xe0ad78ecff037424 */ /* 0x000fcc00078e00ff */
[----:B------:R-:W-:Y:S05]  /*0250*/  @P1 BRA `(.L_x_281) ;  /* 0x0000016000001947 */ /* 0x000fea0003800000 */
[----:B------:R-:W-:Y:S01]  /*0260*/  HFMA2.MMA R16, -RZ, RZ, 0, 2.384185791015625e-07 ;  /* 0x00000004ff107435 */ /* 0x000fe200000001ff */
[--C-:B------:R-:W-:Y:S02]  /*0270*/  IMAD R3, R5, c[0x0][0x188], R8.reuse ;  /* 0x0000620005037a24 */ /* 0x100fe400078e0208 */
[----:B------:R-:W-:Y:S02]  /*0280*/  IMAD R15, R7, c[0x0][0x188], R8 ;  /* 0x00006200070f7a24 */ /* 0x000fe400078e0208 */
[--C-:B------:R-:W-:Y:S02]  /*0290*/  IMAD R3, R3, UR5, R4.reuse ;  /* 0x0000000503037c24 */ /* 0x100fe4000f8e0204 */
[----:B------:R-:W-:-:S03]  /*02a0*/  IMAD R15, R15, UR5, R4 ;  /* 0x000000050f0f7c24 */ /* 0x000fc6000f8e0204 */
[----:B------:R-:W-:-:S04]  /*02b0*/  IMAD.WIDE R2, R3, R16, c[0x0][0x170] ;  /* 0x00005c0003027625 */ /* 0x000fc800078e0210 */
[----:B------:R-:W-:Y:S02]  /*02c0*/  IMAD.WIDE R16, R15, R16, c[0x0][0x168] ;  /* 0x00005a000f107625 */ /* 0x000fe400078e0210 */
[----:B------:R-:W3:Y:S04]  /*02d0*/  LDG.E.CONSTANT R2, [R2.64] ;  /* 0x0000000802027981 */ /* 0x000ee8000c1e9900 */
[----:B------:R-:W4:Y:S01]  /*02e0*/  LDG.E R16, [R16.64] ;  /* 0x0000000810107981 */ /* 0x000f22000c1e1900 */
[----:B------:R-:W0:Y:S02]  /*02f0*/  @P0 I2F R15, R8 ;  /* 0x00000008000f0306 */ /* 0x000e240000201400 */
[--C-:B0-----:R-:W-:Y:S02]  /*0300*/  @P0 FADD.FTZ R18, R10, -R15.reuse ;  /* 0x8000000f0a120221 */ /* 0x101fe40000010000 */
[----:B------:R-:W-:-:S05]  /*0310*/  @P0 FADD.FTZ R15, R14, -R15 ;  /* 0x8000000f0e0f0221 */ /* 0x000fca0000010000 */
[----:B------:R-:W-:Y:S01]  /*0320*/  @P0 F2FP.PACK_AB R18, R15, R18 ;  /* 0x000000120f12023e */ /* 0x000fe200000000ff */
[----:B------:R-:W-:-:S05]  /*0330*/  IMAD.MOV.U32 R15, RZ, RZ, RZ ;  /* 0x000000ffff0f7224 */ /* 0x000fca00078e00ff */
[----:B------:R-:W-:Y:S01]  /*0340*/  @P0 HFMA2.MMA R15, R0, R18, RZ ;  /* 0x00000012000f0235 */ /* 0x000fe200000000ff */
[----:B---3--:R-:W-:-:S09]  /*0350*/  HADD2 R3, -R2, 1, 1 ;  /* 0x3c003c0002037430 */ /* 0x008fd20000000100 */
[----:B------:R-:W-:-:S04]  /*0360*/  HFMA2 R3, R3, -10000, -10000, R15 ;  /* 0xf0e2f0e203037831 */ /* 0x000fc8000000000f */
[----:B----4-:R-:W-:-:S05]  /*0370*/  HFMA2 R2, R16, c[0x0] [0x190].H0_H0, R3 ;  /* 0x2000640010027a31 */ /* 0x010fca0000000003 */
[--C-:B------:R-:W-:Y:S02]  /*0380*/  HADD2.F32 R3, -RZ, R2.reuse.H0_H0 ;  /* 0x20000002ff037230 */ /* 0x100fe40000004100 */
[----:B------:R-:W-:-:S05]  /*0390*/  HADD2.F32 R16, -RZ, R2.H1_H1 ;  /* 0x30000002ff107230 */ /* 0x000fca0000004100 */
[----:B------:R-:W-:-:S04]  /*03a0*/  FMNMX.FTZ R3, R3, R16, !PT ;  /* 0x0000001003037209 */ /* 0x000fc80007810000 */
[----:B------:R-:W-:Y:S02]  /*03b0*/  FMNMX.FTZ R3, R3, -1.00000002004087734272e+20, !PT ;  /* 0xe0ad78ec03037809 */ /* 0x000fe40007810000 */
.L_x_281:
[----:B------:R-:W-:Y:S05]  /*03c0*/  BSYNC B0 ;  /* 0x0000000000007941 */ /* 0x000fea0003800000 */
.L_x_280:
[----:B------:R-:W-:Y:S05]  /*03d0*/  @!P2 BRA `(.L_x_282) ;  /* 0x000001c00000a947 */ /* 0x000fea0003800000 */
[----:B------:R-:W0:Y:S01]  /*03e0*/  SHFL.BFLY PT, R16, R3, 0x10, 0x1f ;  /* 0x0e001f0003107f89 */ /* 0x000e2200000e0000 */
[----:B------:R-:W-:Y:S01]  /*03f0*/  ISETP.NE.AND P3, PT, R11, RZ, PT ;  /* 0x000000ff0b00720c */ /* 0x000fe20003f65270 */
[----:B------:R-:W-:-:S05]  /*0400*/  FMUL.FTZ R22, R6, 0.03125 ;  /* 0x3d00000006167820 */ /* 0x000fca0000410000 */
[----:B--2---:R-:W-:Y:S02]  /*0410*/  FSETP.GT.FTZ.AND P4, PT, R22, R9, PT ;  /* 0x000000091600720b */ /* 0x004fe40003f94000 */
        /* <DEDUP_REMOVED lines=24> */
.L_x_282:
        /* <DEDUP_REMOVED lines=10> */
.L_x_283:
[----:B------:R-:W-:Y:S01]  /*0640*/  ISETP.NE.AND P3, PT, R4, RZ, PT ;  /* 0x000000ff0400720c */ /* 0x000fe20003f65270 */
[----:B------:R-:W-:Y:S01]  /*0650*/  BSSY B0, `(.L_x_284) ;  /* 0x000001a000007945 */ /* 0x000fe20003800000 */
[----:B------:R-:W-:-:S11]  /*0660*/  IMAD.MOV.U32 R3, RZ, RZ, RZ ;  /* 0x000000ffff037224 */ /* 0x000fd600078e00ff */
[----:B------:R0:W-:Y:S04]  /*0670*/  @!P3 STS [0x4], R20 ;  /* 0x00000414ff00b388 */ /* 0x0001e80000000800 */
[----:B------:R-:W-:Y:S06]  /*0680*/  BAR.SYNC.DEFER_BLOCKING 0x0 ;  /* 0x0000000000007b1d */ /* 0x000fec0000010000 */
[----:B------:R-:W-:Y:S05]  /*0690*/  @P1 BRA `(.L_x_285) ;  /* 0x0000015000001947 */ /* 0x000fea0003800000 */
[----:B0-----:R-:W0:Y:S02]  /*06a0*/  LDS R3, [0x4] ;  /* 0x00000400ff037984 */ /* 0x001e240000000800 */
[----:B0-----:R-:W-:-:S05]  /*06b0*/  F2FP.PACK_AB R3, RZ, R3 ;  /* 0x00000003ff03723e */ /* 0x001fca00000000ff */
[----:B------:R-:W-:-:S05]  /*06c0*/  HADD2 R3, R2, -R3.H0_H0 ;  /* 0xa000000302037230 */ /* 0x000fca0000000000 */
[--C-:B------:R-:W-:Y:S02]  /*06d0*/  HADD2.F32 R2, -RZ, R3.reuse.H0_H0 ;  /* 0x20000003ff027230 */ /* 0x100fe40000004100 */
[----:B------:R-:W-:Y:S02]  /*06e0*/  HADD2.F32 R15, -RZ, R3.H1_H1 ;  /* 0x30000003ff0f7230 */ /* 0x000fe40000004100 */
[C---:B------:R-:W-:Y:S01]  /*06f0*/  HSET2.BF.EQ.AND R16, R3.reuse, 0.007297515869140625, 0.007297515869140625, PT ;  /* 0x1f791f7903107433 */ /* 0x040fe20003802080 */
[----:B------:R-:W-:Y:S01]  /*0700*/  FFMA R2, R2, 1.4426950216293334961, -RZ ;  /* 0x3fb8aa3b02027823 */ /* 0x000fe200000008ff */
[----:B------:R-:W-:Y:S01]  /*0710*/  HSET2.BF.EQ.AND R17, R3, 0.0226898193359375, 0.0226898193359375, PT ;  /* 0x25cf25cf03117433 */ /* 0x000fe20003802080 */
[----:B------:R-:W-:-:S04]  /*0720*/  FFMA R15, R15, 1.4426950216293334961, -RZ ;  /* 0x3fb8aa3b0f0f7823 */ /* 0x000fc800000008ff */
[----:B------:R-:W-:Y:S08]  /*0730*/  MUFU.EX2 R2, R2 ;  /* 0x0000000200027308 */ /* 0x000ff00000000800 */
[----:B------:R-:W0:Y:S02]  /*0740*/  MUFU.EX2 R15, R15 ;  /* 0x0000000f000f7308 */ /* 0x000e240000000800 */
[----:B0-----:R-:W-:-:S06]  /*0750*/  F2FP.PACK_AB R18, R15, R2 ;  /* 0x000000020f12723e */ /* 0x001fcc00000000ff */
[----:B------:R-:W-:Y:S01]  /*0760*/  HFMA2.MMA R16, R16, -0.0009765625, -0.0009765625, R18 ;  /* 0x9400940010107835 */ /* 0x000fe20000000012 */
[C---:B------:R-:W-:Y:S02]  /*0770*/  HSET2.BF.EQ.AND R18, R3.reuse, -2.615234375, -2.615234375, PT ;  /* 0xc13bc13b03127433 */ /* 0x040fe40003802080 */
[----:B------:R-:W-:-:S07]  /*0780*/  HSET2.BF.EQ.AND R3, R3, -2.966796875, -2.966796875, PT ;  /* 0xc1efc1ef03037433 */ /* 0x000fce0003802080 */
[----:B------:R-:W-:-:S06]  /*0790*/  HFMA2 R16, R17, -0.0009765625, -0.0009765625, R16 ;  /* 0x9400940011107831 */ /* 0x000fcc0000000010 */
[----:B------:R-:W-:-:S10]  /*07a0*/  HFMA2.MMA R16, R18, 6.103515625e-05, 6.103515625e-05, R16 ;  /* 0x0400040012107835 */ /* 0x000fd40000000010 */
[----:B------:R-:W-:-:S04]  /*07b0*/  HFMA2 R2, R3, 3.0517578125e-05, 3.0517578125e-05, R16 ;  /* 0x0200020003027831 */ /* 0x000fc80000000010 */
[----:B------:R-:W-:-:S05]  /*07c0*/  HADD2 R3, R2.H0_H0, R2.H1_H1 ;  /* 0x3000000202037230 */ /* 0x000fca0000000800 */
[----:B------:R-:W-:-:S05]  /*07d0*/  HADD2.F32 R3, -RZ, R3.H0_H0 ;  /* 0x20000003ff037230 */ /* 0x000fca0000004100 */
[----:B------:R-:W-:Y:S02]  /*07e0*/  FADD.FTZ R3, RZ, R3 ;  /* 0x00000003ff037221 */ /* 0x000fe40000010000 */
.L_x_285:
[----:B0-----:R-:W-:Y:S05]  /*07f0*/  BSYNC B0 ;  /* 0x0000000000007941 */ /* 0x001fea0003800000 */
.L_x_284:
[----:B------:R-:W-:Y:S05]  /*0800*/  @!P2 BRA `(.L_x_286) ;  /* 0x000001c00000a947 */ /* 0x000fea0003800000 */
[----:B------:R-:W0:Y:S01]  /*0810*/  SHFL.BFLY PT, R16, R3, 0x10, 0x1f ;  /* 0x0e001f0003107f89 */ /* 0x000e2200000e0000 */
[----:B------:R-:W-:Y:S01]  /*0820*/  ISETP.NE.AND P2, PT, R11, RZ, PT ;  /* 0x000000ff0b00720c */ /* 0x000fe20003f45270 */
[----:B------:R-:W-:-:S05]  /*0830*/  FMUL.FTZ R22, R6, 0.03125 ;  /* 0x3d00000006167820 */ /* 0x000fca0000410000 */
[----:B--2---:R-:W-:Y:S01]  /*0840*/  FSETP.GT.FTZ.AND P4, PT, R22, R9, PT ;  /* 0x000000091600720b */ /* 0x004fe20003f94000 */
        /* <DEDUP_REMOVED lines=24> */
.L_x_286:
        /* <DEDUP_REMOVED lines=10> */
.L_x_287:
        /* <DEDUP_REMOVED lines=8> */
[----:B------:R-:W-:Y:S01]  /*0af0*/  HFMA2.MMA R16, -RZ, RZ, 0, 2.384185791015625e-07 ;  /* 0x00000004ff107435 */ /* 0x000fe200000001ff */
[----:B------:R-:W-:-:S04]  /*0b00*/  IMAD R15, R7, c[0x0][0x188], R8 ;  /* 0x00006200070f7a24 */ /* 0x000fc800078e0208 */
[----:B------:R-:W-:-:S05]  /*0b10*/  IMAD R15, R15, UR5, R4 ;  /* 0x000000050f0f7c24 */ /* 0x000fca000f8e0204 */
[----:B------:R-:W-:Y:S01]  /*0b20*/  IMAD.WIDE R16, R15, R16, c[0x0][0x160] ;  /* 0x000058000f107625 */ /* 0x000fe200078e0210 */
[----:B0-----:R-:W-:-:S05]  /*0b30*/  F2FP.PACK_AB R3, RZ, R3 ;  /* 0x00000003ff03723e */ /* 0x001fca00000000ff */
[----:B------:R-:W-:-:S05]  /*0b40*/  HMUL2 R3, R2, R3.H0_H0 ;  /* 0x2000000302037232 */ /* 0x000fca0000000000 */
[----:B------:R0:W-:Y:S02]  /*0b50*/  STG.E [R16.64], R3 ;  /* 0x0000000310007986 */ /* 0x0001e4000c101908 */
.L_x_289:
[----:B0-----:R-:W-:Y:S05]  /*0b60*/  BSYNC B0 ;  /* 0x0000000000007941 */ /* 0x001fea0003800000 */
.L_x_288:
[----:B------:R-:W-:-:S04]  /*0b70*/  IADD3 R8, R8, c[0x0][0xc], RZ ;  /* 0x0000030008087a10 */ /* 0x000fc80007ffe0ff */
[----:B------:R-:W-:-:S13]  /*0b80*/  ISETP.GE.AND P1, PT, R8, c[0x0][0x188], PT ;  /* 0x0000620008007a0c */ /* 0x000fda0003f26270 */
[----:B------:R-:W-:Y:S05]  /*0b90*/  @!P1 BRA `(.L_x_290) ;  /* 0xfffff66000009947 */ /* 0x000fea000383ffff */
[----:B------:R-:W-:Y:S05]  /*0ba0*/  EXIT ;  /* 0x000000000000794d */ /* 0x000fea0003800000 */
.L_x_291:
        /* <DEDUP_REMOVED lines=13> */
.L_x_560:


//--------------------- .text._ZN17fastertransformer20softmax_kernel_h2_v2I6__halfLi1ELi4EEEvPT_PKS2_S5_S5_iiiiS2_ --------------------------
	.section	.text._ZN17fastertransformer20softmax_kernel_h2_v2I6__halfLi1ELi4EEEvPT_PKS2_S5_S5_iiiiS2_,"ax",@progbits
	.sectioninfo	@"SHI_REGISTERS=56"
	.align	128
        .global         _ZN17fastertransformer20softmax_kernel_h2_v2I6__halfLi1ELi4EEEvPT_PKS2_S5_S5_iiiiS2_
        .type           _ZN17fastertransformer20softmax_kernel_h2_v2I6__halfLi1ELi4EEEvPT_PKS2_S5_S5_iiiiS2_,@function
        .size           _ZN17fastertransformer20softmax_kernel_h2_v2I6__halfLi1ELi4EEEvPT_PKS2_S5_S5_iiiiS2_,(.L_x_561 - _ZN17fastertransformer20softmax_kernel_h2_v2I6__halfLi1ELi4EEEvPT_PKS2_S5_S5_iiiiS2_)
        .other          _ZN17fastertransformer20softmax_kernel_h2_v2I6__halfLi1ELi4EEEvPT_PKS2_S5_S5_iiiiS2_,@"STO_CUDA_ENTRY STV_DEFAULT"
_ZN17fastertransformer20softmax_kernel_h2_v2I6__halfLi1ELi4EEEvPT_PKS2_S5_S5_iiiiS2_:
.text._ZN17fastertransformer20softmax_kernel_h2_v2I6__halfLi1ELi4EEEvPT_PKS2_S5_S5_iiiiS2_:
        /* <DEDUP_REMOVED lines=9> */
[----:B------:R-:W-:-:S04]  /*0090*/  IMAD.MOV.U32 R3, RZ, RZ, 0x2 ;  /* 0x00000002ff037424 */ /* 0x000fc800078e00ff */
[----:B-1----:R-:W-:-:S06]  /*00a0*/  IMAD.WIDE R2, R40, R3, c[0x0][0x178] ;  /* 0x00005e0028027625 */ /* 0x002fcc00078e0203 */
[----:B------:R-:W2:Y:S02]  /*00b0*/  LDG.E.U16 R2, [R2.64] ;  /* 0x0000000802027981 */ /* 0x000ea4000c1e1500 */
[----:B--2---:R-:W-:Y:S02]  /*00c0*/  PRMT R43, R2, 0x5410, R2 ;  /* 0x00005410022b7816 */ /* 0x004fe40000000002 */
.L_x_292:
[----:B------:R-:W-:Y:S05]  /*00d0*/  @P1 EXIT ;  /* 0x000000000000194d */ /* 0x000fea0003800000 */
[----:B------:R-:W0:Y:S01]  /*00e0*/  S2R R4, SR_TID.X ;  /* 0x0000000000047919 */ /* 0x000e220000002100 */
[----:B------:R-:W-:Y:S01]  /*00f0*/  I2F.U32 R2, c[0x0][0x0] ;  /* 0x0000000000027b06 */ /* 0x000fe20000201000 */
[----:B------:R-:W-:Y:S01]  /*0100*/  IMAD.MOV.U32 R41, RZ, RZ, c[0x0][0xc] ;  /* 0x00000300ff297624 */ /* 0x000fe200078e00ff */
[----:B------:R-:W-:Y:S01]  /*0110*/  ISETP.NE.U32.AND P1, PT, RZ, c[0x0][0x178], PT ;  /* 0x00005e00ff007a0c */ /* 0x000fe20003f25070 */
[----:B------:R-:W2:Y:S01]  /*0120*/  S2R R3, SR_CTAID.Y ;  /* 0x0000000000037919 */ /* 0x000ea20000002600 */
[----:B------:R-:W-:Y:S02]  /*0130*/  UMOV UR6, 0x2 ;  /* 0x0000000200067882 */ /* 0x000fe40000000000 */
[----:B------:R-:W-:Y:S01]  /*0140*/  IADD3 R41, R41, c[0x0][0x188], RZ ;  /* 0x0000620029297a10 */ /* 0x000fe20007ffe0ff */
[----:B------:R-:W-:Y:S01]  /*0150*/  ULDC UR5, c[0x0][0x18c] ;  /* 0x0000630000057ab9 */ /* 0x000fe20000000800 */
[----:B------:R-:W-:Y:S01]  /*0160*/  ISETP.NE.AND.EX P1, PT, RZ, c[0x0][0x17c], PT, P1 ;  /* 0x00005f00ff007a0c */ /* 0x000fe20003f25310 */
[----:B------:R-:W-:Y:S01]  /*0170*/  UMOV UR4, URZ ;  /* 0x0000003f00047c82 */ /* 0x000fe20008000000 */
[----:B------:R-:W-:Y:S01]  /*0180*/  IADD3 R41, R41, -0x1, RZ ;  /* 0xffffffff29297810 */ /* 0x000fe20007ffe0ff */
[----:B------:R-:W-:-:S04]  /*0190*/  UIMAD.WIDE.U32 UR4, UR6, UR5, UR4 ;  /* 0x00000005060472a5 */ /* 0x000fc8000f8e0004 */
[----:B------:R-:W-:Y:S01]  /*01a0*/  USHF.R.S32.HI UR5, URZ, 0x1, UR5 ;  /* 0x000000013f057899 */ /* 0x000fe20008011405 */
[----:B0-----:R-:W0:Y:S01]  /*01b0*/  I2F R5, R4 ;  /* 0x0000000400057306 */ /* 0x001e220000201400 */
[C---:B------:R-:W-:Y:S01]  /*01c0*/  IMAD.SHL.U32 R6, R4.reuse, 0x10, RZ ;  /* 0x0000001004067824 */ /* 0x040fe200078e00ff */
[C---:B------:R-:W-:Y:S01]  /*01d0*/  LOP3.LUT R39, R4.reuse, 0x1f, RZ, 0xc0, !PT ;  /* 0x0000001f04277812 */ /* 0x040fe200078ec0ff */
[----:B------:R-:W-:Y:S01]  /*01e0*/  IMAD.SHL.U32 R7, R4, 0x4, RZ ;  /* 0x0000000404077824 */ /* 0x000fe200078e00ff */
[----:B------:R-:W-:Y:S01]  /*01f0*/  SHF.R.U32.HI R38, RZ, 0x5, R4 ;  /* 0x00000005ff267819 */ /* 0x000fe20000011604 */
[----:B-12---:R-:W-:Y:S01]  /*0200*/  IMAD R40, R3, c[0x0][0x184], R40 ;  /* 0x0000610003287a24 */ /* 0x006fe200078e0228 */
[----:B------:R-:W-:Y:S02]  /*0210*/  LOP3.LUT R6, R6, 0x1f0, RZ, 0xc0, !PT ;  /* 0x000001f006067812 */ /* 0x000fe400078ec0ff */
[----:B------:R1:W2:Y:S01]  /*0220*/  I2F.U32 R0, R4 ;  /* 0x0000000400007306 */ /* 0x0002a20000201000 */
[----:B------:R-:W-:Y:S01]  /*0230*/  LOP3.LUT R7, R7, 0x7c, RZ, 0xc0, !PT ;  /* 0x0000007c07077812 */ /* 0x000fe200078ec0ff */
[----:B0-----:R-:W-:-:S04]  /*0240*/  FADD.FTZ R5, R5, R5 ;  /* 0x0000000505057221 */ /* 0x001fc80000010000 */
[----:B-1----:R-:W-:Y:S02]  /*0250*/  FADD.FTZ R8, R5, 1 ;  /* 0x3f80000005087421 */ /* 0x002fe40000010000 */
.L_x_314:
[----:B------:R-:W0:Y:S01]  /*0260*/  I2F.U32.RP R14, c[0x0][0xc] ;  /* 0x00000300000e7b06 */ /* 0x000e220000209000 */
[----:B------:R-:W-:Y:S01]  /*0270*/  ISETP.NE.U32.AND P4, PT, RZ, c[0x0][0xc], PT ;  /* 0x00000300ff007a0c */ /* 0x000fe20003f85070 */
[----:B------:R-:W-:Y:S06]  /*0280*/  BSSY B0, `(.L_x_293) ;  /* 0x00000c2000007945 */ /* 0x000fec0003800000 */
[----:B0-----:R-:W0:Y:S02]  /*0290*/  MUFU.RCP R14, R14 ;  /* 0x0000000e000e7308 */ /* 0x001e240000001000 */
[----:B0-----:R-:W-:Y:S01]  /*02a0*/  IADD3 R12, R14, 0xffffffe, RZ ;  /* 0x0ffffffe0e0c7810 */ /* 0x001fe20007ffe0ff */
[----:B------:R-:W-:-:S05]  /*02b0*/  IMAD.MOV.U32 R14, RZ, RZ, -0x1f528714 ;  /* 0xe0ad78ecff0e7424 */ /* 0x000fca00078e00ff */
[----:B------:R0:W1:Y:S02]  /*02c0*/  F2I.FTZ.U32.TRUNC.NTZ R13, R12 ;  /* 0x0000000c000d7305 */ /* 0x000064000021f000 */
[----:B0-----:R-:W-:Y:S02]  /*02d0*/  IMAD.MOV.U32 R12, RZ, RZ, RZ ;  /* 0x000000ffff0c7224 */ /* 0x001fe400078e00ff */
[----:B-1----:R-:W-:-:S04]  /*02e0*/  IMAD.MOV R9, RZ, RZ, -R13 ;  /* 0x000000ffff097224 */ /* 0x002fc800078e0a0d */
[----:B------:R-:W-:-:S04]  /*02f0*/  IMAD R9, R9, c[0x0][0xc], RZ ;  /* 0x0000030009097a24 */ /* 0x000fc800078e02ff */
[----:B------:R-:W-:-:S04]  /*0300*/  IMAD.HI.U32 R44, R13, R9, R12 ;  /* 0x000000090d2c7227 */ /* 0x000fc800078e000c */
[----:B------:R-:W-:Y:S02]  /*0310*/  IMAD.IADD R9, R41, 0x1, -R42 ;  /* 0x0000000129097824 */ /* 0x000fe400078e0a2a */
[----:B------:R-:W-:Y:S02]  /*0320*/  IMAD.MOV.U32 R13, RZ, RZ, -0x1f528714 ;  /* 0xe0ad78ecff0d7424 */ /* 0x000fe400078e00ff */
[----:B------:R-:W-:-:S04]  /*0330*/  IMAD.HI.U32 R15, R44, R9, RZ ;  /* 0x000000092c0f7227 */ /* 0x000fc800078e00ff */
[----:B------:R-:W-:Y:S02]  /*0340*/  IMAD.MOV R44, RZ, RZ, -R15 ;  /* 0x000000ffff2c7224 */ /* 0x000fe400078e0a0f */
[----:B------:R-:W-:Y:S02]  /*0350*/  IMAD.MOV.U32 R12, RZ, RZ, -0x1f528714 ;  /* 0xe0ad78ecff0c7424 */ /* 0x000fe400078e00ff */
[----:B------:R-:W-:Y:S02]  /*0360*/  IMAD R9, R44, c[0x0][0xc], R9 ;  /* 0x000003002c097a24 */ /* 0x000fe400078e0209 */
[----:B------:R-:W-:-:S03]  /*0370*/  IMAD.MOV.U32 R44, RZ, RZ, -0x1f528714 ;  /* 0xe0ad78ecff2c7424 */ /* 0x000fc600078e00ff */
[----:B------:R-:W-:-:S13]  /*0380*/  ISETP.GE.U32.AND P2, PT, R9, c[0x0][0xc], PT ;  /* 0x0000030009007a0c */ /* 0x000fda0003f46070 */
[----:B------:R-:W-:Y:S02]  /*0390*/  @P2 IADD3 R9, R9, -c[0x0][0xc], RZ ;  /* 0x8000030009092a10 */ /* 0x000fe40007ffe0ff */
[----:B------:R-:W-:Y:S02]  /*03a0*/  @P2 IADD3 R15, R15, 0x1, RZ ;  /* 0x000000010f0f2810 */ /* 0x000fe40007ffe0ff */
[----:B------:R-:W-:Y:S02]  /*03b0*/  ISETP.GE.U32.AND P3, PT, R9, c[0x0][0xc], PT ;  /* 0x0000030009007a0c */ /* 0x000fe40003f66070 */
[----:B------:R-:W-:-:S11]  /*03c0*/  ISETP.GE.U32.AND P2, PT, R4, UR5, PT ;  /* 0x0000000504007c0c */ /* 0x000fd6000bf46070 */
[----:B------:R-:W-:Y:S02]  /*03d0*/  @P3 IADD3 R15, R15, 0x1, RZ ;  /* 0x000000010f0f3810 */ /* 0x000fe40007ffe0ff */
[----:B------:R-:W-:-:S04]  /*03e0*/  @!P4 LOP3.LUT R15, RZ, c[0x0][0xc], RZ, 0x33, !PT ;  /* 0x00000300ff0fca12 */ /* 0x000fc800078e33ff */
[----:B------:R-:W-:Y:S01]  /*03f0*/  IMNMX.U32 R9, R15, 0x4, PT ;  /* 0x000000040f097817 */ /* 0x000fe20003800000 */
[----:B--2--5:R-:W-:Y:S05]  /*0400*/  @P2 BRA `(.L_x_294) ;  /* 0x00000a9000002947 */ /* 0x024fea0003800000 */
[----:B------:R-:W-:-:S13]  /*0410*/  ISETP.GE.AND P3, PT, R9, 0x1, PT ;  /* 0x000000010900780c */ /* 0x000fda0003f66270 */
[----:B------:R-:W-:Y:S05]  /*0420*/  @!P3 BRA `(.L_x_295) ;  /* 0x000001500000b947 */ /* 0x000fea0003800000 */
[----:B------:R-:W-:Y:S01]  /*0430*/  ISETP.NE.AND P4, PT, R9, 0x1, PT ;  /* 0x000000010900780c */ /* 0x000fe20003f85270 */
[--C-:B------:R-:W-:Y:S02]  /*0440*/  IMAD R13, R40, c[0x0][0x188], R42.reuse ;  /* 0x00006200280d7a24 */ /* 0x100fe400078e022a */
[----:B------:R-:W-:Y:S02]  /*0450*/  IMAD R15, R3, c[0x0][0x188], R42 ;  /* 0x00006200030f7a24 */ /* 0x000fe400078e022a */
[--C-:B------:R-:W-:Y:S02]  /*0460*/  IMAD R10, R13, UR5, R4.reuse ;  /* 0x000000050d0a7c24 */ /* 0x100fe4000f8e0204 */
[----:B------:R-:W-:-:S06]  /*0470*/  IMAD R11, R15, UR5, R4 ;  /* 0x000000050f0b7c24 */ /* 0x000fcc000f8e0204 */
[----:B------:R-:W-:Y:S05]  /*0480*/  @!P4 BRA `(.L_x_295) ;  /* 0x000000f00000c947 */ /* 0x000fea0003800000 */
[----:B------:R-:W-:Y:S02]  /*0490*/  ISETP.NE.AND P4, PT, R9, 0x2, PT ;  /* 0x000000020900780c */ /* 0x000fe40003f85270 */
[----:B------:R-:W-:Y:S02]  /*04a0*/  IADD3 R13, R13, c[0x0][0xc], RZ ;  /* 0x000003000d0d7a10 */ /* 0x000fe40007ffe0ff */
[----:B------:R-:W-:-:S03]  /*04b0*/  IADD3 R15, R15, c[0x0][0xc], RZ ;  /* 0x000003000f0f7a10 */ /* 0x000fc60007ffe0ff */
[--C-:B------:R-:W-:Y:S02]  /*04c0*/  IMAD R16, R13, UR5, R4.reuse ;  /* 0x000000050d107c24 */ /* 0x100fe4000f8e0204 */
[----:B------:R-:W-:-:S04]  /*04d0*/  IMAD R17, R15, UR5, R4 ;  /* 0x000000050f117c24 */ /* 0x000fc8000f8e0204 */
[----:B------:R-:W-:Y:S05]  /*04e0*/  @!P4 BRA `(.L_x_295) ;  /* 0x000000900000c947 */ /* 0x000fea0003800000 */
[----:B------:R-:W-:Y:S02]  /*04f0*/  ISETP.GE.U32.AND P4, PT, R9, 0x4, PT ;  /* 0x000000040900780c */ /* 0x000fe40003f86070 */
[----:B------:R-:W-:Y:S02]  /*0500*/  IADD3 R21, R13, c[0x0][0xc], RZ ;  /* 0x000003000d157a10 */ /* 0x000fe40007ffe0ff */
[----:B------:R-:W-:-:S03]  /*0510*/  IADD3 R45, R15, c[0x0][0xc], RZ ;  /* 0x000003000f2d7a10 */ /* 0x000fc60007ffe0ff */
[----:B------:R-:W-:-:S06]  /*0520*/  IMAD R18, R21, UR5, R4 ;  /* 0x0000000515127c24 */ /* 0x000fcc000f8e0204 */
[----:B------:R-:W-:Y:S01]  /*0530*/  @P4 IADD3 R13, R21, c[0x0][0xc], RZ ;  /* 0x00000300150d4a10 */ /* 0x000fe20007ffe0ff */
[C---:B------:R-:W-:Y:S01]  /*0540*/  IMAD R21, R45.reuse, UR5, R4 ;  /* 0x000000052d157c24 */ /* 0x040fe2000f8e0204 */
[----:B------:R-:W-:-:S03]  /*0550*/  @P4 IADD3 R15, R45, c[0x0][0xc], RZ ;  /* 0x000003002d0f4a10 */ /* 0x000fc60007ffe0ff */
[--C-:B------:R-:W-:Y:S02]  /*0560*/  @P4 IMAD R19, R13, UR5, R4.reuse ;  /* 0x000000050d134c24 */ /* 0x100fe4000f8e0204 */
[----:B------:R-:W-:Y:S02]  /*0570*/  @P4 IMAD R20, R15, UR5, R4 ;  /* 0x000000050f144c24 */ /* 0x000fe4000f8e0204 */
.L_x_295:
[----:B------:R-:W-:Y:S05]  /*0580*/  @!P3 BRA `(.L_x_296) ;  /* 0x000000e00000b947 */ /* 0x000fea0003800000 */
[----:B------:R-:W-:-:S04]  /*0590*/  IMAD.MOV.U32 R46, RZ, RZ, 0x4 ;  /* 0x00000004ff2e7424 */ /* 0x000fc800078e00ff */
[----:B------:R-:W-:-:S05]  /*05a0*/  IMAD.WIDE R12, R11, R46, c[0x0][0x170] ;  /* 0x00005c000b0c7625 */ /* 0x000fca00078e022e */
[----:B------:R0:W5:Y:S01]  /*05b0*/  LDG.E.CONSTANT R22, [R12.64] ;  /* 0x000000080c167981 */ /* 0x000162000c1e9900 */
[----:B------:R-:W-:-:S13]  /*05c0*/  ISETP.NE.AND P4, PT, R9, 0x1, PT ;  /* 0x000000010900780c */ /* 0x000fda0003f85270 */
[----:B------:R-:W-:Y:S05]  /*05d0*/  @!P4 BRA `(.L_x_296) ;  /* 0x000000900000c947 */ /* 0x000fea0003800000 */
[----:B0-----:R-:W-:-:S05]  /*05e0*/  IMAD.WIDE R12, R17, R46, c[0x0][0x170] ;  /* 0x00005c00110c7625 */ /* 0x001fca00078e022e */
[----:B------:R0:W5:Y:S01]  /*05f0*/  LDG.E.CONSTANT R23, [R12.64] ;  /* 0x000000080c177981 */ /* 0x000162000c1e9900 */
[----:B------:R-:W-:-:S13]  /*0600*/  ISETP.NE.AND P4, PT, R9, 0x2, PT ;  /* 0x000000020900780c */ /* 0x000fda0003f85270 */
[----:B------:R-:W-:Y:S05]  /*0610*/  @!P4 BRA `(.L_x_296) ;  /* 0x000000500000c947 */ /* 0x000fea0003800000 */
[----:B0-----:R-:W-:Y:S01]  /*0620*/  ISETP.GE.U32.AND P4, PT, R9, 0x4, PT ;  /* 0x000000040900780c */ /* 0x001fe20003f86070 */
[----:B------:R-:W-:-:S05]  /*0630*/  IMAD.WIDE R14, R21, R46, c[0x0][0x170] ;  /* 0x00005c00150e7625 */ /* 0x000fca00078e022e */
[----:B------:R0:W5:Y:S07]  /*0640*/  LDG.E.CONSTANT R24, [R14.64] ;  /* 0x000000080e187981 */ /* 0x00016e000c1e9900 */
[----:B------:R-:W-:-:S05]  /*0650*/  @P4 IMAD.WIDE R12, R20, R46, c[0x0][0x170] ;  /* 0x00005c00140c4625 */ /* 0x000fca00078e022e */
[----:B------:R0:W5:Y:S02]  /*0660*/  @P4 LDG.E.CONSTANT R25, [R12.64] ;  /* 0x000000080c194981 */ /* 0x000164000c1e9900 */
.L_x_296:
[----:B0-----:R-:W-:Y:S05]  /*0670*/  @!P3 BRA `(.L_x_297) ;  /* 0x000000e00000b947 */ /* 0x001fea0003800000 */
[----:B------:R-:W-:-:S04]  /*0680*/  IMAD.MOV.U32 R45, RZ, RZ, 0x4 ;  /* 0x00000004ff2d7424 */ /* 0x000fc800078e00ff */
[----:B------:R-:W-:-:S05]  /*0690*/  IMAD.WIDE R12, R10, R45, c[0x0][0x168] ;  /* 0x00005a000a0c7625 */ /* 0x000fca00078e022d */
[----:B------:R0:W5:Y:S01]  /*06a0*/  LDG.E R27, [R12.64] ;  /* 0x000000080c1b7981 */ /* 0x000162000c1e1900 */
[----:B------:R-:W-:-:S13]  /*06b0*/  ISETP.NE.AND P4, PT, R9, 0x1, PT ;  /* 0x000000010900780c */ /* 0x000fda0003f85270 */
[----:B------:R-:W-:Y:S05]  /*06c0*/  @!P4 BRA `(.L_x_297) ;  /* 0x000000900000c947 */ /* 0x000fea0003800000 */
[----:B0-----:R-:W-:-:S05]  /*06d0*/  IMAD.WIDE R12, R16, R45, c[0x0][0x168] ;  /* 0x00005a00100c7625 */ /* 0x001fca00078e022d */
[----:B------:R0:W5:Y:S01]  /*06e0*/  LDG.E R26, [R12.64] ;  /* 0x000000080c1a7981 */ /* 0x000162000c1e1900 */
[----:B------:R-:W-:-:S13]  /*06f0*/  ISETP.NE.AND P4, PT, R9, 0x2, PT ;  /* 0x000000020900780c */ /* 0x000fda0003f85270 */
[----:B------:R-:W-:Y:S05]  /*0700*/  @!P4 BRA `(.L_x_297) ;  /* 0x000000500000c947 */ /* 0x000fea0003800000 */
[----:B0-----:R-:W-:Y:S01]  /*0710*/  ISETP.GE.U32.AND P4, PT, R9, 0x4, PT ;  /* 0x000000040900780c */ /* 0x001fe20003f86070 */
[----:B------:R-:W-:-:S05]  /*0720*/  IMAD.WIDE R14, R18, R45, c[0x0][0x168] ;  /* 0x00005a00120e7625 */ /* 0x000fca00078e022d */
[----:B------:R0:W5:Y:S07]  /*0730*/  LDG.E R29, [R14.64] ;  /* 0x000000080e1d7981 */ /* 0x00016e000c1e1900 */
[----:B------:R-:W-:-:S05]  /*0740*/  @P4 IMAD.WIDE R12, R19, R45, c[0x0][0x168] ;  /* 0x00005a00130c4625 */ /* 0x000fca00078e022d */
[----:B------:R0:W5:Y:S02]  /*0750*/  @P4 LDG.E R28, [R12.64] ;  /* 0x000000080c1c4981 */ /* 0x000164000c1e1900 */
.L_x_297:
[----:B0-----:R-:W-:-:S13]  /*0760*/  ISETP.LT.OR P4, PT, R9, 0x1, !P1 ;  /* 0x000000010900780c */ /* 0x001fda0004f81670 */
[----:B------:R-:W-:Y:S05]  /*0770*/  @P4 BRA `(.L_x_298) ;  /* 0x000001c000004947 */ /* 0x000fea0003800000 */
[----:B------:R-:W0:Y:S01]  /*0780*/  I2F R12, R42 ;  /* 0x0000002a000c7306 */ /* 0x000e220000201400 */
[----:B------:R-:W-:Y:S01]  /*0790*/  ISETP.GE.U32.AND P4, PT, R9, 0x2, PT ;  /* 0x000000020900780c */ /* 0x000fe20003f86070 */
[--C-:B0-----:R-:W-:Y:S02]  /*07a0*/  FADD.FTZ R13, R5, -R12.reuse ;  /* 0x8000000c050d7221 */ /* 0x101fe40000010000 */
[----:B------:R-:W-:-:S05]  /*07b0*/  FADD.FTZ R12, R8, -R12 ;  /* 0x8000000c080c7221 */ /* 0x000fca0000010000 */
[----:B------:R-:W-:-:S06]  /*07c0*/  F2FP.PACK_AB R12, R12, R13 ;  /* 0x0000000d0c0c723e */ /* 0x000fcc00000000ff */
[----:B------:R-:W-:Y:S01]  /*07d0*/  HFMA2.MMA R30, R43, R12, -RZ ;  /* 0x0000000c2b1e7235 */ /* 0x000fe200001000ff */
[----:B------:R-:W-:Y:S05]  /*07e0*/  @!P4 BRA `(.L_x_298) ;  /* 0x000001500000c947 */ /* 0x000fea0003800000 */
[----:B------:R-:W-:Y:S02]  /*07f0*/  IADD3 R14, R42, c[0x0][0xc], RZ ;  /* 0x000003002a0e7a10 */ /* 0x000fe40007ffe0ff */
[----:B------:R-:W-:Y:S02]  /*0800*/  ISETP.NE.AND P4, PT, R9, 0x2, PT ;  /* 0x000000020900780c */ /* 0x000fe40003f85270 */
[----:B------:R-:W0:Y:S02]  /*0810*/  I2F R12, R14 ;  /* 0x0000000e000c7306 */ /* 0x000e240000201400 */
[--C-:B0-----:R-:W-:Y:S02]  /*0820*/  FADD.FTZ R13, R5, -R12.reuse ;  /* 0x8000000c050d7221 */ /* 0x101fe40000010000 */
[----:B------:R-:W-:-:S05]  /*0830*/  FADD.FTZ R12, R8, -R12 ;  /* 0x8000000c080c7221 */ /* 0x000fca0000010000 */
[----:B------:R-:W-:-:S05]  /*0840*/  F2FP.PACK_AB R12, R12, R13 ;  /* 0x0000000d0c0c723e */ /* 0x000fca00000000ff */
[----:B------:R-:W-:Y:S01]  /*0850*/  HMUL2 R31, R43, R12 ;  /* 0x0000000c2b1f7232 */ /* 0x000fe20000000000 */
[----:B------:R-:W-:Y:S05]  /*0860*/  @!P4 BRA `(.L_x_298) ;  /* 0x000000d00000c947 */ /* 0x000fea0003800000 */
[----:B------:R-:W-:Y:S02]  /*0870*/  ISETP.GE.U32.AND P4, PT, R9, 0x4, PT ;  /* 0x000000040900780c */ /* 0x000fe40003f86070 */
[----:B------:R-:W-:-:S04]  /*0880*/  IADD3 R45, R14, c[0x0][0xc], RZ ;  /* 0x000003000e2d7a10 */ /* 0x000fc80007ffe0ff */
[----:B------:R-:W0:Y:S07]  /*0890*/  I2F R12, R45 ;  /* 0x0000002d000c7306 */ /* 0x000e2e0000201400 */
[----:B------:R-:W-:-:S06]  /*08a0*/  @P4 IADD3 R14, R45, c[0x0][0xc], RZ ;  /* 0x000003002d0e4a10 */ /* 0x000fcc0007ffe0ff */
[----:B------:R-:W1:Y:S01]  /*08b0*/  @P4 I2F R14, R14 ;  /* 0x0000000e000e4306 */ /* 0x000e620000201400 */
[--C-:B0-----:R-:W-:Y:S02]  /*08c0*/  FADD.FTZ R13, R5, -R12.reuse ;  /* 0x8000000c050d7221 */ /* 0x101fe40000010000 */
[----:B------:R-:W-:-:S05]  /*08d0*/  FADD.FTZ R12, R8, -R12 ;  /* 0x8000000c080c7221 */ /* 0x000fca0000010000 */
[----:B------:R-:W-:Y:S01]  /*08e0*/  F2FP.PACK_AB R12, R12, R13 ;  /* 0x0000000d0c0c723e */ /* 0x000fe200000000ff */
[--C-:B-1----:R-:W-:Y:S02]  /*08f0*/  @P4 FADD.FTZ R15, R5, -R14.reuse ;  /* 0x8000000e050f4221 */ /* 0x102fe40000010000 */
[----:B------:R-:W-:-:S05]  /*0900*/  @P4 FADD.FTZ R32, R8, -R14 ;  /* 0x8000000e08204221 */ /* 0x000fca0000010000 */
[----:B------:R-:W-:Y:S01]  /*0910*/  @P4 F2FP.PACK_AB R15, R32, R15 ;  /* 0x0000000f200f423e */ /* 0x000fe200000000ff */
[----:B------:R-:W-:-:S04]  /*0920*/  HFMA2.MMA R32, R43, R12, -RZ ;  /* 0x0000000c2b207235 */ /* 0x000fc800001000ff */
[----:B------:R-:W-:Y:S02]  /*0930*/  @P4 HMUL2 R33, R43, R15 ;  /* 0x0000000f2b214232 */ /* 0x000fe40000000000 */
.L_x_298:
[----:B------:R-:W-:Y:S05]  /*0940*/  @!P3 BRA `(.L_x_299) ;  /* 0x000000d00000b947 */ /* 0x000fea0003800000 */
[----:B------:R-:W-:Y:S01]  /*0950*/  ISETP.NE.AND P4, PT, R9, 0x1, PT ;  /* 0x000000010900780c */ /* 0x000fe20003f85270 */
[----:B-----5:R-:W-:-:S06]  /*0960*/  HADD2 R22, -R22, 1, 1 ;  /* 0x3c003c0016167430 */ /* 0x020fcc0000000100 */
[----:B------:R-:W-:-:S06]  /*0970*/  HFMA2.MMA R22, R22, -10000, -10000, -RZ ;  /* 0xf0e2f0e216167835 */ /* 0x000fcc00001000ff */
[----:B------:R-:W-:Y:S05]  /*0980*/  @!P4 BRA `(.L_x_299) ;  /* 0x000000900000c947 */ /* 0x000fea0003800000 */
[----:B------:R-:W-:Y:S01]  /*0990*/  ISETP.NE.AND P4, PT, R9, 0x2, PT ;  /* 0x000000020900780c */ /* 0x000fe20003f85270 */
[----:B------:R-:W-:-:S04]  /*09a0*/  HADD2 R23, -R23, 1, 1 ;  /* 0x3c003c0017177430 */ /* 0x000fc80000000100 */
[----:B------:R-:W-:-:S08]  /*09b0*/  HMUL2 R23, R23, -10000, -10000 ;  /* 0xf0e2f0e217177832 */ /* 0x000fd00000000000 */
[----:B------:R-:W-:Y:S05]  /*09c0*/  @!P4 BRA `(.L_x_299) ;  /* 0x000000500000c947 */ /* 0x000fea0003800000 */
[----:B------:R-:W-:Y:S01]  /*09d0*/  ISETP.GE.U32.AND P4, PT, R9, 0x4, PT ;  /* 0x000000040900780c */ /* 0x000fe20003f86070 */
[----:B------:R-:W-:-:S06]  /*09e0*/  HADD2 R24, -R24, 1, 1 ;  /* 0x3c003c0018187430 */ /* 0x000fcc0000000100 */
[----:B------:R-:W-:-:S06]  /*09f0*/  HFMA2.MMA R24, R24, -10000, -10000, -RZ ;  /* 0xf0e2f0e218187835 */ /* 0x000fcc00001000ff */
[----:B------:R-:W-:-:S04]  /*0a00*/  @P4 HADD2 R12, -R25, 1, 1 ;  /* 0x3c003c00190c4430 */ /* 0x000fc80000000100 */
[----:B------:R-:W-:Y:S02]  /*0a10*/  @P4 HMUL2 R25, R12, -10000, -10000 ;  /* 0xf0e2f0e20c194832 */ /* 0x000fe40000000000 */
.L_x_299:
[----:B------:R-:W-:Y:S02]  /*0a20*/  IMAD.MOV.U32 R13, RZ, RZ, -0x1f528714 ;  /* 0xe0ad78ecff0d7424 */ /* 0x000fe400078e00ff */
[----:B------:R-:W-:Y:S02]  /*0a30*/  IMAD.MOV.U32 R14, RZ, RZ, -0x1f528714 ;  /* 0xe0ad78ecff0e7424 */ /* 0x000fe400078e00ff */
[----:B------:R-:W-:Y:S01]  /*0a40*/  IMAD.MOV.U32 R12, RZ, RZ, -0x1f528714 ;  /* 0xe0ad78ecff0c7424 */ /* 0x000fe200078e00ff */
[----:B------:R-:W-:Y:S05]  /*0a50*/  @!P3 BRA `(.L_x_294) ;  /* 0x000004400000b947 */ /* 0x000fea0003800000 */
[----:B-----5:R-:W-:Y:S01]  /*0a60*/  HFMA2 R34, R27, c[0x0] [0x190].H0_H0, R22 ;  /* 0x200064001b227a31 */ /* 0x020fe20000000016 */
[----:B------:R-:W-:Y:S05]  /*0a70*/  @!P0 BRA `(.L_x_300) ;  /* 0x0000023000008947 */ /* 0x000fea0003800000 */
[----:B------:R-:W-:Y:S01]  /*0a80*/  ISETP.GE.U32.AND P3, PT, R9, 0x2, PT ;  /* 0x000000020900780c */ /* 0x000fe20003f66070 */
[----:B------:R-:W-:Y:S01]  /*0a90*/  HADD2 R34, R34, R30 ;  /* 0x0000001e22227230 */ /* 0x000fe20000000000 */
[----:B------:R-:W-:Y:S02]  /*0aa0*/  IMAD.MOV.U32 R44, RZ, RZ, -0x1f528714 ;  /* 0xe0ad78ecff2c7424 */ /* 0x000fe400078e00ff */
[----:B------:R-:W-:-:S02]  /*0ab0*/  IMAD.MOV.U32 R14, RZ, RZ, -0x1f528714 ;  /* 0xe0ad78ecff0e7424 */ /* 0x000fc400078e00ff */
[--C-:B------:R-:W-:Y:S02]  /*0ac0*/  HADD2.F32 R12, -RZ, R34.reuse.H0_H0 ;  /* 0x20000022ff0c7230 */ /* 0x100fe40000004100 */
[----:B------:R-:W-:-:S05]  /*0ad0*/  HADD2.F32 R13, -RZ, R34.H1_H1 ;  /* 0x30000022ff0d7230 */ /* 0x000fca0000004100 */
[----:B------:R-:W-:Y:S01]  /*0ae0*/  FMNMX.FTZ R12, R12, R13, !PT ;  /* 0x0000000d0c0c7209 */ /* 0x000fe20007810000 */
[----:B------:R-:W-:-:S03]  /*0af0*/  IMAD.MOV.U32 R13, RZ, RZ, -0x1f528714 ;  /* 0xe0ad78ecff0d7424 */ /* 0x000fc600078e00ff */
[----:B------:R-:W-:Y:S01]  /*0b00*/  FMNMX.FTZ R12, R12, -1.00000002004087734272e+20, !PT ;  /* 0xe0ad78ec0c0c7809 */ /* 0x000fe20007810000 */
[----:B------:R-:W-:Y:S05]  /*0b10*/  @!P3 BRA `(.L_x_294) ;  /* 0x000003800000b947 */ /* 0x000fea0003800000 */
[----:B------:R-:W-:Y:S01]  /*0b20*/  HFMA2 R14, R26, c[0x0] [0x190].H0_H0, R23 ;  /* 0x200064001a0e7a31 */ /* 0x000fe20000000017 */
[----:B------:R-:W-:Y:S01]  /*0b30*/  ISETP.NE.AND P3, PT, R9, 0x2, PT ;  /* 0x000000020900780c */ /* 0x000fe20003f65270 */
[----:B------:R-:W-:-:S04]  /*0b40*/  IMAD.MOV.U32 R44, RZ, RZ, -0x1f528714 ;  /* 0xe0ad78ecff2c7424 */ /* 0x000fc800078e00ff */
[----:B------:R-:W-:-:S10]  /*0b50*/  HFMA2.MMA R35, R14, 1, 1, R31 ;  /* 0x3c003c000e237835 */ /* 0x000fd4000000001f */
[--C-:B------:R-:W-:Y:S02]  /*0b60*/  HADD2.F32 R14, -RZ, R35.reuse.H0_H0 ;  /* 0x20000023ff0e7230 */ /* 0x100fe40000004100 */
[----:B------:R-:W-:-:S05]  /*0b70*/  HADD2.F32 R15, -RZ, R35.H1_H1 ;  /* 0x30000023ff0f7230 */ /* 0x000fca0000004100 */
[----:B------:R-:W-:-:S04]  /*0b80*/  FMNMX.FTZ R14, R14, R15, !PT ;  /* 0x0000000f0e0e7209 */ /* 0x000fc80007810000 */
[----:B------:R-:W-:Y:S01]  /*0b90*/  FMNMX.FTZ R14, R14, -1.00000002004087734272e+20, !PT ;  /* 0xe0ad78ec0e0e7809 */ /* 0x000fe20007810000 */
[----:B------:R-:W-:Y:S05]  /*0ba0*/  @!P3 BRA `(.L_x_294) ;  /* 0x000002f00000b947 */ /* 0x000fea0003800000 */
[----:B------:R-:W-:Y:S01]  /*0bb0*/  HFMA2 R13, R29, c[0x0] [0x190].H0_H0, R24 ;  /* 0x200064001d0d7a31 */ /* 0x000fe20000000018 */
[----:B------:R-:W-:-:S05]  /*0bc0*/  ISETP.GE.U32.AND P3, PT, R9, 0x4, PT ;  /* 0x000000040900780c */ /* 0x000fca0003f66070 */
[----:B------:R-:W-:-:S10]  /*0bd0*/  HFMA2.MMA R36, R13, 1, 1, R32 ;  /* 0x3c003c000d247835 */ /* 0x000fd40000000020 */
[--C-:B------:R-:W-:Y:S02]  /*0be0*/  HADD2.F32 R13, -RZ, R36.reuse.H0_H0 ;  /* 0x20000024ff0d7230 */ /* 0x100fe40000004100 */
[----:B------:R-:W-:-:S05]  /*0bf0*/  HADD2.F32 R44, -RZ, R36.H1_H1 ;  /* 0x30000024ff2c7230 */ /* 0x000fca0000004100 */
[----:B------:R-:W-:Y:S01]  /*0c00*/  FMNMX.FTZ R13, R13, R44, !PT ;  /* 0x0000002c0d0d7209 */ /* 0x000fe20007810000 */
[----:B------:R-:W-:-:S03]  /*0c10*/  IMAD.MOV.U32 R44, RZ, RZ, -0x1f528714 ;  /* 0xe0ad78ecff2c7424 */ /* 0x000fc600078e00ff */
[----:B------:R-:W-:Y:S01]  /*0c20*/  FMNMX.FTZ R13, R13, -1.00000002004087734272e+20, !PT ;  /* 0xe0ad78ec0d0d7809 */ /* 0x000fe20007810000 */
[----:B------:R-:W-:Y:S05]  /*0c30*/  @!P3 BRA `(.L_x_294) ;  /* 0x000002600000b947 */ /* 0x000fea0003800000 */
[----:B------:R-:W-:-:S06]  /*0c40*/  HFMA2 R15, R28, c[0x0] [0x190].H0_H0, R25 ;  /* 0x200064001c0f7a31 */ /* 0x000fcc0000000019 */
[----:B------:R-:W-:-:S10]  /*0c50*/  HFMA2.MMA R37, R15, 1, 1, R33 ;  /* 0x3c003c000f257835 */ /* 0x000fd40000000021 */
[--C-:B------:R-:W-:Y:S02]  /*0c60*/  HADD2.F32 R15, -RZ, R37.reuse.H0_H0 ;  /* 0x20000025ff0f7230 */ /* 0x100fe40000004100 */
[----:B------:R-:W-:-:S05]  /*0c70*/  HADD2.F32 R44, -RZ, R37.H1_H1 ;  /* 0x30000025ff2c7230 */ /* 0x000fca0000004100 */
[----:B------:R-:W-:-:S04]  /*0c80*/  FMNMX.FTZ R44, R15, R44, !PT ;  /* 0x0000002c0f2c7209 */ /* 0x000fc80007810000 */
[----:B------:R-:W-:Y:S01]  /*0c90*/  FMNMX.FTZ R44, R44, -1.00000002004087734272e+20, !PT ;  /* 0xe0ad78ec2c2c7809 */ /* 0x000fe20007810000 */
[----:B------:R-:W-:Y:S05]  /*0ca0*/  BRA `(.L_x_294) ;  /* 0x000001f000007947 */ /* 0x000fea0003800000 */
.L_x_300:
[----:B------:R-:W-:Y:S01]  /*0cb0*/  ISETP.GE.U32.AND P3, PT, R9, 0x2, PT ;  /* 0x000000020900780c */ /* 0x000fe20003f66070 */
[--C-:B------:R-:W-:Y:S01]  /*0cc0*/  HADD2.F32 R12, -RZ, R34.reuse.H0_H0 ;  /* 0x20000022ff0c7230 */ /* 0x100fe20000004100 */
[----:B------:R-:W-:Y:S01]  /*0cd0*/  IMAD.MOV.U32 R44, RZ, RZ, -0x1f528714 ;  /* 0xe0ad78ecff2c7424 */ /* 0x000fe200078e00ff */
[----:B------:R-:W-:Y:S01]  /*0ce0*/  HADD2.F32 R13, -RZ, R34.H1_H1 ;  /* 0x30000022ff0d7230 */ /* 0x000fe20000004100 */
[----:B------:R-:W-:-:S04]  /*0cf0*/  IMAD.MOV.U32 R14, RZ, RZ, -0x1f528714 ;  /* 0xe0ad78ecff0e7424 */ /* 0x000fc800078e00ff */
[----:B------:R-:W-:Y:S01]  /*0d00*/  FMNMX.FTZ R12, R12, R13, !PT ;  /* 0x0000000d0c0c7209 */ /* 0x000fe20007810000 */
[----:B------:R-:W-:-:S03]  /*0d10*/  IMAD.MOV.U32 R13, RZ, RZ, -0x1f528714 ;  /* 0xe0ad78ecff0d7424 */ /* 0x000fc600078e00ff */
[----:B------:R-:W-:Y:S01]  /*0d20*/  FMNMX.FTZ R12, R12, -1.00000002004087734272e+20, !PT ;  /* 0xe0ad78ec0c0c7809 */ /* 0x000fe20007810000 */
[----:B------:R-:W-:Y:S05]  /*0d30*/  @!P3 BRA `(.L_x_294) ;  /* 0x000001600000b947 */ /* 0x000fea0003800000 */
[----:B------:R-:W-:Y:S01]  /*0d40*/  ISETP.NE.AND P3, PT, R9, 0x2, PT ;  /* 0x000000020900780c */ /* 0x000fe20003f65270 */
[----:B------:R-:W-:Y:S01]  /*0d50*/  HFMA2 R35, R26, c[0x0] [0x190].H0_H0, R23 ;  /* 0x200064001a237a31 */ /* 0x000fe20000000017 */
[----:B------:R-:W-:-:S04]  /*0d60*/  IMAD.MOV.U32 R44, RZ, RZ, -0x1f528714 ;  /* 0xe0ad78ecff2c7424 */ /* 0x000fc800078e00ff */
[--C-:B------:R-:W-:Y:S02]  /*0d70*/  HADD2.F32 R14, -RZ, R35.reuse.H0_H0 ;  /* 0x20000023ff0e7230 */ /* 0x100fe40000004100 */
[----:B------:R-:W-:-:S05]  /*0d80*/  HADD2.F32 R15, -RZ, R35.H1_H1 ;  /* 0x30000023ff0f7230 */ /* 0x000fca0000004100 */
[----:B------:R-:W-:-:S04]  /*0d90*/  FMNMX.FTZ R14, R14, R15, !PT ;  /* 0x0000000f0e0e7209 */ /* 0x000fc80007810000 */
[----:B------:R-:W-:Y:S01]  /*0da0*/  FMNMX.FTZ R14, R14, -1.00000002004087734272e+20, !PT ;  /* 0xe0ad78ec0e0e7809 */ /* 0x000fe20007810000 */
[----:B------:R-:W-:Y:S05]  /*0db0*/  @!P3 BRA `(.L_x_294) ;  /* 0x000000e00000b947 */ /* 0x000fea0003800000 */
[----:B------:R-:W-:Y:S01]  /*0dc0*/  ISETP.GE.U32.AND P3, PT, R9, 0x4, PT ;  /* 0x000000040900780c */ /* 0x000fe20003f66070 */
[----:B------:R-:W-:Y:S01]  /*0dd0*/  HFMA2 R45, R29, c[0x0] [0x190].H0_H0, R24 ;  /* 0x200064001d2d7a31 */ /* 0x000fe20000000018 */
[----:B------:R-:W-:-:S04]  /*0de0*/  IMAD.MOV.U32 R44, RZ, RZ, -0x1f528714 ;  /* 0xe0ad78ecff2c7424 */ /* 0x000fc800078e00ff */
[--C-:B------:R-:W-:Y:S02]  /*0df0*/  HADD2.F32 R13, -RZ, R45.reuse.H0_H0 ;  /* 0x2000002dff0d7230 */ /* 0x100fe40000004100 */
[----:B------:R-:W-:-:S05]  /*0e00*/  HADD2.F32 R36, -RZ, R45.H1_H1 ;  /* 0x3000002dff247230 */ /* 0x000fca0000004100 */
[----:B------:R-:W-:Y:S01]  /*0e10*/  @P3 HFMA2 R47, R28, c[0x0] [0x190].H0_H0, R25 ;  /* 0x200064001c2f3a31 */ /* 0x000fe20000000019 */
[----:B------:R-:W-:Y:S01]  /*0e20*/  FMNMX.FTZ R13, R13, R36, !PT ;  /* 0x000000240d0d7209 */ /* 0x000fe20007810000 */
[----:B------:R-:W-:-:S03]  /*0e30*/  IMAD.MOV.U32 R36, RZ, RZ, R45 ;  /* 0x000000ffff247224 */ /* 0x000fc600078e002d */
[--C-:B------:R-:W-:Y:S01]  /*0e40*/  @P3 HADD2.F32 R15, -RZ, R47.reuse.H0_H0 ;  /* 0x2000002fff0f3230 */ /* 0x100fe20000004100 */
[----:B------:R-:W-:Y:S01]  /*0e50*/  FMNMX.FTZ R13, R13, -1.00000002004087734272e+20, !PT ;  /* 0xe0ad78ec0d0d7809 */ /* 0x000fe20007810000 */
[----:B------:R-:W-:Y:S01]  /*0e60*/  @P3 HADD2.F32 R46, -RZ, R47.H1_H1 ;  /* 0x3000002fff2e3230 */ /* 0x000fe20000004100 */
[----:B------:R-:W-:-:S04]  /*0e70*/  @P3 IMAD.MOV.U32 R37, RZ, RZ, R47 ;  /* 0x000000ffff253224 */ /* 0x000fc800078e002f */
[----:B------:R-:W-:-:S04]  /*0e80*/  @P3 FMNMX.FTZ R15, R15, R46, !PT ;  /* 0x0000002e0f0f3209 */ /* 0x000fc80007810000 */
[----:B------:R-:W-:Y:S02]  /*0e90*/  @P3 FMNMX.FTZ R44, R15, -1.00000002004087734272e+20, !PT ;  /* 0xe0ad78ec0f2c3809 */ /* 0x000fe40007810000 */
.L_x_294:
[----:B------:R-:W-:Y:S05]  /*0ea0*/  BSYNC B0 ;  /* 0x0000000000007941 */ /* 0x000fea0003800000 */
.L_x_293:
[----:B------:R-:W-:-:S05]  /*0eb0*/  IMAD.MOV.U32 R15, RZ, RZ, c[0x0][0x0] ;  /* 0x00000000ff0f7624 */ /* 0x000fca00078e00ff */
[----:B------:R-:W-:-:S13]  /*0ec0*/  ISETP.GE.U32.AND P3, PT, R15, 0x21, PT ;  /* 0x000000210f00780c */ /* 0x000fda0003f66070 */
[----:B------:R-:W-:Y:S05]  /*0ed0*/  @!P3 BRA `(.L_x_301) ;  /* 0x000005e00000b947 */ /* 0x000fea0003800000 */
[----:B------:R-:W0:Y:S01]  /*0ee0*/  SHFL.BFLY PT, R15, R12, 0x10, 0x1f ;  /* 0x0e001f000c0f7f89 */ /* 0x000e2200000e0000 */
[----:B------:R-:W-:-:S03]  /*0ef0*/  ISETP.NE.AND P4, PT, R39, RZ, PT ;  /* 0x000000ff2700720c */ /* 0x000fc60003f85270 */
[----:B------:R-:W1:Y:S04]  /*0f00*/  SHFL.BFLY PT, R45, R14, 0x10, 0x1f ;  /* 0x0e001f000e2d7f89 */ /* 0x000e6800000e0000 */
[----:B------:R-:W3:Y:S04]  /*0f10*/  SHFL.BFLY PT, R46, R13, 0x10, 0x1f ;  /* 0x0e001f000d2e7f89 */ /* 0x000ee800000e0000 */
[----:B------:R-:W4:Y:S01]  /*0f20*/  SHFL.BFLY PT, R47, R44, 0x10, 0x1f ;  /* 0x0e001f002c2f7f89 */ /* 0x000f2200000e0000 */
[----:B0-----:R-:W-:Y:S02]  /*0f30*/  FMNMX.FTZ R15, R15, R12, !PT ;  /* 0x0000000c0f0f7209 */ /* 0x001fe40007810000 */
[----:B-1----:R-:W-:-:S02]  /*0f40*/  FMNMX.FTZ R45, R45, R14, !PT ;  /* 0x0000000e2d2d7209 */ /* 0x002fc40007810000 */
[----:B---3--:R-:W-:-:S03]  /*0f50*/  FMNMX.FTZ R49, R46, R13, !PT ;  /* 0x0000000d2e317209 */ /* 0x008fc60007810000 */
[----:B------:R-:W0:Y:S01]  /*0f60*/  SHFL.BFLY PT, R48, R45, 0x8, 0x1f ;  /* 0x0d001f002d307f89 */ /* 0x000e2200000e0000 */
[----:B----4-:R-:W-:-:S03]  /*0f70*/  FMNMX.FTZ R52, R47, R44, !PT ;  /* 0x0000002c2f347209 */ /* 0x010fc60007810000 */
        /* <DEDUP_REMOVED lines=12> */
[----:B-1----:R-:W-:-:S03]  /*1040*/  FMNMX.FTZ R51, R50, R51, !PT ;  /* 0x0000003332337209 */ /* 0x002fc60007810000 */
[----:B------:R-:W0:Y:S01]  /*1050*/  SHFL.BFLY PT, R44, R13, 0x2, 0x1f ;  /* 0x0c401f000d2c7f89 */ /* 0x000e2200000e0000 */
[----:B---3--:R-:W-:-:S03]  /*1060*/  FMNMX.FTZ R47, R48, R47, !PT ;  /* 0x0000002f302f7209 */ /* 0x008fc60007810000 */
[----:B------:R-:W1:Y:S01]  /*1070*/  SHFL.BFLY PT, R14, R51, 0x2, 0x1f ;  /* 0x0c401f00330e7f89 */ /* 0x000e6200000e0000 */
[----:B----4-:R-:W-:-:S03]  /*1080*/  FMNMX.FTZ R52, R53, R12, !PT ;  /* 0x0000000c35347209 */ /* 0x010fc60007810000 */
[----:B------:R-:W3:Y:S04]  /*1090*/  SHFL.BFLY PT, R12, R47, 0x2, 0x1f ;  /* 0x0c401f002f0c7f89 */ /* 0x000ee800000e0000 */
[----:B------:R-:W4:Y:S01]  /*10a0*/  SHFL.BFLY PT, R15, R52, 0x2, 0x1f ;  /* 0x0c401f00340f7f89 */ /* 0x000f2200000e0000 */
[----:B0-----:R-:W-:Y:S01]  /*10b0*/  FMNMX.FTZ R44, R13, R44, !PT ;  /* 0x0000002c0d2c7209 */ /* 0x001fe20007810000 */
[----:B------:R-:W-:Y:S01]  /*10c0*/  FMUL.FTZ R13, R2, 0.03125 ;  /* 0x3d000000020d7820 */ /* 0x000fe20000410000 */
[----:B-1----:R-:W-:-:S04]  /*10d0*/  FMNMX.FTZ R46, R51, R14, !PT ;  /* 0x0000000e332e7209 */ /* 0x002fc80007810000 */
[----:B--2---:R-:W-:Y:S02]  /*10e0*/  FSETP.GT.FTZ.AND P5, PT, R13, R0, PT ;  /* 0x000000000d00720b */ /* 0x004fe40003fb4000 */
[----:B---3--:R-:W-:Y:S01]  /*10f0*/  FMNMX.FTZ R45, R47, R12, !PT ;  /* 0x0000000c2f2d7209 */ /* 0x008fe20007810000 */
[----:B------:R-:W-:Y:S01]  /*1100*/  SHFL.BFLY PT, R49, R46, 0x1, 0x1f ;  /* 0x0c201f002e317f89 */ /* 0x000fe200000e0000 */
[----:B------:R-:W-:Y:S01]  /*1110*/  IMAD.MOV.U32 R47, RZ, RZ, -0x1f528714 ;  /* 0xe0ad78ecff2f7424 */ /* 0x000fe200078e00ff */
[----:B----4-:R-:W-:Y:S02]  /*1120*/  FMNMX.FTZ R48, R52, R15, !PT ;  /* 0x0000000f34307209 */ /* 0x010fe40007810000 */
[----:B------:R-:W0:Y:S04]  /*1130*/  SHFL.BFLY PT, R14, R45, 0x1, 0x1f ;  /* 0x0c201f002d0e7f89 */ /* 0x000e2800000e0000 */
[----:B------:R-:W1:Y:S04]  /*1140*/  SHFL.BFLY PT, R15, R44, 0x1, 0x1f ;  /* 0x0c201f002c0f7f89 */ /* 0x000e6800000e0000 */
[----:B------:R-:W2:Y:S01]  /*1150*/  SHFL.BFLY PT, R53, R48, 0x1, 0x1f ;  /* 0x0c201f0030357f89 */ /* 0x000ea200000e0000 */
[----:B0-----:R-:W-:Y:S01]  /*1160*/  FMNMX.FTZ R13, R45, R14, !PT ;  /* 0x0000000e2d0d7209 */ /* 0x001fe20007810000 */
[----:B------:R-:W-:Y:S01]  /*1170*/  IMAD.MOV.U32 R45, RZ, RZ, -0x1f528714 ;  /* 0xe0ad78ecff2d7424 */ /* 0x000fe200078e00ff */
[----:B------:R-:W-:Y:S01]  /*1180*/  FMNMX.FTZ R14, R46, R49, !PT ;  /* 0x000000312e0e7209 */ /* 0x000fe20007810000 */
[----:B------:R-:W-:Y:S01]  /*1190*/  IMAD.MOV.U32 R46, RZ, RZ, -0x1f528714 ;  /* 0xe0ad78ecff2e7424 */ /* 0x000fe200078e00ff */
[----:B-1----:R-:W-:Y:S01]  /*11a0*/  FMNMX.FTZ R12, R44, R15, !PT ;  /* 0x0000000f2c0c7209 */ /* 0x002fe20007810000 */
[----:B------:R-:W-:Y:S01]  /*11b0*/  IMAD.MOV.U32 R44, RZ, RZ, -0x1f528714 ;  /* 0xe0ad78ecff2c7424 */ /* 0x000fe200078e00ff */
[----:B--2---:R-:W-:-:S05]  /*11c0*/  FMNMX.FTZ R15, R48, R53, !PT ;  /* 0x00000035300f7209 */ /* 0x004fca0007810000 */
[----:B------:R-:W-:Y:S04]  /*11d0*/  @!P4 STS.128 [R38.X16+0x20], R12 ;  /* 0x0000200c2600c388 */ /* 0x000fe8000000cc00 */
[----:B------:R-:W-:Y:S06]  /*11e0*/  BAR.SYNC.DEFER_BLOCKING 0x0 ;  /* 0x0000000000007b1d */ /* 0x000fec0000010000 */
[----:B------:R-:W0:Y:S04]  /*11f0*/  @P5 LDS R47, [R6+0x20] ;  /* 0x00002000062f5984 */ /* 0x000e280000000800 */
[----:B------:R-:W1:Y:S04]  /*1200*/  @P5 LDS R44, [R6+0x24] ;  /* 0x00002400062c5984 */ /* 0x000e680000000800 */
[----:B------:R-:W2:Y:S04]  /*1210*/  @P5 LDS R46, [R6+0x28] ;  /* 0x00002800062e5984 */ /* 0x000ea80000000800 */
[----:B------:R-:W3:Y:S04]  /*1220*/  @P5 LDS R45, [R6+0x2c] ;  /* 0x00002c00062d5984 */ /* 0x000ee80000000800 */
[----:B0-----:R-:W0:Y:S04]  /*1230*/  SHFL.BFLY PT, R48, R47, 0x10, 0x1f ;  /* 0x0e001f002f307f89 */ /* 0x001e2800000e0000 */
[----:B-1----:R-:W1:Y:S04]  /*1240*/  SHFL.BFLY PT, R49, R44, 0x10, 0x1f ;  /* 0x0e001f002c317f89 */ /* 0x002e6800000e0000 */
[----:B--2---:R-:W2:Y:S04]  /*1250*/  SHFL.BFLY PT, R13, R46, 0x10, 0x1f ;  /* 0x0e001f002e0d7f89 */ /* 0x004ea800000e0000 */
[----:B---3--:R-:W3:Y:S01]  /*1260*/  SHFL.BFLY PT, R12, R45, 0x10, 0x1f ;  /* 0x0e001f002d0c7f89 */ /* 0x008ee200000e0000 */
[----:B0-----:R-:W-:-:S02]  /*1270*/  FMNMX.FTZ R48, R48, R47, !PT ;  /* 0x0000002f30307209 */ /* 0x001fc40007810000 */
[----:B-1----:R-:W-:Y:S02]  /*1280*/  FMNMX.FTZ R49, R49, R44, !PT ;  /* 0x0000002c31317209 */ /* 0x002fe40007810000 */
[----:B--2---:R-:W-:Y:S02]  /*1290*/  FMNMX.FTZ R50, R13, R46, !PT ;  /* 0x0000002e0d327209 */ /* 0x004fe40007810000 */
[----:B------:R-:W0:Y:S01]  /*12a0*/  SHFL.BFLY PT, R13, R48, 0x8, 0x1f ;  /* 0x0d001f00300d7f89 */ /* 0x000e2200000e0000 */
[----:B---3--:R-:W-:-:S03]  /*12b0*/  FMNMX.FTZ R51, R12, R45, !PT ;  /* 0x0000002d0c337209 */ /* 0x008fc60007810000 */
[----:B------:R-:W1:Y:S04]  /*12c0*/  SHFL.BFLY PT, R12, R49, 0x8, 0x1f ;  /* 0x0d001f00310c7f89 */ /* 0x000e6800000e0000 */
[----:B------:R-:W2:Y:S04]  /*12d0*/  SHFL.BFLY PT, R15, R50, 0x8, 0x1f ;  /* 0x0d001f00320f7f89 */ /* 0x000ea800000e0000 */
[----:B------:R-:W3:Y:S01]  /*12e0*/  SHFL.BFLY PT, R52, R51, 0x8, 0x1f ;  /* 0x0d001f0033347f89 */ /* 0x000ee200000e0000 */
[----:B0-----:R-:W-:Y:S02]  /*12f0*/  FMNMX.FTZ R13, R48, R13, !PT ;  /* 0x0000000d300d7209 */ /* 0x001fe40007810000 */
[----:B-1----:R-:W-:-:S03]  /*1300*/  FMNMX.FTZ R14, R49, R12, !PT ;  /* 0x0000000c310e7209 */ /* 0x002fc60007810000 */
[----:B------:R-:W0:Y:S01]  /*1310*/  SHFL.BFLY PT, R12, R13, 0x4, 0x1f ;  /* 0x0c801f000d0c7f89 */ /* 0x000e2200000e0000 */
[----:B--2---:R-:W-:-:S03]  /*1320*/  FMNMX.FTZ R47, R50, R15, !PT ;  /* 0x0000000f322f7209 */ /* 0x004fc60007810000 */
[----:B------:R-:W1:Y:S01]  /*1330*/  SHFL.BFLY PT, R15, R14, 0x4, 0x1f ;  /* 0x0c801f000e0f7f89 */ /* 0x000e6200000e0000 */
[----:B---3--:R-:W-:-:S03]  /*1340*/  FMNMX.FTZ R52, R51, R52, !PT ;  /* 0x0000003433347209 */ /* 0x008fc60007810000 */
        /* <DEDUP_REMOVED lines=19> */
[----:B-1----:R-:W-:Y:S02]  /*1480*/  FMNMX.FTZ R13, R46, R15, !PT ;  /* 0x0000000f2e0d7209 */ /* 0x002fe40007810000 */
[----:B--2---:R-:W-:Y:S02]  /*1490*/  FMNMX.FTZ R14, R49, R14, !PT ;  /* 0x0000000e310e7209 */ /* 0x004fe40007810000 */
[----:B---3--:R-:W-:Y:S01]  /*14a0*/  FMNMX.FTZ R15, R50, R47, !PT ;  /* 0x0000002f320f7209 */ /* 0x008fe20007810000 */
[----:B------:R-:W-:Y:S05]  /*14b0*/  BRA `(.L_x_302) ;  /* 0x0000028000007947 */ /* 0x000fea0003800000 */
.L_x_301:
[----:B------:R-:W0:Y:S04]  /*14c0*/  SHFL.BFLY PT, R15, R12, 0x10, 0x1f ;  /* 0x0e001f000c0f7f89 */ /* 0x000e2800000e0000 */
[----:B------:R-:W1:Y:S04]  /*14d0*/  SHFL.BFLY PT, R45, R14, 0x10, 0x1f ;  /* 0x0e001f000e2d7f89 */ /* 0x000e6800000e0000 */
[----:B------:R-:W3:Y:S04]  /*14e0*/  SHFL.BFLY PT, R46, R13, 0x10, 0x1f ;  /* 0x0e001f000d2e7f89 */ /* 0x000ee800000e0000 */
[----:B------:R-:W4:Y:S01]  /*14f0*/  SHFL.BFLY PT, R47, R44, 0x10, 0x1f ;  /* 0x0e001f002c2f7f89 */ /* 0x000f2200000e0000 */
[----:B0-----:R-:W-:-:S02]  /*1500*/  FMNMX.FTZ R15, R15, R12, !PT ;  /* 0x0000000c0f0f7209 */ /* 0x001fc40007810000 */
[----:B-1----:R-:W-:Y:S02]  /*1510*/  FMNMX.FTZ R45, R45, R14, !PT ;  /* 0x0000000e2d2d7209 */ /* 0x002fe40007810000 */
        /* <DEDUP_REMOVED lines=24> */
[----:B------:R-:W-:Y:S01]  /*16a0*/  SHFL.BFLY PT, R49, R52, 0x1, 0x1f ;  /* 0x0c201f0034317f89 */ /* 0x000fe200000e0000 */
[----:B---3--:R-:W-:-:S03]  /*16b0*/  FMNMX.FTZ R44, R13, R12, !PT ;  /* 0x0000000c0d2c7209 */ /* 0x008fc60007810000 */
[----:B------:R-:W0:Y:S01]  /*16c0*/  SHFL.BFLY PT, R14, R45, 0x1, 0x1f ;  /* 0x0c201f002d0e7f89 */ /* 0x000e2200000e0000 */
[----:B----4-:R-:W-:-:S03]  /*16d0*/  FMNMX.FTZ R46, R53, R46, !PT ;  /* 0x0000002e352e7209 */ /* 0x010fc60007810000 */
[----:B------:R-:W1:Y:S04]  /*16e0*/  SHFL.BFLY PT, R15, R44, 0x1, 0x1f ;  /* 0x0c201f002c0f7f89 */ /* 0x000e6800000e0000 */
[----:B------:R-:W3:Y:S01]  /*16f0*/  SHFL.BFLY PT, R48, R46, 0x1, 0x1f ;  /* 0x0c201f002e307f89 */ /* 0x000ee200000e0000 */
[----:B0-----:R-:W-:Y:S02]  /*1700*/  FMNMX.FTZ R13, R45, R14, !PT ;  /* 0x0000000e2d0d7209 */ /* 0x001fe40007810000 */
[----:B------:R-:W-:Y:S02]  /*1710*/  FMNMX.FTZ R14, R52, R49, !PT ;  /* 0x00000031340e7209 */ /* 0x000fe40007810000 */
[----:B-1----:R-:W-:Y:S02]  /*1720*/  FMNMX.FTZ R12, R44, R15, !PT ;  /* 0x0000000f2c0c7209 */ /* 0x002fe40007810000 */
[----:B---3--:R-:W-:-:S02]  /*1730*/  FMNMX.FTZ R15, R46, R48, !PT ;  /* 0x000000302e0f7209 */ /* 0x008fc40007810000 */
.L_x_302:
[----:B------:R-:W-:Y:S01]  /*1740*/  ISETP.NE.AND P4, PT, R4, RZ, PT ;  /* 0x000000ff0400720c */ /* 0x000fe20003f85270 */
[----:B------:R-:W-:Y:S01]  /*1750*/  BSSY B0, `(.L_x_303) ;  /* 0x000006a000007945 */ /* 0x000fe20003800000 */
[----:B------:R-:W-:Y:S01]  /*1760*/  CS2R R44, SRZ ;  /* 0x00000000002c7805 */ /* 0x000fe2000001ff00 */
[----:B------:R-:W-:-:S10]  /*1770*/  CS2R R46, SRZ ;  /* 0x00000000002e7805 */ /* 0x000fd4000001ff00 */
[----:B------:R0:W-:Y:S04]  /*1780*/  @!P4 STS.128 [0x10], R12 ;  /* 0x0000100cff00c388 */ /* 0x0001e80000000c00 */
[----:B------:R-:W-:Y:S06]  /*1790*/  BAR.SYNC.DEFER_BLOCKING 0x0 ;  /* 0x0000000000007b1d */ /* 0x000fec0000010000 */
[----:B------:R-:W-:Y:S05]  /*17a0*/  @P2 BRA `(.L_x_304) ;  /* 0x0000064000002947 */ /* 0x000fea0003800000 */
[----:B------:R-:W-:-:S13]  /*17b0*/  ISETP.GE.AND P5, PT, R9, 0x1, PT ;  /* 0x000000010900780c */ /* 0x000fda0003fa6270 */
[----:B------:R-:W-:Y:S05]  /*17c0*/  @!P5 BRA `(.L_x_305) ;  /* 0x000004b00000d947 */ /* 0x000fea0003800000 */
[----:B0-----:R-:W0:Y:S01]  /*17d0*/  LDS.128 R12, [0x10] ;  /* 0x00001000ff0c7984 */ /* 0x001e220000000c00 */
[----:B------:R-:W-:Y:S02]  /*17e0*/  ISETP.NE.AND P6, PT, R9, 0x1, PT ;  /* 0x000000010900780c */ /* 0x000fe40003fc5270 */
        /* <DEDUP_REMOVED lines=12> */
[----:B------:R-:W-:-:S09]  /*18b0*/  HSET2.BF.EQ.AND R48, R34, -2.615234375, -2.615234375, PT ;  /* 0xc13bc13b22307433 */ /* 0x000fd20003802080 */
[----:B------:R-:W-:Y:S02]  /*18c0*/  HFMA2 R46, R47, -0.0009765625, -0.0009765625, R46 ;  /* 0x940094002f2e7831 */ /* 0x000fe4000000002e */
[----:B------:R-:W-:-:S04]  /*18d0*/  HSET2.BF.EQ.AND R47, R34, -2.966796875, -2.966796875, PT ;  /* 0xc1efc1ef222f7433 */ /* 0x000fc80003802080 */
[----:B------:R-:W-:-:S10]  /*18e0*/  HFMA2.MMA R34, R48, 6.103515625e-05, 6.103515625e-05, R46 ;  /* 0x0400040030227835 */ /* 0x000fd4000000002e */
[----:B------:R-:W-:Y:S01]  /*18f0*/  HFMA2 R34, R47, 3.0517578125e-05, 3.0517578125e-05, R34 ;  /* 0x020002002f227831 */ /* 0x000fe20000000022 */
[----:B------:R-:W-:Y:S05]  /*1900*/  @!P6 BRA `(.L_x_305) ;  /* 0x000003700000e947 */ /* 0x000fea0003800000 */
[----:B------:R-:W-:Y:S02]  /*1910*/  F2FP.PACK_AB R13, RZ, R13 ;  /* 0x0000000dff0d723e */ /* 0x000fe400000000ff */
[----:B------:R-:W-:-:S03]  /*1920*/  ISETP.NE.AND P6, PT, R9, 0x2, PT ;  /* 0x000000020900780c */ /* 0x000fc60003fc5270 */
        /* <DEDUP_REMOVED lines=18> */
[----:B------:R-:W-:-:S03]  /*1a50*/  ISETP.GE.U32.AND P6, PT, R9, 0x4, PT ;  /* 0x000000040900780c */ /* 0x000fc60003fc6070 */
        /* <DEDUP_REMOVED lines=15> */
[----:B------:R-:W-:Y:S01]  /*1b50*/  HFMA2 R36, R14, 3.0517578125e-05, 3.0517578125e-05, R36 ;  /* 0x020002000e247831 */ /* 0x000fe20000000024 */
[----:B------:R-:W-:Y:S05]  /*1b60*/  @!P6 BRA `(.L_x_305) ;  /* 0x000001100000e947 */ /* 0x000fea0003800000 */
[----:B------:R-:W-:-:S05]  /*1b70*/  F2FP.PACK_AB R15, RZ, R15 ;  /* 0x0000000fff0f723e */ /* 0x000fca00000000ff */
        /* <DEDUP_REMOVED lines=15> */
[----:B------:R-:W-:Y:S02]  /*1c70*/  HFMA2 R37, R37, 3.0517578125e-05, 3.0517578125e-05, R14 ;  /* 0x0200020025257831 */ /* 0x000fe4000000000e */
.L_x_305:
[----:B------:R-:W-:Y:S01]  /*1c80*/  CS2R R46, SRZ ;  /* 0x00000000002e7805 */ /* 0x000fe2000001ff00 */
[----:B------:R-:W-:Y:S01]  /*1c90*/  IMAD.MOV.U32 R45, RZ, RZ, RZ ;  /* 0x000000ffff2d7224 */ /* 0x000fe200078e00ff */
[----:B------:R-:W-:Y:S05]  /*1ca0*/  @!P5 BRA `(.L_x_304) ;  /* 0x000001400000d947 */ /* 0x000fea0003800000 */
[----:B------:R-:W-:Y:S01]  /*1cb0*/  ISETP.NE.AND P5, PT, R9, 0x1, PT ;  /* 0x000000010900780c */ /* 0x000fe20003fa5270 */
[----:B0-----:R-:W-:Y:S01]  /*1cc0*/  HADD2 R12, R34.H0_H0, R34.H1_H1 ;  /* 0x30000022220c7230 */ /* 0x001fe20000000800 */
[----:B------:R-:W-:Y:S02]  /*1cd0*/  IMAD.MOV.U32 R47, RZ, RZ, RZ ;  /* 0x000000ffff2f7224 */ /* 0x000fe400078e00ff */
[----:B------:R-:W-:Y:S02]  /*1ce0*/  IMAD.MOV.U32 R45, RZ, RZ, RZ ;  /* 0x000000ffff2d7224 */ /* 0x000fe400078e00ff */
[----:B------:R-:W-:-:S05]  /*1cf0*/  HADD2.F32 R12, -RZ, R12.H0_H0 ;  /* 0x2000000cff0c7230 */ /* 0x000fca0000004100 */
[----:B------:R-:W-:Y:S02]  /*1d00*/  FADD.FTZ R46, RZ, R12 ;  /* 0x0000000cff2e7221 */ /* 0x000fe40000010000 */
[----:B------:R-:W-:Y:S05]  /*1d10*/  @!P5 BRA `(.L_x_304) ;  /* 0x000000d00000d947 */ /* 0x000fea0003800000 */
[----:B------:R-:W-:Y:S01]  /*1d20*/  ISETP.NE.AND P5, PT, R9, 0x2, PT ;  /* 0x000000020900780c */ /* 0x000fe20003fa5270 */
[----:B------:R-:W-:Y:S01]  /*1d30*/  HADD2 R12, R35.H0_H0, R35.H1_H1 ;  /* 0x30000023230c7230 */ /* 0x000fe20000000800 */
[----:B------:R-:W-:-:S04]  /*1d40*/  IMAD.MOV.U32 R47, RZ, RZ, RZ ;  /* 0x000000ffff2f7224 */ /* 0x000fc800078e00ff */
[----:B------:R-:W-:-:S05]  /*1d50*/  HADD2.F32 R12, -RZ, R12.H0_H0 ;  /* 0x2000000cff0c7230 */ /* 0x000fca0000004100 */
[----:B------:R-:W-:Y:S02]  /*1d60*/  FADD.FTZ R45, RZ, R12 ;  /* 0x0000000cff2d7221 */ /* 0x000fe40000010000 */
[----:B------:R-:W-:Y:S05]  /*1d70*/  @!P5 BRA `(.L_x_304) ;  /* 0x000000700000d947 */ /* 0x000fea0003800000 */
[----:B------:R-:W-:Y:S01]  /*1d80*/  ISETP.GE.U32.AND P5, PT, R9, 0x4, PT ;  /* 0x000000040900780c */ /* 0x000fe20003fa6070 */
[----:B------:R-:W-:-:S05]  /*1d90*/  HADD2 R12, R36.H0_H0, R36.H1_H1 ;  /* 0x30000024240c7230 */ /* 0x000fca0000000800 */
[----:B------:R-:W-:-:S05]  /*1da0*/  HADD2.F32 R12, -RZ, R12.H0_H0 ;  /* 0x2000000cff0c7230 */ /* 0x000fca0000004100 */
[----:B------:R-:W-:Y:S02]  /*1db0*/  FADD.FTZ R47, RZ, R12 ;  /* 0x0000000cff2f7221 */ /* 0x000fe40000010000 */
[----:B------:R-:W-:-:S05]  /*1dc0*/  @P5 HADD2 R13, R37.H0_H0, R37.H1_H1 ;  /* 0x30000025250d5230 */ /* 0x000fca0000000800 */
[----:B------:R-:W-:-:S05]  /*1dd0*/  @P5 HADD2.F32 R13, -RZ, R13.H0_H0 ;  /* 0x2000000dff0d5230 */ /* 0x000fca0000004100 */
[----:B------:R-:W-:Y:S02]  /*1de0*/  @P5 FADD.FTZ R44, RZ, R13 ;  /* 0x0000000dff2c5221 */ /* 0x000fe40000010000 */
.L_x_304:
[----:B------:R-:W-:Y:S05]  /*1df0*/  BSYNC B0 ;  /* 0x0000000000007941 */ /* 0x000fea0003800000 */
.L_x_303:
[----:B------:R-:W-:Y:S05]  /*1e00*/  @!P3 BRA `(.L_x_306) ;  /* 0x000005f00000b947 */ /* 0x000fea0003800000 */
[----:B0-----:R-:W0:Y:S01]  /*1e10*/  SHFL.BFLY PT, R13, R46, 0x10, 0x1f ;  /* 0x0e001f002e0d7f89 */ /* 0x001e2200000e0000 */
[----:B------:R-:W-:-:S03]  /*1e20*/  ISETP.NE.AND P3, PT, R39, RZ, PT ;  /* 0x000000ff2700720c */ /* 0x000fc60003f65270 */
[----:B------:R-:W1:Y:S04]  /*1e30*/  SHFL.BFLY PT, R12, R45, 0x10, 0x1f ;  /* 0x0e001f002d0c7f89 */ /* 0x000e6800000e0000 */
[----:B------:R-:W3:Y:S04]  /*1e40*/  SHFL.BFLY PT, R48, R47, 0x10, 0x1f ;  /* 0x0e001f002f307f89 */ /* 0x000ee800000e0000 */
[----:B------:R-:W4:Y:S01]  /*1e50*/  SHFL.BFLY PT, R15, R44, 0x10, 0x1f ;  /* 0x0e001f002c0f7f89 */ /* 0x000f2200000e0000 */
[----:B0-----:R-:W-:Y:S02]  /*1e60*/  FADD.FTZ R13, R13, R46 ;  /* 0x0000002e0d0d7221 */ /* 0x001fe40000010000 */
[----:B-1----:R-:W-:-:S03]  /*1e70*/  FADD.FTZ R14, R12, R45 ;  /* 0x0000002d0c0e7221 */ /* 0x002fc60000010000 */
[----:B------:R-:W0:Y:S01]  /*1e80*/  SHFL.BFLY PT, R12, R13, 0x8, 0x1f ;  /* 0x0d001f000d0c7f89 */ /* 0x000e2200000e0000 */
[----:B---3--:R-:W-:Y:S02]  /*1e90*/  FADD.FTZ R48, R48, R47 ;  /* 0x0000002f30307221 */ /* 0x008fe40000010000 */
[----:B----4-:R-:W-:-:S03]  /*1ea0*/  FADD.FTZ R50, R15, R44 ;  /* 0x0000002c0f327221 */ /* 0x010fc60000010000 */
[----:B------:R-:W1:Y:S04]  /*1eb0*/  SHFL.BFLY PT, R49, R48, 0x8, 0x1f ;  /* 0x0d001f0030317f89 */ /* 0x000e6800000e0000 */
[----:B------:R-:W3:Y:S04]  /*1ec0*/  SHFL.BFLY PT, R15, R14, 0x8, 0x1f ;  /* 0x0d001f000e0f7f89 */ /* 0x000ee800000e0000 */
[----:B------:R-:W4:Y:S01]  /*1ed0*/  SHFL.BFLY PT, R51, R50, 0x8, 0x1f ;  /* 0x0d001f0032337f89 */ /* 0x000f2200000e0000 */
[----:B0-----:R-:W-:Y:S02]  /*1ee0*/  FADD.FTZ R12, R13, R12 ;  /* 0x0000000c0d0c7221 */ /* 0x001fe40000010000 */
[----:B-1----:R-:W-:-:S02]  /*1ef0*/  FADD.FTZ R49, R48, R49 ;  /* 0x0000003130317221 */ /* 0x002fc40000010000 */
[----:B---3--:R-:W-:-:S03]  /*1f00*/  FADD.FTZ R45, R14, R15 ;  /* 0x0000000f0e2d7221 */ /* 0x008fc60000010000 */
[----:B------:R-:W0:Y:S01]  /*1f10*/  SHFL.BFLY PT, R46, R49, 0x4, 0x1f ;  /* 0x0c801f00312e7f89 */ /* 0x000e2200000e0000 */
[----:B----4-:R-:W-:-:S03]  /*1f20*/  FADD.FTZ R51, R50, R51 ;  /* 0x0000003332337221 */ /* 0x010fc60000010000 */
[----:B------:R-:W1:Y:S04]  /*1f30*/  SHFL.BFLY PT, R15, R12, 0x4, 0x1f ;  /* 0x0c801f000c0f7f89 */ /* 0x000e6800000e0000 */
[----:B------:R-:W3:Y:S04]  /*1f40*/  SHFL.BFLY PT, R44, R45, 0x4, 0x1f ;  /* 0x0c801f002d2c7f89 */ /* 0x000ee800000e0000 */
[----:B------:R-:W4:Y:S01]  /*1f50*/  SHFL.BFLY PT, R52, R51, 0x4, 0x1f ;  /* 0x0c801f0033347f89 */ /* 0x000f2200000e0000 */
[----:B0-----:R-:W-:Y:S02]  /*1f60*/  FADD.FTZ R46, R49, R46 ;  /* 0x0000002e312e7221 */ /* 0x001fe40000010000 */
[----:B-1----:R-:W-:-:S03]  /*1f70*/  FADD.FTZ R15, R12, R15 ;  /* 0x0000000f0c0f7221 */ /* 0x002fc60000010000 */
[----:B------:R-:W0:Y:S01]  /*1f80*/  SHFL.BFLY PT, R47, R46, 0x2, 0x1f ;  /* 0x0c401f002e2f7f89 */ /* 0x000e2200000e0000 */
[----:B---3--:R-:W-:-:S03]  /*1f90*/  FADD.FTZ R44, R45, R44 ;  /* 0x0000002c2d2c7221 */ /* 0x008fc60000010000 */
[----:B------:R-:W1:Y:S01]  /*1fa0*/  SHFL.BFLY PT, R14, R15, 0x2, 0x1f ;  /* 0x0c401f000f0e7f89 */ /* 0x000e6200000e0000 */
[----:B----4-:R-:W-:-:S03]  /*1fb0*/  FADD.FTZ R52, R51, R52 ;  /* 0x0000003433347221 */ /* 0x010fc60000010000 */
[----:B------:R-:W3:Y:S04]  /*1fc0*/  SHFL.BFLY PT, R13, R44, 0x2, 0x1f ;  /* 0x0c401f002c0d7f89 */ /* 0x000ee800000e0000 */
[----:B------:R-:W4:Y:S01]  /*1fd0*/  SHFL.BFLY PT, R53, R52, 0x2, 0x1f ;  /* 0x0c401f0034357f89 */ /* 0x000f2200000e0000 */
[----:B0-----:R-:W-:Y:S02]  /*1fe0*/  FADD.FTZ R47, R46, R47 ;  /* 0x0000002f2e2f7221 */ /* 0x001fe40000010000 */
[----:B-1----:R-:W-:-:S03]  /*1ff0*/  FADD.FTZ R12, R15, R14 ;  /* 0x0000000e0f0c7221 */ /* 0x002fc60000010000 */
[----:B------:R-:W0:Y:S01]  /*2000*/  SHFL.BFLY PT, R48, R47, 0x1, 0x1f ;  /* 0x0c201f002f307f89 */ /* 0x000e2200000e0000 */
[----:B------:R-:W-:Y:S02]  /*2010*/  FMUL.FTZ R15, R2, 0.03125 ;  /* 0x3d000000020f7820 */ /* 0x000fe40000410000 */
[----:B---3--:R-:W-:Y:S02]  /*2020*/  FADD.FTZ R14, R44, R13 ;  /* 0x0000000d2c0e7221 */ /* 0x008fe40000010000 */
[----:B------:R-:W1:Y:S01]  /*2030*/  SHFL.BFLY PT, R13, R12, 0x1, 0x1f ;  /* 0x0c201f000c0d7f89 */ /* 0x000e6200000e0000 */
[----:B--2---:R-:W-:Y:S01]  /*2040*/  FSETP.GT.FTZ.AND P5, PT, R15, R0, PT ;  /* 0x000000000f00720b */ /* 0x004fe20003fb4000 */
[----:B----4-:R-:W-:Y:S02]  /*2050*/  FADD.FTZ R53, R52, R53 ;  /* 0x0000003534357221 */ /* 0x010fe40000010000 */
[----:B------:R-:W2:Y:S04]  /*2060*/  SHFL.BFLY PT, R45, R14, 0x1, 0x1f ;  /* 0x0c201f000e2d7f89 */ /* 0x000ea800000e0000 */
[----:B------:R-:W3:Y:S01]  /*2070*/  SHFL.BFLY PT, R50, R53, 0x1, 0x1f ;  /* 0x0c201f0035327f89 */ /* 0x000ee200000e0000 */
[----:B0-----:R-:W-:-:S02]  /*2080*/  FADD.FTZ R51, R47, R48 ;  /* 0x000000302f337221 */ /* 0x001fc40000010000 */
[----:B-1----:R-:W-:-:S03]  /*2090*/  FADD.FTZ R49, R12, R13 ;  /* 0x0000000d0c317221 */ /* 0x002fc60000010000 */
[----:B------:R-:W-:Y:S01]  /*20a0*/  @!P3 STS [R38.X4+0x328], R51 ;  /* 0x000328332600b388 */ /* 0x000fe20000004800 */
[----:B------:R-:W-:Y:S01]  /*20b0*/  CS2R R12, SRZ ;  /* 0x00000000000c7805 */ /* 0x000fe2000001ff00 */
[----:B--2---:R-:W-:Y:S02]  /*20c0*/  FADD.FTZ R45, R14, R45 ;  /* 0x0000002d0e2d7221 */ /* 0x004fe40000010000 */
[----:B------:R-:W-:Y:S01]  /*20d0*/  @!P3 STS [R38.X4+0x220], R49 ;  /* 0x000220312600b388 */ /* 0x000fe20000004800 */
[----:B------:R-:W-:Y:S01]  /*20e0*/  CS2R R14, SRZ ;  /* 0x00000000000e7805 */ /* 0x000fe2000001ff00 */
[----:B---3--:R-:W-:Y:S02]  /*20f0*/  FADD.FTZ R50, R53, R50 ;  /* 0x0000003235327221 */ /* 0x008fe40000010000 */
[----:B------:R-:W-:Y:S04]  /*2100*/  @!P3 STS [R38.X4+0x2a4], R45 ;  /* 0x0002a42d2600b388 */ /* 0x000fe80000004800 */
[----:B------:R-:W-:Y:S04]  /*2110*/  @!P3 STS [R38.X4+0x3ac], R50 ;  /* 0x0003ac322600b388 */ /* 0x000fe80000004800 */
        /* <DEDUP_REMOVED lines=9> */
[----:B0-----:R-:W-:-:S02]  /*21b0*/  FADD.FTZ R44, R44, R13 ;  /* 0x0000000d2c2c7221 */ /* 0x001fc40000010000 */
[----:B-1----:R-:W-:-:S03]  /*21c0*/  FADD.FTZ R46, R45, R12 ;  /* 0x0000000c2d2e7221 */ /* 0x002fc60000010000 */
[----:B------:R-:W0:Y:S01]  /*21d0*/  SHFL.BFLY PT, R45, R44, 0x8, 0x1f ;  /* 0x0d001f002c2d7f89 */ /* 0x000e2200000e0000 */
[----:B--2---:R-:W-:Y:S02]  /*21e0*/  FADD.FTZ R48, R48, R15 ;  /* 0x0000000f30307221 */ /* 0x004fe40000010000 */
[----:B---3--:R-:W-:-:S03]  /*21f0*/  FADD.FTZ R51, R47, R14 ;  /* 0x0000000e2f337221 */ /* 0x008fc60000010000 */
[----:B------:R-:W1:Y:S04]  /*2200*/  SHFL.BFLY PT, R49, R48, 0x8, 0x1f ;  /* 0x0d001f0030317f89 */ /* 0x000e6800000e0000 */
[----:B------:R-:W2:Y:S04]  /*2210*/  SHFL.BFLY PT, R47, R46, 0x8, 0x1f ;  /* 0x0d001f002e2f7f89 */ /* 0x000ea800000e0000 */
[----:B------:R-:W3:Y:S01]  /*2220*/  SHFL.BFLY PT, R50, R51, 0x8, 0x1f ;  /* 0x0d001f0033327f89 */ /* 0x000ee200000e0000 */
[----:B0-----:R-:W-:-:S05]  /*2230*/  FADD.FTZ R45, R44, R45 ;  /* 0x0000002d2c2d7221 */ /* 0x001fca0000010000 */
[----:B------:R-:W0:Y:S01]  /*2240*/  SHFL.BFLY PT, R12, R45, 0x4, 0x1f ;  /* 0x0c801f002d0c7f89 */ /* 0x000e2200000e0000 */
[----:B-1----:R-:W-:Y:S02]  /*2250*/  FADD.FTZ R49, R48, R49 ;  /* 0x0000003130317221 */ /* 0x002fe40000010000 */
[----:B--2---:R-:W-:Y:S02]  /*2260*/  FADD.FTZ R47, R46, R47 ;  /* 0x0000002f2e2f7221 */ /* 0x004fe40000010000 */
[----:B---3--:R-:W-:-:S03]  /*2270*/  FADD.FTZ R52, R51, R50 ;  /* 0x0000003233347221 */ /* 0x008fc60000010000 */
[----:B------:R-:W1:Y:S04]  /*2280*/  SHFL.BFLY PT, R14, R47, 0x4, 0x1f ;  /* 0x0c801f002f0e7f89 */ /* 0x000e6800000e0000 */
[----:B------:R-:W2:Y:S04]  /*2290*/  SHFL.BFLY PT, R50, R49, 0x4, 0x1f ;  /* 0x0c801f0031327f89 */ /* 0x000ea800000e0000 */
[----:B------:R-:W3:Y:S01]  /*22a0*/  SHFL.BFLY PT, R13, R52, 0x4, 0x1f ;  /* 0x0c801f00340d7f89 */ /* 0x000ee200000e0000 */
[----:B0-----:R-:W-:Y:S02]  /*22b0*/  FADD.FTZ R12, R45, R12 ;  /* 0x0000000c2d0c7221 */ /* 0x001fe40000010000 */
[----:B-1----:R-:W-:-:S02]  /*22c0*/  FADD.FTZ R15, R47, R14 ;  /* 0x0000000e2f0f7221 */ /* 0x002fc40000010000 */
[----:B--2---:R-:W-:-:S03]  /*22d0*/  FADD.FTZ R50, R49, R50 ;  /* 0x0000003231327221 */ /* 0x004fc60000010000 */
[----:B------:R-:W0:Y:S01]  /*22e0*/  SHFL.BFLY PT, R14, R15, 0x2, 0x1f ;  /* 0x0c401f000f0e7f89 */ /* 0x000e2200000e0000 */
[----:B---3--:R-:W-:-:S03]  /*22f0*/  FADD.FTZ R53, R52, R13 ;  /* 0x0000000d34357221 */ /* 0x008fc60000010000 */
[----:B------:R-:W1:Y:S04]  /*2300*/  SHFL.BFLY PT, R51, R50, 0x2, 0x1f ;  /* 0x0c401f0032337f89 */ /* 0x000e6800000e0000 */
[----:B------:R-:W2:Y:S04]  /*2310*/  SHFL.BFLY PT, R13, R12, 0x2, 0x1f ;  /* 0x0c401f000c0d7f89 */ /* 0x000ea800000e0000 */
[----:B------:R-:W3:Y:S01]  /*2320*/  SHFL.BFLY PT, R46, R53, 0x2, 0x1f ;  /* 0x0c401f00352e7f89 */ /* 0x000ee200000e0000 */
[----:B0-----:R-:W-:Y:S02]  /*2330*/  FADD.FTZ R44, R15, R14 ;  /* 0x0000000e0f2c7221 */ /* 0x001fe40000010000 */
[----:B-1----:R-:W-:-:S03]  /*2340*/  FADD.FTZ R51, R50, R51 ;  /* 0x0000003332337221 */ /* 0x002fc60000010000 */
[----:B------:R-:W0:Y:S01]  /*2350*/  SHFL.BFLY PT, R45, R44, 0x1, 0x1f ;  /* 0x0c201f002c2d7f89 */ /* 0x000e2200000e0000 */
[----:B--2---:R-:W-:-:S03]  /*2360*/  FADD.FTZ R13, R12, R13 ;  /* 0x0000000d0c0d7221 */ /* 0x004fc60000010000 */
[----:B------:R-:W1:Y:S01]  /*2370*/  SHFL.BFLY PT, R48, R51, 0x1, 0x1f ;  /* 0x0c201f0033307f89 */ /* 0x000e6200000e0000 */
[----:B---3--:R-:W-:-:S03]  /*2380*/  FADD.FTZ R47, R53, R46 ;  /* 0x0000002e352f7221 */ /* 0x008fc60000010000 */
[----:B------:R-:W2:Y:S04]  /*2390*/  SHFL.BFLY PT, R14, R13, 0x1, 0x1f ;  /* 0x0c201f000d0e7f89 */ /* 0x000ea800000e0000 */
[----:B------:R-:W3:Y:S01]  /*23a0*/  SHFL.BFLY PT, R52, R47, 0x1, 0x1f ;  /* 0x0c201f002f347f89 */ /* 0x000ee200000e0000 */
[----:B0-----:R-:W-:Y:S02]  /*23b0*/  FADD.FTZ R46, R44, R45 ;  /* 0x0000002d2c2e7221 */ /* 0x001fe40000010000 */
[----:B-1----:R-:W-:Y:S02]  /*23c0*/  FADD.FTZ R49, R51, R48 ;  /* 0x0000003033317221 */ /* 0x002fe40000010000 */
[----:B--2---:R-:W-:Y:S02]  /*23d0*/  FADD.FTZ R12, R13, R14 ;  /* 0x0000000e0d0c7221 */ /* 0x004fe40000010000 */
[----:B---3--:R-:W-:Y:S01]  /*23e0*/  FADD.FTZ R50, R47, R52 ;  /* 0x000000342f327221 */ /* 0x008fe20000010000 */
[----:B------:R-:W-:Y:S05]  /*23f0*/  BRA `(.L_x_307) ;  /* 0x0000028000007947 */ /* 0x000fea0003800000 */
.L_x_306:
[----:B0-----:R-:W0:Y:S04]  /*2400*/  SHFL.BFLY PT, R13, R46, 0x10, 0x1f ;  /* 0x0e001f002e0d7f89 */ /* 0x001e2800000e0000 */
[----:B------:R-:W1:Y:S04]  /*2410*/  SHFL.BFLY PT, R12, R45, 0x10, 0x1f ;  /* 0x0e001f002d0c7f89 */ /* 0x000e6800000e0000 */
[----:B------:R-:W3:Y:S04]  /*2420*/  SHFL.BFLY PT, R48, R47, 0x10, 0x1f ;  /* 0x0e001f002f307f89 */ /* 0x000ee800000e0000 */
[----:B------:R-:W4:Y:S01]  /*2430*/  SHFL.BFLY PT, R15, R44, 0x10, 0x1f ;  /* 0x0e001f002c0f7f89 */ /* 0x000f2200000e0000 */
[----:B0-----:R-:W-:-:S02]  /*2440*/  FADD.FTZ R13, R13, R46 ;  /* 0x0000002e0d0d7221 */ /* 0x001fc40000010000 */
        /* <DEDUP_REMOVED lines=32> */
[----:B-1----:R-:W-:Y:S02]  /*2650*/  FADD.FTZ R12, R14, R13 ;  /* 0x0000000d0e0c7221 */ /* 0x002fe40000010000 */
[----:B---3--:R-:W-:Y:S02]  /*2660*/  FADD.FTZ R46, R45, R46 ;  /* 0x0000002e2d2e7221 */ /* 0x008fe40000010000 */
[----:B----4-:R-:W-:-:S02]  /*2670*/  FADD.FTZ R50, R53, R50 ;  /* 0x0000003235327221 */ /* 0x010fc40000010000 */
.L_x_307:
[----:B------:R-:W-:Y:S01]  /*2680*/  BSSY B0, `(.L_x_308) ;  /* 0x000000f000007945 */ /* 0x000fe20003800000 */
[----:B------:R-:W-:Y:S05]  /*2690*/  @P4 BRA `(.L_x_309) ;  /* 0x000000d000004947 */ /* 0x000fea0003800000 */
[----:B------:R-:W-:Y:S02]  /*26a0*/  FADD.FTZ R44, R12, 9.9999999747524270788e-07 ;  /* 0x358637bd0c2c7421 */ /* 0x000fe40000010000 */
[----:B------:R-:W-:-:S02]  /*26b0*/  FADD.FTZ R46, R46, 9.9999999747524270788e-07 ;  /* 0x358637bd2e2e7421 */ /* 0x000fc40000010000 */
[----:B------:R-:W-:Y:S01]  /*26c0*/  FADD.FTZ R49, R49, 9.9999999747524270788e-07 ;  /* 0x358637bd31317421 */ /* 0x000fe20000010000 */
[----:B------:R-:W0:Y:S01]  /*26d0*/  MUFU.RCP R12, R44 ;  /* 0x0000002c000c7308 */ /* 0x000e220000001000 */
[----:B------:R-:W-:-:S07]  /*26e0*/  FADD.FTZ R50, R50, 9.9999999747524270788e-07 ;  /* 0x358637bd32327421 */ /* 0x000fce0000010000 */
[----:B------:R-:W1:Y:S08]  /*26f0*/  MUFU.RCP R13, R46 ;  /* 0x0000002e000d7308 */ /* 0x000e700000001000 */
[----:B------:R-:W3:Y:S01]  /*2700*/  MUFU.RCP R14, R49 ;  /* 0x00000031000e7308 */ /* 0x000ee20000001000 */
[----:B0-----:R-:W-:-:S07]  /*2710*/  FADD.FTZ R12, R12, -RZ ;  /* 0x800000ff0c0c7221 */ /* 0x001fce0000010000 */
[----:B------:R-:W0:Y:S01]  /*2720*/  MUFU.RCP R15, R50 ;  /* 0x00000032000f7308 */ /* 0x000e220000001000 */
[----:B-1----:R-:W-:Y:S02]  /*2730*/  FADD.FTZ R13, R13, -RZ ;  /* 0x800000ff0d0d7221 */ /* 0x002fe40000010000 */
[----:B---3--:R-:W-:Y:S02]  /*2740*/  FADD.FTZ R14, R14, -RZ ;  /* 0x800000ff0e0e7221 */ /* 0x008fe40000010000 */
[----:B0-----:R-:W-:-:S05]  /*2750*/  FADD.FTZ R15, R15, -RZ ;  /* 0x800000ff0f0f7221 */ /* 0x001fca0000010000 */
[----:B------:R0:W-:Y:S02]  /*2760*/  STS.128 [RZ], R12 ;  /* 0x0000000cff007388 */ /* 0x0001e40000000c00 */
.L_x_309:
[----:B------:R-:W-:Y:S05]  /*2770*/  BSYNC B0 ;  /* 0x0000000000007941 */ /* 0x000fea0003800000 */
.L_x_308:
[----:B------:R-:W-:Y:S06]  /*2780*/  BAR.SYNC.DEFER_BLOCKING 0x0 ;  /* 0x0000000000007b1d */ /* 0x000fec0000010000 */
[----:B------:R-:W-:Y:S01]  /*2790*/  BSSY B0, `(.L_x_310) ;  /* 0x0000029000007945 */ /* 0x000fe20003800000 */
[----:B------:R-:W-:Y:S05]  /*27a0*/  @P2 BRA `(.L_x_311) ;  /* 0x0000027000002947 */ /* 0x000fea0003800000 */
[----:B------:R-:W-:-:S13]  /*27b0*/  ISETP.GE.AND P2, PT, R9, 0x1, PT ;  /* 0x000000010900780c */ /* 0x000fda0003f46270 */
[----:B------:R-:W-:Y:S05]  /*27c0*/  @!P2 BRA `(.L_x_312) ;  /* 0x000000d00000a947 */ /* 0x000fea0003800000 */
[----:B------:R-:W-:Y:S01]  /*27d0*/  ISETP.NE.AND P3, PT, R9, 0x1, PT ;  /* 0x000000010900780c */ /* 0x000fe20003f65270 */
[----:B0-----:R-:W-:-:S04]  /*27e0*/  IMAD R13, R40, c[0x0][0x188], R42 ;  /* 0x00006200280d7a24 */ /* 0x001fc800078e022a */
[----:B------:R-:W-:-:S08]  /*27f0*/  IMAD R10, R13, UR5, R4 ;  /* 0x000000050d0a7c24 */ /* 0x000fd0000f8e0204 */
[----:B------:R-:W-:Y:S05]  /*2800*/  @!P3 BRA `(.L_x_312) ;  /* 0x000000900000b947 */ /* 0x000fea0003800000 */
[----:B------:R-:W-:Y:S02]  /*2810*/  ISETP.NE.AND P3, PT, R9, 0x2, PT ;  /* 0x000000020900780c */ /* 0x000fe40003f65270 */
[----:B------:R-:W-:-:S05]  /*2820*/  IADD3 R13, R13, c[0x0][0xc], RZ ;  /* 0x000003000d0d7a10 */ /* 0x000fca0007ffe0ff */
[----:B------:R-:W-:-:S06]  /*2830*/  IMAD R16, R13, UR5, R4 ;  /* 0x000000050d107c24 */ /* 0x000fcc000f8e0204 */
[----:B------:R-:W-:Y:S05]  /*2840*/  @!P3 BRA `(.L_x_312) ;  /* 0x000000500000b947 */ /* 0x000fea0003800000 */
[----:B------:R-:W-:Y:S02]  /*2850*/  ISETP.GE.U32.AND P3, PT, R9, 0x4, PT ;  /* 0x000000040900780c */ /* 0x000fe40003f66070 */
[----:B------:R-:W-:-:S05]  /*2860*/  IADD3 R15, R13, c[0x0][0xc], RZ ;  /* 0x000003000d0f7a10 */ /* 0x000fca0007ffe0ff */
[----:B------:R-:W-:-:S06]  /*2870*/  IMAD R18, R15, UR5, R4 ;  /* 0x000000050f127c24 */ /* 0x000fcc000f8e0204 */
[----:B------:R-:W-:-:S05]  /*2880*/  @P3 IADD3 R13, R15, c[0x0][0xc], RZ ;  /* 0x000003000f0d3a10 */ /* 0x000fca0007ffe0ff */
[----:B------:R-:W-:Y:S02]  /*2890*/  @P3 IMAD R19, R13, UR5, R4 ;  /* 0x000000050d133c24 */ /* 0x000fe4000f8e0204 */
.L_x_312:
[----:B------:R-:W-:Y:S05]  /*28a0*/  @!P2 BRA `(.L_x_311) ;  /* 0x000001700000a947 */ /* 0x000fea0003800000 */
[----:B0-----:R-:W0:Y:S01]  /*28b0*/  LDS.128 R12, [RZ] ;  /* 0x00000000ff0c7984 */ /* 0x001e220000000c00 */
[----:B------:R-:W-:Y:S01]  /*28c0*/  IMAD.MOV.U32 R47, RZ, RZ, 0x4 ;  /* 0x00000004ff2f7424 */ /* 0x000fe200078e00ff */
[----:B------:R-:W-:-:S03]  /*28d0*/  ISETP.NE.AND P2, PT, R9, 0x1, PT ;  /* 0x000000010900780c */ /* 0x000fc60003f45270 */
[----:B------:R-:W-:Y:S01]  /*28e0*/  IMAD.WIDE R44, R10, R47, c[0x0][0x160] ;  /* 0x000058000a2c7625 */ /* 0x000fe200078e022f */
[----:B0-----:R-:W-:-:S05]  /*28f0*/  F2FP.PACK_AB R12, RZ, R12 ;  /* 0x0000000cff0c723e */ /* 0x001fca00000000ff */
[----:B------:R-:W-:-:S05]  /*2900*/  HMUL2 R49, R34, R12.H0_H0 ;  /* 0x2000000c22317232 */ /* 0x000fca0000000000 */
[----:B------:R0:W-:Y:S01]  /*2910*/  STG.E [R44.64], R49 ;  /* 0x000000312c007986 */ /* 0x0001e2000c101908 */
[----:B------:R-:W-:Y:S05]  /*2920*/  @!P2 BRA `(.L_x_311) ;  /* 0x000000f00000a947 */ /* 0x000fea0003800000 */
[----:B0-----:R-:W-:Y:S01]  /*2930*/  F2FP.PACK_AB R44, RZ, R13 ;  /* 0x0000000dff2c723e */ /* 0x001fe200000000ff */
[----:B------:R-:W-:Y:S01]  /*2940*/  IMAD.WIDE R12, R16, R47, c[0x0][0x160] ;  /* 0x00005800100c7625 */ /* 0x000fe200078e022f */
[----:B------:R-:W-:-:S03]  /*2950*/  ISETP.NE.AND P2, PT, R9, 0x2, PT ;  /* 0x000000020900780c */ /* 0x000fc60003f45270 */
[----:B------:R-:W-:-:S05]  /*2960*/  HMUL2 R45, R35, R44.H0_H0 ;  /* 0x2000002c232d7232 */ /* 0x000fca0000000000 */
[----:B------:R0:W-:Y:S05]  /*2970*/  STG.E [R12.64], R45 ;  /* 0x0000002d0c007986 */ /* 0x0001ea000c101908 */
[----:B------:R-:W-:Y:S05]  /*2980*/  @!P2 BRA `(.L_x_311) ;  /* 0x000000900000a947 */ /* 0x000fea0003800000 */
[----:B------:R-:W-:Y:S02]  /*2990*/  ISETP.GE.U32.AND P2, PT, R9, 0x4, PT ;  /* 0x000000040900780c */ /* 0x000fe40003f46070 */
[----:B------:R-:W-:-:S05]  /*29a0*/  F2FP.PACK_AB R9, RZ, R14 ;  /* 0x0000000eff09723e */ /* 0x000fca00000000ff */
[----:B------:R-:W-:-:S06]  /*29b0*/  HMUL2 R9, R36, R9.H0_H0 ;  /* 0x2000000924097232 */ /* 0x000fcc0000000000 */
[----:B0-----:R-:W-:Y:S01]  /*29c0*/  @P2 F2FP.PACK_AB R12, RZ, R15 ;  /* 0x0000000fff0c223e */ /* 0x001fe200000000ff */
[----:B------:R-:W-:-:S04]  /*29d0*/  IMAD.WIDE R14, R18, R47, c[0x0][0x160] ;  /* 0x00005800120e7625 */ /* 0x000fc800078e022f */
[----:B------:R-:W-:Y:S01]  /*29e0*/  @P2 HMUL2 R45, R37, R12.H0_H0 ;  /* 0x2000000c252d2232 */ /* 0x000fe20000000000 */
[----:B------:R-:W-:Y:S01]  /*29f0*/  @P2 IMAD.WIDE R12, R19, R47, c[0x0][0x160] ;  /* 0x00005800130c2625 */ /* 0x000fe200078e022f */
[----:B------:R0:W-:Y:S04]  /*2a00*/  STG.E [R14.64], R9 ;  /* 0x000000090e007986 */ /* 0x0001e8000c101908 */
[----:B------:R0:W-:Y:S02]  /*2a10*/  @P2 STG.E [R12.64], R45 ;  /* 0x0000002d0c002986 */ /* 0x0001e4000c101908 */
.L_x_311:
[----:B------:R-:W-:Y:S05]  /*2a20*/  BSYNC B0 ;  /* 0x0000000000007941 */ /* 0x000fea0003800000 */
.L_x_310:
[----:B0-----:R-:W-:-:S04]  /*2a30*/  IMAD.MOV.U32 R9, RZ, RZ, 0x4 ;  /* 0x00000004ff097424 */ /* 0x001fc800078e00ff */
[----:B------:R-:W-:-:S05]  /*2a40*/  IMAD R42, R9, c[0x0][0xc], R42 ;  /* 0x00000300092a7a24 */ /* 0x000fca00078e022a */
[----:B------:R-:W-:-:S13]  /*2a50*/  ISETP.GE.AND P2, PT, R42, c[0x0][0x188], PT ;  /* 0x000062002a007a0c */ /* 0x000fda0003f46270 */
[----:B------:R-:W-:Y:S01]  /*2a60*/  @P2 CALL.REL.NOINC `(.L_x_313) ;  /* 0x0000001000002944 */ /* 0x000fe20003c00000 */
[----:B------:R-:W-:Y:S05]  /*2a70*/  BRA `(.L_x_314) ;  /* 0xffffd7e000007947 */ /* 0x000fea000383ffff */
.L_x_313:
[----:B------:R-:W-:Y:S05]  /*2a80*/  EXIT ;  /* 0x000000000000794d */ /* 0x000fea0003800000 */
.L_x_315:
        /* <DEDUP_REMOVED lines=15> */
.L_x_561:


//--------------------- .text._ZN17fastertransformer14softmax_kernelIffLi2EEEvPT_PKT0_PKS1_S7_iiiif --------------------------
	.section	.text._ZN17fastertransformer14softmax_kernelIffLi2EEEvPT_PKT0_PKS1_S7_iiiif,"ax",@progbits
	.sectioninfo	@"SHI_REGISTERS=28"
	.align	128
        .global         _ZN17fastertransformer14softmax_kernelIffLi2EEEvPT_PKT0_PKS1_S7_iiiif
        .type           _ZN17fastertransformer14softmax_kernelIffLi2EEEvPT_PKT0_PKS1_S7_iiiif,@function
        .size           _ZN17fastertransformer14softmax_kernelIffLi2EEEvPT_PKT0_PKS1_S7_iiiif,(.L_x_562 - _ZN17fastertransformer14softmax_kernelIffLi2EEEvPT_PKT0_PKS1_S7_iiiif)
        .other          _ZN17fastertransformer14softmax_kernelIffLi2EEEvPT_PKT0_PKS1_S7_iiiif,@"STO_CUDA_ENTRY STV_DEFAULT"
_ZN17fastertransformer14softmax_kernelIffLi2EEEvPT_PKT0_PKS1_S7_iiiif:
.text._ZN17fastertransformer14softmax_kernelIffLi2EEEvPT_PKT0_PKS1_S7_iiiif:
[----:B------:R-:W-:Y:S02]  /*0000*/  IMAD.MOV.U32 R1, RZ, RZ, c[0x0][0x28] ;  /* 0x00000a00ff017624 */ /* 0x000fe400078e00ff */
[----:B------:R-:W0:Y:S01]  /*0010*/  S2UR UR6, SR_CTAID.Z ;  /* 0x00000000000679c3 */ /* 0x000e220000002700 */
[----:B------:R-:W-:Y:S01]  /*0020*/  ULDC.64 UR4, c[0x0][0x178] ;  /* 0x00005e0000047ab9 */ /* 0x000fe20000000a00 */
[----:B------:R-:W-:Y:S01]  /*0030*/  IMAD.MOV.U32 R17, RZ, RZ, RZ ;  /* 0x000000ffff117224 */ /* 0x000fe200078e00ff */
[----:B------:R-:W-:Y:S01]  /*0040*/  UISETP.NE.U32.AND UP0, UPT, URZ, UR4, UPT ;  /* 0x000000043f00728c */ /* 0x000fe2000bf05070 */
[----:B------:R-:W-:Y:S01]  /*0050*/  IADD3 R1, R1, -0x8, RZ ;  /* 0xfffffff801017810 */ /* 0x000fe20007ffe0ff */
[----:B------:R-:W-:Y:S02]  /*0060*/  ULDC.64 UR14, c[0x0][0x118] ;  /* 0x00004600000e7ab9 */ /* 0x000fe40000000a00 */
[----:B------:R-:W-:-:S06]  /*0070*/  UISETP.NE.AND.EX UP0, UPT, URZ, UR5, UPT, UP0 ;  /* 0x000000053f00728c */ /* 0x000fcc000bf05300 */
[----:B------:R-:W-:-:S05]  /*0080*/  PLOP3.LUT P2, PT, PT, PT, UP0, 0x80, 0x0 ;  /* 0x000000000000781c */ /* 0x000fca0003f4f008 */
[----:B0-----:R-:W-:-:S04]  /*0090*/  @UP0 ULEA UR4, UP1, UR6, UR4, 0x2 ;  /* 0x0000000406040291 */ /* 0x001fc8000f82103f */
[----:B------:R-:W-:Y:S02]  /*00a0*/  @UP0 ULEA.HI.X UR5, UR6, UR5, URZ, 0x2, UP1 ;  /* 0x0000000506050291 */ /* 0x000fe400088f143f */
[----:B------:R-:W-:-:S04]  /*00b0*/  IMAD.U32 R2, RZ, RZ, UR4 ;  /* 0x00000004ff027e24 */ /* 0x000fc8000f8e00ff */
[----:B------:R-:W-:-:S05]  /*00c0*/  MOV R3, UR5 ;  /* 0x0000000500037c02 */ /* 0x000fca0008000f00 */
        /* <DEDUP_REMOVED lines=31> */
[----:B------:R-:W-:Y:S02]  /*02c0*/  UIADD3 UR10, UR17, UR10, URZ ;  /* 0x0000000a110a7290 */ /* 0x000fe4000fffe03f */
[----:B------:R-:W-:Y:S02]  /*02d0*/  UIADD3 UR11, UR19, UR5, URZ ;  /* 0x00000005130b7290 */ /* 0x000fe4000fffe03f */
[----:B------:R-:W-:Y:S02]  /*02e0*/  UMOV UR12, UR7 ;  /* 0x00000007000c7c82 */ /* 0x000fe40008000000 */
[----:B012---:R-:W-:-:S02]  /*02f0*/  UMOV UR4, URZ ;  /* 0x0000003f00047c82 */ /* 0x007fc40008000000 */
.L_x_329:
[----:B------:R-:W-:Y:S01]  /*0300*/  ISETP.GE.U32.AND P0, PT, R16, c[0x0][0x18c], PT ;  /* 0x0000630010007a0c */ /* 0x000fe20003f06070 */
[----:B------:R-:W-:Y:S01]  /*0310*/  IMAD.MOV.U32 R0, RZ, RZ, c[0x0][0x0] ;  /* 0x00000000ff007624 */ /* 0x000fe200078e00ff */
[----:B------:R-:W-:Y:S01]  /*0320*/  BSSY B0, `(.L_x_316) ;  /* 0x0000039000007945 */ /* 0x000fe20003800000 */
[----:B------:R-:W-:Y:S01]  /*0330*/  IMAD.MOV.U32 R19, RZ, RZ, -0x1f528714 ;  /* 0xe0ad78ecff137424 */ /* 0x000fe200078e00ff */
[----:B------:R-:W-:-:S02]  /*0340*/  ISETP.GE.AND.EX P0, PT, RZ, UR6, PT, P0 ;  /* 0x00000006ff007c0c */ /* 0x000fc4000bf06300 */
[----:B------:R-:W-:-:S11]  /*0350*/  ISETP.GE.U32.AND P3, PT, R0, 0x21, PT ;  /* 0x000000210000780c */ /* 0x000fd60003f66070 */
[----:B------:R-:W-:Y:S05]  /*0360*/  @P0 BRA `(.L_x_317) ;  /* 0x0000034000000947 */ /* 0x000fea0003800000 */
[----:B------:R-:W-:Y:S01]  /*0370*/  UIADD3 UR8, UP0, UR12, UR18, URZ ;  /* 0x000000120c087290 */ /* 0x000fe2000ff1e03f */
[----:B------:R-:W-:Y:S01]  /*0380*/  HFMA2.MMA R19, -RZ, RZ, -598.5, 40320 ;  /* 0xe0ad78ecff137435 */ /* 0x000fe200000001ff */
[----:B------:R-:W-:Y:S01]  /*0390*/  UIADD3 UR5, UP1, UR12, UR16, URZ ;  /* 0x000000100c057290 */ /* 0x000fe2000ff3e03f */
[----:B------:R-:W-:Y:S01]  /*03a0*/  IMAD.MOV.U32 R0, RZ, RZ, RZ ;  /* 0x000000ffff007224 */ /* 0x000fe200078e00ff */
[----:B------:R-:W-:Y:S01]  /*03b0*/  UIADD3.X UR9, UR4, UR11, URZ, UP0, !UPT ;  /* 0x0000000b04097290 */ /* 0x000fe200087fe43f */
[----:B------:R-:W-:Y:S01]  /*03c0*/  MOV R20, RZ ;  /* 0x000000ff00147202 */ /* 0x000fe20000000f00 */
        /* <DEDUP_REMOVED lines=14> */
.L_x_318:
        /* <DEDUP_REMOVED lines=11> */
[C---:B------:R-:W-:Y:S01]  /*0560*/  IMAD.U32 R25, R0.reuse, 0x4, R1 ;  /* 0x0000000400197824 */ /* 0x040fe200078e0001 */
[----:B0-----:R-:W-:Y:S02]  /*0570*/  MOV R7, RZ ;  /* 0x000000ff00077202 */ /* 0x001fe40000000f00 */
[----:B------:R-:W-:Y:S02]  /*0580*/  IADD3.X R11, R11, ~UR4, RZ, P1, !PT ;  /* 0x800000040b0b7c10 */ /* 0x000fe40008ffe4ff */
[----:B------:R-:W-:Y:S02]  /*0590*/  IADD3 R0, P1, R0, 0x1, RZ ;  /* 0x0000000100007810 */ /* 0x000fe40007f3e0ff */
[----:B------:R0:W1:Y:S03]  /*05a0*/  I2F.S64 R10, R10 ;  /* 0x0000000a000a7312 */ /* 0x0000660000301400 */
[----:B------:R-:W-:-:S04]  /*05b0*/  IMAD.X R20, RZ, RZ, R20, P1 ;  /* 0x000000ffff147224 */ /* 0x000fc800008e0614 */
[----:B0-----:R-:W-:Y:S02]  /*05c0*/  IMAD R11, R20, c[0x0][0x0], RZ ;  /* 0x00000000140b7a24 */ /* 0x001fe400078e02ff */
[----:B-1---5:R-:W-:-:S05]  /*05d0*/  FFMA.FTZ R23, R10, R17, RZ ;  /* 0x000000110a177223 */ /* 0x022fca00000100ff */
[----:B------:R-:W-:Y:S01]  /*05e0*/  FSEL R23, R23, RZ, P2 ;  /* 0x000000ff17177208 */ /* 0x000fe20001000000 */
[----:B--2---:R-:W-:Y:S02]  /*05f0*/  FADD.FTZ R24, -R6, 1 ;  /* 0x3f80000006187421 */ /* 0x004fe40000010100 */
[----:B------:R-:W-:Y:S02]  /*0600*/  IMAD.MOV.U32 R6, RZ, RZ, R16 ;  /* 0x000000ffff067224 */ /* 0x000fe400078e0010 */
[----:B------:R-:W-:Y:S02]  /*0610*/  FFMA.FTZ R23, R24, -10000, R23 ;  /* 0xc61c400018177823 */ /* 0x000fe40000010017 */
[----:B------:R-:W-:-:S04]  /*0620*/  IMAD.WIDE.U32 R6, R0, c[0x0][0x0], R6 ;  /* 0x0000000000067a25 */ /* 0x000fc800078e0006 */
[----:B---3--:R-:W-:Y:S01]  /*0630*/  FFMA.FTZ R24, R8, c[0x0][0x190], R23 ;  /* 0x0000640008187a23 */ /* 0x008fe20000010017 */
[----:B------:R-:W-:Y:S01]  /*0640*/  ISETP.GE.U32.AND P1, PT, R6, c[0x0][0x18c], PT ;  /* 0x0000630006007a0c */ /* 0x000fe20003f26070 */
[----:B------:R-:W-:Y:S02]  /*0650*/  IMAD.IADD R11, R7, 0x1, R11 ;  /* 0x00000001070b7824 */ /* 0x000fe400078e020b */
[----:B------:R-:W-:Y:S01]  /*0660*/  IMAD.MOV.U32 R23, RZ, RZ, R6 ;  /* 0x000000ffff177224 */ /* 0x000fe200078e0006 */
[----:B------:R0:W-:Y:S01]  /*0670*/  STL [R25], R24 ;  /* 0x0000001819007387 */ /* 0x0001e20000100800 */
[----:B------:R-:W-:Y:S02]  /*0680*/  FMNMX.FTZ R19, R24, R19, !PT ;  /* 0x0000001318137209 */ /* 0x000fe40007810000 */
[----:B------:R-:W-:-:S13]  /*0690*/  ISETP.GE.AND.EX P1, PT, R11, UR6, PT, P1 ;  /* 0x000000060b007c0c */ /* 0x000fda000bf26310 */
[----:B0-----:R-:W-:Y:S05]  /*06a0*/  @!P1 BRA `(.L_x_318) ;  /* 0xfffffe0000009947 */ /* 0x001fea000383ffff */
.L_x_317:
[----:B------:R-:W-:Y:S05]  /*06b0*/  BSYNC B0 ;  /* 0x0000000000007941 */ /* 0x000fea0003800000 */
.L_x_316:
        /* <DEDUP_REMOVED lines=29> */
.L_x_319:
        /* <DEDUP_REMOVED lines=10> */
.L_x_320:
[----:B------:R-:W-:Y:S01]  /*0930*/  ISETP.NE.AND P4, PT, R16, RZ, PT ;  /* 0x000000ff1000720c */ /* 0x000fe20003f85270 */
[----:B------:R-:W-:Y:S01]  /*0940*/  BSSY B0, `(.L_x_321) ;  /* 0x000001a000007945 */ /* 0x000fe20003800000 */
[----:B------:R-:W-:-:S11]  /*0950*/  IMAD.MOV.U32 R5, RZ, RZ, RZ ;  /* 0x000000ffff057224 */ /* 0x000fd600078e00ff */
[----:B------:R0:W-:Y:S04]  /*0960*/  @!P4 STS [0x4], R4 ;  /* 0x00000404ff00c388 */ /* 0x0001e80000000800 */
[----:B------:R-:W-:Y:S06]  /*0970*/  BAR.SYNC.DEFER_BLOCKING 0x0 ;  /* 0x0000000000007b1d */ /* 0x000fec0000010000 */
[----:B------:R-:W-:Y:S05]  /*0980*/  @P0 BRA `(.L_x_322) ;  /* 0x0000015000000947 */ /* 0x000fea0003800000 */
[----:B0-----:R-:W0:Y:S01]  /*0990*/  LDS R4, [0x4] ;  /* 0x00000400ff047984 */ /* 0x001e220000000800 */
[----:B------:R-:W-:Y:S01]  /*09a0*/  IMAD.MOV.U32 R5, RZ, RZ, RZ ;  /* 0x000000ffff057224 */ /* 0x000fe200078e00ff */
[----:B------:R-:W-:Y:S01]  /*09b0*/  MOV R0, RZ ;  /* 0x000000ff00007202 */ /* 0x000fe20000000f00 */
[----:B------:R-:W-:-:S04]  /*09c0*/  IMAD.MOV.U32 R8, RZ, RZ, RZ ;  /* 0x000000ffff087224 */ /* 0x000fc800078e00ff */
.L_x_323:
[----:B0-----:R-:W-:-:S05]  /*09d0*/  IMAD.U32 R7, R0, 0x4, R1 ;  /* 0x0000000400077824 */ /* 0x001fca00078e0001 */
[----:B------:R-:W2:Y:S01]  /*09e0*/  LDL R3, [R7] ;  /* 0x0000000007037983 */ /* 0x000ea20000100800 */
[----:B------:R-:W-:Y:S01]  /*09f0*/  IADD3 R0, P1, R0, 0x1, RZ ;  /* 0x0000000100007810 */ /* 0x000fe20007f3e0ff */
[----:B------:R-:W-:-:S03]  /*0a00*/  IMAD.MOV.U32 R2, RZ, RZ, R16 ;  /* 0x000000ffff027224 */ /* 0x000fc600078e0010 */
[----:B------:R-:W-:-:S05]  /*0a10*/  IADD3.X R8, RZ, R8, RZ, P1, !PT ;  /* 0x00000008ff087210 */ /* 0x000fca0000ffe4ff */
[----:B------:R-:W-:Y:S02]  /*0a20*/  IMAD R9, R8, c[0x0][0x0], RZ ;  /* 0x0000000008097a24 */ /* 0x000fe400078e02ff */
[----:B0-2---:R-:W-:-:S04]  /*0a30*/  FADD.FTZ R3, -R4, R3 ;  /* 0x0000000304037221 */ /* 0x005fc80000010100 */
[----:B------:R-:W-:Y:S02]  /*0a40*/  FMUL.FTZ R6, R3, 1.4426950216293334961 ;  /* 0x3fb8aa3b03067820 */ /* 0x000fe40000410000 */
[----:B------:R-:W-:-:S04]  /*0a50*/  IMAD.MOV.U32 R3, RZ, RZ, RZ ;  /* 0x000000ffff037224 */ /* 0x000fc800078e00ff */
[----:B------:R-:W0:Y:S01]  /*0a60*/  MUFU.EX2 R6, R6 ;  /* 0x0000000600067308 */ /* 0x000e220000000800 */
[----:B------:R-:W-:-:S05]  /*0a70*/  IMAD.WIDE.U32 R2, R0, c[0x0][0x0], R2 ;  /* 0x0000000000027a25 */ /* 0x000fca00078e0002 */
[----:B------:R-:W-:Y:S02]  /*0a80*/  ISETP.GE.U32.AND P1, PT, R2, c[0x0][0x18c], PT ;  /* 0x0000630002007a0c */ /* 0x000fe40003f26070 */
[----:B------:R-:W-:-:S04]  /*0a90*/  IADD3 R2, R3, R9, RZ ;  /* 0x0000000903027210 */ /* 0x000fc80007ffe0ff */
[----:B------:R-:W-:Y:S01]  /*0aa0*/  ISETP.GE.AND.EX P1, PT, R2, UR6, PT, P1 ;  /* 0x0000000602007c0c */ /* 0x000fe2000bf26310 */
[----:B0-----:R0:W-:Y:S01]  /*0ab0*/  STL [R7], R6 ;  /* 0x0000000607007387 */ /* 0x0011e20000100800 */
[----:B------:R-:W-:-:S11]  /*0ac0*/  FADD.FTZ R5, R6, R5 ;  /* 0x0000000506057221 */ /* 0x000fd60000010000 */
[----:B------:R-:W-:Y:S05]  /*0ad0*/  @!P1 BRA `(.L_x_323) ;  /* 0xfffffef000009947 */ /* 0x000fea000383ffff */
.L_x_322:
[----:B0-----:R-:W-:Y:S05]  /*0ae0*/  BSYNC B0 ;  /* 0x0000000000007941 */ /* 0x001fea0003800000 */
.L_x_321:
        /* <DEDUP_REMOVED lines=29> */
.L_x_324:
        /* <DEDUP_REMOVED lines=10> */
.L_x_325:
        /* <DEDUP_REMOVED lines=9> */
[----:B------:R-:W-:Y:S01]  /*0df0*/  MOV R2, R16 ;  /* 0x0000001000027202 */ /* 0x000fe20000000f00 */
[----:B------:R-:W-:Y:S01]  /*0e00*/  ULDC UR8, c[0x0][0x18c] ;  /* 0x0000630000087ab9 */ /* 0x000fe20000000800 */
[----:B------:R-:W-:Y:S01]  /*0e10*/  IMAD.MOV.U32 R3, RZ, RZ, RZ ;  /* 0x000000ffff037224 */ /* 0x000fe200078e00ff */
[----:B------:R-:W-:Y:S01]  /*0e20*/  UIADD3.X UR7, UR4, UR11, URZ, UP0, !UPT ;  /* 0x0000000b04077290 */ /* 0x000fe200087fe43f */
[----:B------:R-:W-:Y:S01]  /*0e30*/  HFMA2.MMA R18, -RZ, RZ, 0, 0 ;  /* 0x00000000ff127435 */ /* 0x000fe200000001ff */
[----:B------:R-:W-:-:S02]  /*0e40*/  IMAD.U32 R5, RZ, RZ, UR5 ;  /* 0x00000005ff057e24 */ /* 0x000fc4000f8e00ff */
[----:B------:R-:W-:Y:S01]  /*0e50*/  UIMAD UR7, UR7, UR8, URZ ;  /* 0x00000008070772a4 */ /* 0x000fe2000f8e023f */
[----:B------:R-:W-:Y:S02]  /*0e60*/  IMAD.MOV.U32 R4, RZ, RZ, RZ ;  /* 0x000000ffff047224 */ /* 0x000fe400078e00ff */
[----:B------:R-:W-:Y:S01]  /*0e70*/  IMAD.WIDE.U32 R2, R5, c[0x0][0x18c], R2 ;  /* 0x0000630005027a25 */ /* 0x000fe200078e0002 */
[----:B------:R-:W-:-:S03]  /*0e80*/  UIMAD UR7, UR6, UR5, UR7 ;  /* 0x00000005060772a4 */ /* 0x000fc6000f8e0207 */
[----:B------:R-:W-:Y:S02]  /*0e90*/  IMAD.MOV.U32 R0, RZ, RZ, RZ ;  /* 0x000000ffff007224 */ /* 0x000fe400078e00ff */
[----:B------:R-:W-:Y:S01]  /*0ea0*/  IMAD.MOV.U32 R11, RZ, RZ, RZ ;  /* 0x000000ffff0b7224 */ /* 0x000fe200078e00ff */
[----:B------:R-:W-:Y:S02]  /*0eb0*/  IADD3 R21, R3, UR7, RZ ;  /* 0x0000000703157c10 */ /* 0x000fe4000fffe0ff */
.L_x_328:
[----:B------:R-:W-:-:S05]  /*0ec0*/  LEA R10, R0, R1, 0x2 ;  /* 0x00000001000a7211 */ /* 0x000fca00078e10ff */
[----:B------:R-:W2:Y:S01]  /*0ed0*/  LDL R5, [R10] ;  /* 0x000000000a057983 */ /* 0x000ea20000100800 */
[----:B------:R-:W-:Y:S02]  /*0ee0*/  IADD3 R4, P0, R4, R2, RZ ;  /* 0x0000000204047210 */ /* 0x000fe40007f1e0ff */
[----:B------:R-:W-:-:S03]  /*0ef0*/  IADD3 R0, P1, R0, 0x1, RZ ;  /* 0x0000000100007810 */ /* 0x000fc60007f3e0ff */
[----:B------:R-:W-:Y:S01]  /*0f00*/  IMAD.X R7, R18, 0x1, R21, P0 ;  /* 0x0000000112077824 */ /* 0x000fe200000e0615 */
[----:B------:R-:W-:Y:S01]  /*0f10*/  LEA R6, P0, R4, c[0x0][0x160], 0x2 ;  /* 0x0000580004067a11 */ /* 0x000fe200078010ff */
[----:B------:R-:W-:-:S03]  /*0f20*/  IMAD.X R11, RZ, RZ, R11, P1 ;  /* 0x000000ffff0b7224 */ /* 0x000fc600008e060b */
[----:B------:R-:W-:Y:S01]  /*0f30*/  LEA.HI.X R7, R4, c[0x0][0x164], R7, 0x2, P0 ;  /* 0x0000590004077a11 */ /* 0x000fe200000f1407 */
[----:B------:R-:W-:Y:S02]  /*0f40*/  IMAD R19, R11, c[0x0][0x0], RZ ;  /* 0x000000000b137a24 */ /* 0x000fe400078e02ff */
[----:B0-2---:R-:W-:Y:S02]  /*0f50*/  FMUL.FTZ R9, R8, R5 ;  /* 0x0000000508097220 */ /* 0x005fe40000410000 */
[----:B------:R-:W-:-:S03]  /*0f60*/  IMAD.WIDE.U32 R4, R0, c[0x0][0x0], RZ ;  /* 0x0000000000047a25 */ /* 0x000fc600078e00ff */
[----:B------:R0:W-:Y:S02]  /*0f70*/  STG.E [R6.64], R9 ;  /* 0x0000000906007986 */ /* 0x0001e4000c10190e */
[----:B------:R-:W-:Y:S02]  /*0f80*/  IADD3 R10, P1, R16, R4, RZ ;  /* 0x00000004100a7210 */ /* 0x000fe40007f3e0ff */
[----:B------:R-:W-:Y:S02]  /*0f90*/  IADD3 R18, R5, R19, RZ ;  /* 0x0000001305127210 */ /* 0x000fe40007ffe0ff */
[----:B------:R-:W-:-:S03]  /*0fa0*/  ISETP.GE.U32.AND P0, PT, R10, c[0x0][0x18c], PT ;  /* 0x000063000a007a0c */ /* 0x000fc60003f06070 */
[----:B------:R-:W-:-:S05]  /*0fb0*/  IMAD.X R5, RZ, RZ, R18, P1 ;  /* 0x000000ffff057224 */ /* 0x000fca00008e0612 */
[----:B------:R-:W-:-:S13]  /*0fc0*/  ISETP.GE.AND.EX P0, PT, R5, UR6, PT, P0 ;  /* 0x0000000605007c0c */ /* 0x000fda000bf06300 */
[----:B0-----:R-:W-:Y:S05]  /*0fd0*/  @!P0 BRA `(.L_x_328) ;  /* 0xfffffee000008947 */ /* 0x001fea000383ffff */
.L_x_327:
[----:B0-----:R-:W-:Y:S05]  /*0fe0*/  BSYNC B0 ;  /* 0x0000000000007941 */ /* 0x001fea0003800000 */
.L_x_326:
        /* <DEDUP_REMOVED lines=9> */
.L_x_330:
        /* <DEDUP_REMOVED lines=16> */
.L_x_562:


//--------------------- .text._ZN17fastertransformer17softmax_kernel_h2I6__halfLi2EEEvPT_PKS2_S5_S5_iiiiS2_ --------------------------
	.section	.text._ZN17fastertransformer17softmax_kernel_h2I6__halfLi2EEEvPT_PKS2_S5_S5_iiiiS2_,"ax",@progbits
	.sectioninfo	@"SHI_REGISTERS=30"
	.align	128
        .global         _ZN17fastertransformer17softmax_kernel_h2I6__halfLi2EEEvPT_PKS2_S5_S5_iiiiS2_
        .type           _ZN17fastertransformer17softmax_kernel_h2I6__halfLi2EEEvPT_PKS2_S5_S5_iiiiS2_,@function
        .size           _ZN17fastertransformer17softmax_kernel_h2I6__halfLi2EEEvPT_PKS2_S5_S5_iiiiS2_,(.L_x_563 - _ZN17fastertransformer17softmax_kernel_h2I6__halfLi2EEEvPT_PKS2_S5_S5_iiiiS2_)
        .other          _ZN17fastertransformer17softmax_kernel_h2I6__halfLi2EEEvPT_PKS2_S5_S5_iiiiS2_,@"STO_CUDA_ENTRY STV_DEFAULT"
_ZN17fastertransformer17softmax_kernel_h2I6__halfLi2EEEvPT_PKS2_S5_S5_iiiiS2_:
.text._ZN17fastertransformer17softmax_kernel_h2I6__halfLi2EEEvPT_PKS2_S5_S5_iiiiS2_:
[----:B------:R-:W-:Y:S02]  /*0000*/  IMAD.MOV.U32 R1, RZ, RZ, c[0x0][0x28] ;  /* 0x00000a00ff017624 */ /* 0x000fe400078e00ff */
[----:B------:R-:W0:Y:S01]  /*0010*/  S2R R16, SR_CTAID.X ;  /* 0x0000000000107919 */ /* 0x000e220000002500 */
[----:B------:R-:W-:Y:S01]  /*0020*/  ISETP.NE.U32.AND P0, PT, RZ, c[0x0][0x178], PT ;  /* 0x00005e00ff007a0c */ /* 0x000fe20003f05070 */
[----:B------:R-:W-:Y:S01]  /*0030*/  ULDC.64 UR8, c[0x0][0x118] ;  /* 0x0000460000087ab9 */ /* 0x000fe20000000a00 */
[----:B------:R-:W-:Y:S01]  /*0040*/  HFMA2.MMA R21, -RZ, RZ, 0, 0 ;  /* 0x00000000ff157435 */ /* 0x000fe200000001ff */
        /* <DEDUP_REMOVED lines=8> */
.L_x_331:
        /* <DEDUP_REMOVED lines=9> */
[C---:B0-----:R-:W-:Y:S01]  /*0160*/  IADD3 R18, R20.reuse, c[0x0][0x0], RZ ;  /* 0x0000000014127a10 */ /* 0x041fe20007ffe0ff */
[----:B------:R-:W0:Y:S01]  /*0170*/  I2F R12, R20 ;  /* 0x00000014000c7306 */ /* 0x000e220000201400 */
[----:B------:R-:W-:Y:S02]  /*0180*/  SHF.R.U32.HI R10, RZ, 0x3, R20 ;  /* 0x00000003ff0a7819 */ /* 0x000fe40000011614 */
[C---:B------:R-:W-:Y:S01]  /*0190*/  SHF.L.U32 R9, R20.reuse, 0x2, RZ ;  /* 0x0000000214097819 */ /* 0x040fe200000006ff */
[----:B-12---:R-:W-:Y:S01]  /*01a0*/  IMAD R15, R19, c[0x0][0x184], R0 ;  /* 0x00006100130f7a24 */ /* 0x006fe200078e0200 */
[----:B------:R-:W-:Y:S02]  /*01b0*/  LOP3.LUT R13, R20, 0x1f, RZ, 0xc0, !PT ;  /* 0x0000001f140d7812 */ /* 0x000fe400078ec0ff */
[----:B------:R-:W-:Y:S01]  /*01c0*/  LOP3.LUT R10, R10, 0x1ffffffc, RZ, 0xc0, !PT ;  /* 0x1ffffffc0a0a7812 */ /* 0x000fe200078ec0ff */
[----:B------:R-:W1:Y:S01]  /*01d0*/  I2F R11, R18 ;  /* 0x00000012000b7306 */ /* 0x000e620000201400 */
[----:B------:R-:W-:-:S07]  /*01e0*/  LOP3.LUT R9, R9, 0x7c, RZ, 0xc0, !PT ;  /* 0x0000007c09097812 */ /* 0x000fce00078ec0ff */
[----:B------:R2:W3:Y:S01]  /*01f0*/  I2F.U32 R14, R20 ;  /* 0x00000014000e7306 */ /* 0x0004e20000201000 */
[----:B0-----:R-:W-:-:S04]  /*0200*/  FADD.FTZ R12, R12, R12 ;  /* 0x0000000c0c0c7221 */ /* 0x001fc80000010000 */
[----:B------:R-:W-:Y:S02]  /*0210*/  FADD.FTZ R8, R12, 1 ;  /* 0x3f8000000c087421 */ /* 0x000fe40000010000 */
[----:B-1----:R-:W-:-:S04]  /*0220*/  FADD.FTZ R11, R11, R11 ;  /* 0x0000000b0b0b7221 */ /* 0x002fc80000010000 */
[----:B--2---:R-:W-:Y:S02]  /*0230*/  FADD.FTZ R0, R11, 1 ;  /* 0x3f8000000b007421 */ /* 0x004fe40000010000 */
.L_x_344:
[----:B------:R-:W-:Y:S01]  /*0240*/  ISETP.GE.U32.AND P1, PT, R20, UR5, PT ;  /* 0x0000000514007c0c */ /* 0x000fe2000bf26070 */
[----:B------:R-:W-:Y:S01]  /*0250*/  BSSY B0, `(.L_x_332) ;  /* 0x0000044000007945 */ /* 0x000fe20003800000 */
[----:B------:R-:W-:-:S11]  /*0260*/  IMAD.MOV.U32 R23, RZ, RZ, -0x1f528714 ;  /* 0xe0ad78ecff177424 */ /* 0x000fd600078e00ff */
[----:B---3--:R-:W-:Y:S05]  /*0270*/  @P1 BRA `(.L_x_333) ;  /* 0x0000041000001947 */ /* 0x008fea0003800000 */
[----:B------:R-:W-:Y:S01]  /*0280*/  HFMA2.MMA R6, -RZ, RZ, 0, 2.384185791015625e-07 ;  /* 0x00000004ff067435 */ /* 0x000fe200000001ff */
[----:B------:R-:W-:-:S04]  /*0290*/  IMAD R3, R15, c[0x0][0x188], R16 ;  /* 0x000062000f037a24 */ /* 0x000fc800078e0210 */
[----:B------:R-:W-:-:S05]  /*02a0*/  IMAD R5, R3, UR5, R20 ;  /* 0x0000000503057c24 */ /* 0x000fca000f8e0214 */
[----:B------:R-:W-:-:S05]  /*02b0*/  IMAD.WIDE R4, R5, R6, c[0x0][0x168] ;  /* 0x00005a0005047625 */ /* 0x000fca00078e0206 */
[----:B------:R0:W5:Y:S01]  /*02c0*/  LDG.E R23, [R4.64] ;  /* 0x0000000804177981 */ /* 0x000162000c1e1900 */
[----:B------:R-:W-:Y:S02]  /*02d0*/  IMAD R25, R19, c[0x0][0x188], R16 ;  /* 0x0000620013197a24 */ /* 0x000fe400078e0210 */
[----:B------:R-:W-:Y:S02]  /*02e0*/  IMAD R3, R3, UR5, R18 ;  /* 0x0000000503037c24 */ /* 0x000fe4000f8e0212 */
[----:B------:R-:W-:Y:S02]  /*02f0*/  IMAD R25, R25, UR5, RZ ;  /* 0x0000000519197c24 */ /* 0x000fe4000f8e02ff */
[----:B------:R-:W-:-:S04]  /*0300*/  IMAD.WIDE R2, R3, R6, c[0x0][0x168] ;  /* 0x00005a0003027625 */ /* 0x000fc800078e0206 */
[----:B------:R-:W-:Y:S01]  /*0310*/  IMAD.IADD R7, R25, 0x1, R20 ;  /* 0x0000000119077824 */ /* 0x000fe200078e0214 */
[----:B------:R-:W-:Y:S05]  /*0320*/  @!P0 BRA `(.L_x_334) ;  /* 0x0000020000008947 */ /* 0x000fea0003800000 */
[----:B0-----:R-:W-:-:S06]  /*0330*/  IMAD.WIDE R4, R7, R6, c[0x0][0x170] ;  /* 0x00005c0007047625 */ /* 0x001fcc00078e0206 */
[----:B------:R0:W2:Y:S01]  /*0340*/  LDG.E.CONSTANT R4, [R4.64] ;  /* 0x0000000804047981 */ /* 0x0000a2000c1e9900 */
[----:B------:R-:W1:Y:S01]  /*0350*/  I2F R27, R16 ;  /* 0x00000010001b7306 */ /* 0x000e620000201400 */
[----:B------:R-:W-:Y:S01]  /*0360*/  ISETP.GE.U32.AND P2, PT, R18, UR5, PT ;  /* 0x0000000512007c0c */ /* 0x000fe2000bf46070 */
[--C-:B-1----:R-:W-:Y:S02]  /*0370*/  FADD.FTZ R7, R12, -R27.reuse ;  /* 0x8000001b0c077221 */ /* 0x102fe40000010000 */
[----:B------:R-:W-:-:S05]  /*0380*/  FADD.FTZ R24, R8, -R27 ;  /* 0x8000001b08187221 */ /* 0x000fca0000010000 */
[----:B0-----:R-:W-:-:S06]  /*0390*/  F2FP.PACK_AB R5, R24, R7 ;  /* 0x000000071805723e */ /* 0x001fcc00000000ff */
[----:B------:R-:W-:Y:S01]  /*03a0*/  HFMA2.MMA R5, R21, R5, RZ ;  /* 0x0000000515057235 */ /* 0x000fe200000000ff */
[----:B--2---:R-:W-:-:S09]  /*03b0*/  HADD2 R7, -R4, 1, 1 ;  /* 0x3c003c0004077430 */ /* 0x004fd20000000100 */
[----:B------:R-:W-:-:S04]  /*03c0*/  HFMA2 R5, R7, -10000, -10000, R5 ;  /* 0xf0e2f0e207057831 */ /* 0x000fc80000000005 */
[----:B-----5:R-:W-:-:S05]  /*03d0*/  HFMA2 R7, R23, c[0x0] [0x190].H0_H0, R5 ;  /* 0x2000640017077a31 */ /* 0x020fca0000000005 */
[--C-:B------:R-:W-:Y:S02]  /*03e0*/  HADD2.F32 R23, -RZ, R7.reuse.H0_H0 ;  /* 0x20000007ff177230 */ /* 0x100fe40000004100 */
[----:B------:R-:W-:-:S05]  /*03f0*/  HADD2.F32 R24, -RZ, R7.H1_H1 ;  /* 0x30000007ff187230 */ /* 0x000fca0000004100 */
[----:B------:R-:W-:-:S04]  /*0400*/  FMNMX.FTZ R23, R23, R24, !PT ;  /* 0x0000001817177209 */ /* 0x000fc80007810000 */
[----:B------:R-:W-:Y:S01]  /*0410*/  FMNMX.FTZ R23, R23, -1.00000002004087734272e+20, !PT ;  /* 0xe0ad78ec17177809 */ /* 0x000fe20007810000 */
[----:B------:R-:W-:Y:S05]  /*0420*/  @P2 BRA `(.L_x_333) ;  /* 0x0000026000002947 */ /* 0x000fea0003800000 */
[----:B------:R-:W-:Y:S01]  /*0430*/  IADD3 R5, R18, R25, RZ ;  /* 0x0000001912057210 */ /* 0x000fe20007ffe0ff */
[----:B------:R0:W2:Y:S04]  /*0440*/  LDG.E R2, [R2.64] ;  /* 0x0000000802027981 */ /* 0x0000a8000c1e1900 */
[----:B------:R-:W-:-:S06]  /*0450*/  IMAD.WIDE R4, R5, R6, c[0x0][0x170] ;  /* 0x00005c0005047625 */ /* 0x000fcc00078e0206 */
[----:B------:R-:W4:Y:S01]  /*0460*/  LDG.E.CONSTANT R4, [R4.64] ;  /* 0x0000000804047981 */ /* 0x000f22000c1e9900 */
[--C-:B------:R-:W-:Y:S02]  /*0470*/  FADD.FTZ R6, R11, -R27.reuse ;  /* 0x8000001b0b067221 */ /* 0x100fe40000010000 */
[----:B------:R-:W-:-:S05]  /*0480*/  FADD.FTZ R27, R0, -R27 ;  /* 0x8000001b001b7221 */ /* 0x000fca0000010000 */
[----:B0-----:R-:W-:-:S06]  /*0490*/  F2FP.PACK_AB R3, R27, R6 ;  /* 0x000000061b03723e */ /* 0x001fcc00000000ff */
[----:B------:R-:W-:Y:S01]  /*04a0*/  HFMA2.MMA R3, R21, R3, RZ ;  /* 0x0000000315037235 */ /* 0x000fe200000000ff */
[----:B----4-:R-:W-:-:S09]  /*04b0*/  HADD2 R5, -R4, 1, 1 ;  /* 0x3c003c0004057430 */ /* 0x010fd20000000100 */
[----:B------:R-:W-:-:S04]  /*04c0*/  HFMA2 R3, R5, -10000, -10000, R3 ;  /* 0xf0e2f0e205037831 */ /* 0x000fc80000000003 */
[----:B--2---:R-:W-:-:S05]  /*04d0*/  HFMA2 R22, R2, c[0x0] [0x190].H0_H0, R3 ;  /* 0x2000640002167a31 */ /* 0x004fca0000000003 */
[--C-:B------:R-:W-:Y:S02]  /*04e0*/  HADD2.F32 R6, -RZ, R22.reuse.H0_H0 ;  /* 0x20000016ff067230 */ /* 0x100fe40000004100 */
[----:B------:R-:W-:-:S05]  /*04f0*/  HADD2.F32 R25, -RZ, R22.H1_H1 ;  /* 0x30000016ff197230 */ /* 0x000fca0000004100 */
[----:B------:R-:W-:-:S04]  /*0500*/  FMNMX.FTZ R6, R6, R25, !PT ;  /* 0x0000001906067209 */ /* 0x000fc80007810000 */
[----:B------:R-:W-:Y:S01]  /*0510*/  FMNMX.FTZ R23, R23, R6, !PT ;  /* 0x0000000617177209 */ /* 0x000fe20007810000 */
[----:B------:R-:W-:Y:S05]  /*0520*/  BRA `(.L_x_333) ;  /* 0x0000016000007947 */ /* 0x000fea0003800000 */
.L_x_334:
[----:B0-----:R-:W-:Y:S01]  /*0530*/  ISETP.GE.U32.AND P2, PT, R18, UR5, PT ;  /* 0x0000000512007c0c */ /* 0x001fe2000bf46070 */
[----:B------:R-:W-:-:S06]  /*0540*/  IMAD.WIDE R4, R7, R6, c[0x0][0x170] ;  /* 0x00005c0007047625 */ /* 0x000fcc00078e0206 */
[----:B------:R-:W2:Y:S06]  /*0550*/  LDG.E.CONSTANT R4, [R4.64] ;  /* 0x0000000804047981 */ /* 0x000eac000c1e9900 */
[----:B------:R-:W-:Y:S01]  /*0560*/  @!P2 IMAD.IADD R7, R18, 0x1, R25 ;  /* 0x000000011207a824 */ /* 0x000fe200078e0219 */
[----:B------:R2:W4:Y:S03]  /*0570*/  @!P2 LDG.E R2, [R2.64] ;  /* 0x000000080202a981 */ /* 0x000526000c1e1900 */
[----:B------:R-:W-:-:S06]  /*0580*/  @!P2 IMAD.WIDE R6, R7, R6, c[0x0][0x170] ;  /* 0x00005c000706a625 */ /* 0x000fcc00078e0206 */
[----:B---3--:R-:W3:Y:S01]  /*0590*/  @!P2 LDG.E.CONSTANT R6, [R6.64] ;  /* 0x000000080606a981 */ /* 0x008ee2000c1e9900 */
[----:B--2---:R-:W-:-:S06]  /*05a0*/  HADD2 R3, -R4, 1, 1 ;  /* 0x3c003c0004037430 */ /* 0x004fcc0000000100 */
[----:B------:R-:W-:Y:S01]  /*05b0*/  HFMA2.MMA R3, R3, -10000, -10000, RZ ;  /* 0xf0e2f0e203037835 */ /* 0x000fe200000000ff */
[----:B---3--:R-:W-:-:S09]  /*05c0*/  @!P2 HADD2 R5, -R6, 1, 1 ;  /* 0x3c003c000605a430 */ /* 0x008fd20000000100 */
[----:B-----5:R-:W-:Y:S01]  /*05d0*/  HFMA2 R7, R23, c[0x0] [0x190].H0_H0, R3 ;  /* 0x2000640017077a31 */ /* 0x020fe20000000003 */
[----:B------:R-:W-:-:S04]  /*05e0*/  @!P2 HFMA2.MMA R3, R5, -10000, -10000, RZ ;  /* 0xf0e2f0e20503a835 */ /* 0x000fc800000000ff */
[--C-:B------:R-:W-:Y:S02]  /*05f0*/  HADD2.F32 R23, -RZ, R7.reuse.H0_H0 ;  /* 0x20000007ff177230 */ /* 0x100fe40000004100 */
[----:B------:R-:W-:-:S04]  /*0600*/  HADD2.F32 R24, -RZ, R7.H1_H1 ;  /* 0x30000007ff187230 */ /* 0x000fc80000004100 */
[----:B----4-:R-:W-:Y:S01]  /*0610*/  @!P2 HFMA2 R3, R2, c[0x0] [0x190].H0_H0, R3 ;  /* 0x200064000203aa31 */ /* 0x010fe20000000003 */
[----:B------:R-:W-:-:S04]  /*0620*/  FMNMX.FTZ R23, R23, R24, !PT ;  /* 0x0000001817177209 */ /* 0x000fc80007810000 */
[--C-:B------:R-:W-:Y:S02]  /*0630*/  @!P2 HADD2.F32 R4, -RZ, R3.reuse.H0_H0 ;  /* 0x20000003ff04a230 */ /* 0x100fe40000004100 */
[----:B------:R-:W-:Y:S01]  /*0640*/  @!P2 HADD2.F32 R5, -RZ, R3.H1_H1 ;  /* 0x30000003ff05a230 */ /* 0x000fe20000004100 */
[----:B------:R-:W-:-:S04]  /*0650*/  FMNMX.FTZ R23, R23, -1.00000002004087734272e+20, !PT ;  /* 0xe0ad78ec17177809 */ /* 0x000fc80007810000 */
[----:B------:R-:W-:Y:S02]  /*0660*/  @!P2 FMNMX.FTZ R4, R4, R5, !PT ;  /* 0x000000050404a209 */ /* 0x000fe40007810000 */
[----:B------:R-:W-:Y:S02]  /*0670*/  @!P2 MOV R22, R3 ;  /* 0x000000030016a202 */ /* 0x000fe40000000f00 */
[----:B------:R-:W-:Y:S02]  /*0680*/  @!P2 FMNMX.FTZ R23, R23, R4, !PT ;  /* 0x000000041717a209 */ /* 0x000fe40007810000 */
.L_x_333:
[----:B------:R-:W-:Y:S05]  /*0690*/  BSYNC B0 ;  /* 0x0000000000007941 */ /* 0x000fea0003800000 */
.L_x_332:
[----:B------:R-:W-:-:S05]  /*06a0*/  IMAD.MOV.U32 R2, RZ, RZ, c[0x0][0x0] ;  /* 0x00000000ff027624 */ /* 0x000fca00078e00ff */
[----:B------:R-:W-:-:S13]  /*06b0*/  ISETP.GE.U32.AND P2, PT, R2, 0x21, PT ;  /* 0x000000210200780c */ /* 0x000fda0003f46070 */
[----:B------:R-:W-:Y:S05]  /*06c0*/  @!P2 BRA `(.L_x_335) ;  /* 0x000001c00000a947 */ /* 0x000fea0003800000 */
[----:B------:R-:W0:Y:S01]  /*06d0*/  SHFL.BFLY PT, R2, R23, 0x10, 0x1f ;  /* 0x0e001f0017027f89 */ /* 0x000e2200000e0000 */
[----:B------:R-:W-:Y:S01]  /*06e0*/  ISETP.NE.AND P3, PT, R13, RZ, PT ;  /* 0x000000ff0d00720c */ /* 0x000fe20003f65270 */
[----:B------:R-:W-:-:S05]  /*06f0*/  FMUL.FTZ R25, R17, 0.03125 ;  /* 0x3d00000011197820 */ /* 0x000fca0000410000 */
        /* <DEDUP_REMOVED lines=25> */
.L_x_335:
        /* <DEDUP_REMOVED lines=10> */
.L_x_336:
[----:B------:R-:W-:Y:S01]  /*0930*/  ISETP.NE.AND P3, PT, R20, RZ, PT ;  /* 0x000000ff1400720c */ /* 0x000fe20003f65270 */
[----:B------:R-:W-:Y:S01]  /*0940*/  BSSY B0, `(.L_x_337) ;  /* 0x000002f000007945 */ /* 0x000fe20003800000 */
[----:B------:R-:W-:-:S11]  /*0950*/  IMAD.MOV.U32 R3, RZ, RZ, RZ ;  /* 0x000000ffff037224 */ /* 0x000fd600078e00ff */
[----:B------:R0:W-:Y:S04]  /*0960*/  @!P3 STS [0x4], R6 ;  /* 0x00000406ff00b388 */ /* 0x0001e80000000800 */
[----:B------:R-:W-:Y:S06]  /*0970*/  BAR.SYNC.DEFER_BLOCKING 0x0 ;  /* 0x0000000000007b1d */ /* 0x000fec0000010000 */
[----:B------:R-:W-:Y:S05]  /*0980*/  @P1 BRA `(.L_x_338) ;  /* 0x000002a000001947 */ /* 0x000fea0003800000 */
[----:B0-----:R-:W0:Y:S01]  /*0990*/  LDS R2, [0x4] ;  /* 0x00000400ff027984 */ /* 0x001e220000000800 */
[----:B------:R-:W-:-:S02]  /*09a0*/  ISETP.GE.U32.AND P4, PT, R18, UR5, PT ;  /* 0x0000000512007c0c */ /* 0x000fc4000bf86070 */
        /* <DEDUP_REMOVED lines=19> */
[----:B------:R-:W-:Y:S01]  /*0ae0*/  FADD.FTZ R3, RZ, R3 ;  /* 0x00000003ff037221 */ /* 0x000fe20000010000 */
[----:B------:R-:W-:Y:S05]  /*0af0*/  @P4 BRA `(.L_x_338) ;  /* 0x0000013000004947 */ /* 0x000fea0003800000 */
        /* <DEDUP_REMOVED lines=18> */
[----:B------:R-:W-:Y:S02]  /*0c20*/  FADD.FTZ R3, R3, R2 ;  /* 0x0000000203037221 */ /* 0x000fe40000010000 */
.L_x_338:
[----:B0-----:R-:W-:Y:S05]  /*0c30*/  BSYNC B0 ;  /* 0x0000000000007941 */ /* 0x001fea0003800000 */
.L_x_337:
[----:B------:R-:W-:Y:S05]  /*0c40*/  @!P2 BRA `(.L_x_339) ;  /* 0x000001c00000a947 */ /* 0x000fea0003800000 */
[----:B------:R-:W0:Y:S01]  /*0c50*/  SHFL.BFLY PT, R2, R3, 0x10, 0x1f ;  /* 0x0e001f0003027f89 */ /* 0x000e2200000e0000 */
[----:B------:R-:W-:Y:S01]  /*0c60*/  ISETP.NE.AND P2, PT, R13, RZ, PT ;  /* 0x000000ff0d00720c */ /* 0x000fe20003f45270 */
[----:B------:R-:W-:-:S05]  /*0c70*/  FMUL.FTZ R25, R17, 0.03125 ;  /* 0x3d00000011197820 */ /* 0x000fca0000410000 */
[----:B---3--:R-:W-:Y:S01]  /*0c80*/  FSETP.GT.FTZ.AND P4, PT, R25, R14, PT ;  /* 0x0000000e1900720b */ /* 0x008fe20003f94000 */
        /* <DEDUP_REMOVED lines=24> */
.L_x_339:
        /* <DEDUP_REMOVED lines=10> */
.L_x_340:
        /* <DEDUP_REMOVED lines=8> */
[----:B------:R-:W-:Y:S01]  /*0f30*/  ISETP.GE.U32.AND P1, PT, R18, UR5, PT ;  /* 0x0000000512007c0c */ /* 0x000fe2000bf26070 */
[----:B------:R-:W-:-:S02]  /*0f40*/  IMAD R3, R15, c[0x0][0x188], R16 ;  /* 0x000062000f037a24 */ /* 0x000fc400078e0210 */
[----:B------:R-:W-:Y:S02]  /*0f50*/  IMAD.MOV.U32 R5, RZ, RZ, 0x4 ;  /* 0x00000004ff057424 */ /* 0x000fe400078e00ff */
[----:B------:R-:W-:-:S08]  /*0f60*/  IMAD R3, R3, UR5, R20 ;  /* 0x0000000503037c24 */ /* 0x000fd0000f8e0214 */
[----:B------:R-:W-:Y:S02]  /*0f70*/  @!P1 IADD3 R4, R3, c[0x0][0x0], RZ ;  /* 0x0000000003049a10 */ /* 0x000fe40007ffe0ff */
[----:B0-----:R-:W-:-:S05]  /*0f80*/  F2FP.PACK_AB R2, RZ, R2 ;  /* 0x00000002ff02723e */ /* 0x001fca00000000ff */
[-C--:B------:R-:W-:Y:S02]  /*0f90*/  HMUL2 R23, R7, R2.reuse.H0_H0 ;  /* 0x2000000207177232 */ /* 0x080fe40000000000 */
[----:B------:R-:W-:Y:S01]  /*0fa0*/  @!P1 HMUL2 R25, R22, R2.H0_H0 ;  /* 0x2000000216199232 */ /* 0x000fe20000000000 */
[----:B------:R-:W-:-:S04]  /*0fb0*/  IMAD.WIDE R2, R3, R5, c[0x0][0x160] ;  /* 0x0000580003027625 */ /* 0x000fc800078e0205 */
[----:B------:R-:W-:Y:S01]  /*0fc0*/  @!P1 IMAD.WIDE R4, R4, R5, c[0x0][0x160] ;  /* 0x0000580004049625 */ /* 0x000fe200078e0205 */
[----:B------:R0:W-:Y:S04]  /*0fd0*/  STG.E [R2.64], R23 ;  /* 0x0000001702007986 */ /* 0x0001e8000c101908 */
[----:B------:R0:W-:Y:S02]  /*0fe0*/  @!P1 STG.E [R4.64], R25 ;  /* 0x0000001904009986 */ /* 0x0001e4000c101908 */
.L_x_342:
[----:B0-----:R-:W-:Y:S05]  /*0ff0*/  BSYNC B0 ;  /* 0x0000000000007941 */ /* 0x001fea0003800000 */
.L_x_341:
[----:B------:R-:W-:-:S04]  /*1000*/  IADD3 R16, R16, c[0x0][0xc], RZ ;  /* 0x0000030010107a10 */ /* 0x000fc80007ffe0ff */
[----:B------:R-:W-:-:S13]  /*1010*/  ISETP.GE.AND P1, PT, R16, c[0x0][0x188], PT ;  /* 0x0000620010007a0c */ /* 0x000fda0003f26270 */
[----:B------:R-:W-:Y:S01]  /*1020*/  @P1 CALL.REL.NOINC `(.L_x_343) ;  /* 0x0000001000001944 */ /* 0x000fe20003c00000 */
[----:B------:R-:W-:Y:S05]  /*1030*/  BRA `(.L_x_344) ;  /* 0xfffff20000007947 */ /* 0x000fea000383ffff */
.L_x_343:
[----:B------:R-:W-:Y:S05]  /*1040*/  EXIT ;  /* 0x000000000000794d */ /* 0x000fea0003800000 */
.L_x_345:
        /* <DEDUP_REMOVED lines=11> */
.L_x_563:


//--------------------- .text._ZN17fastertransformer20softmax_kernel_h2_v2I6__halfLi2ELi4EEEvPT_PKS2_S5_S5_iiiiS2_ --------------------------
	.section	.text._ZN17fastertransformer20softmax_kernel_h2_v2I6__halfLi2ELi4EEEvPT_PKS2_S5_S5_iiiiS2_,"ax",@progbits
	.sectioninfo	@"SHI_REGISTERS=56"
	.align	128
        .global         _ZN17fastertransformer20softmax_kernel_h2_v2I6__halfLi2ELi4EEEvPT_PKS2_S5_S5_iiiiS2_
        .type           _ZN17fastertransformer20softmax_kernel_h2_v2I6__halfLi2ELi4EEEvPT_PKS2_S5_S5_iiiiS2_,@function
        .size           _ZN17fastertransformer20softmax_kernel_h2_v2I6__halfLi2ELi4EEEvPT_PKS2_S5_S5_iiiiS2_,(.L_x_564 - _ZN17fastertransformer20softmax_kernel_h2_v2I6__halfLi2ELi4EEEvPT_PKS2_S5_S5_iiiiS2_)
        .other          _ZN17fastertransformer20softmax_kernel_h2_v2I6__halfLi2ELi4EEEvPT_PKS2_S5_S5_iiiiS2_,@"STO_CUDA_ENTRY STV_DEFAULT"
_ZN17fastertransformer20softmax_kernel_h2_v2I6__halfLi2ELi4EEEvPT_PKS2_S5_S5_iiiiS2_:
.text._ZN17fastertransformer20softmax_kernel_h2_v2I6__halfLi2ELi4EEEvPT_PKS2_S5_S5_iiiiS2_:
[----:B------:R-:W-:Y:S02]  /*0000*/  IMAD.MOV.U32 R1, RZ, RZ, c[0x0][0x28] ;  /* 0x00000a00ff017624 */ /* 0x000fe400078e00ff */
[----:B------:R-:W-:Y:S01]  /*0010*/  ULDC.64 UR4, c[0x0][0x178] ;  /* 0x00005e0000047ab9 */ /* 0x000fe20000000a00 */
[----:B------:R-:W0:Y:S01]  /*0020*/  S2R R42, SR_CTAID.X ;  /* 0x00000000002a7919 */ /* 0x000e220000002500 */
[----:B------:R-:W-:Y:S01]  /*0030*/  UISETP.NE.U32.AND UP0, UPT, URZ, UR4, UPT ;  /* 0x000000043f00728c */ /* 0x000fe2000bf05070 */
[----:B------:R-:W1:Y:S01]  /*0040*/  S2UR UR7, SR_CTAID.Z ;  /* 0x00000000000779c3 */ /* 0x000e620000002700 */
[----:B------:R-:W-:Y:S01]  /*0050*/  ULDC.64 UR10, c[0x0][0x118] ;  /* 0x00004600000a7ab9 */ /* 0x000fe20000000a00 */
[----:B------:R-:W-:Y:S01]  /*0060*/  IMAD.MOV.U32 R43, RZ, RZ, RZ ;  /* 0x000000ffff2b7224 */ /* 0x000fe200078e00ff */
[----:B------:R-:W-:-:S06]  /*0070*/  UISETP.NE.AND.EX UP0, UPT, URZ, UR5, UPT, UP0 ;  /* 0x000000053f00728c */ /* 0x000fcc000bf05300 */
[----:B------:R-:W-:Y:S02]  /*0080*/  PLOP3.LUT P1, PT, PT, PT, UP0, 0x40, 0x0 ;  /* 0x000000000000781c */ /* 0x000fe40003f2e808 */
[----:B0-----:R-:W-:-:S11]  /*0090*/  ISETP.GE.AND P0, PT, R42, c[0x0][0x188], PT ;  /* 0x000062002a007a0c */ /* 0x001fd60003f06270 */
[----:B-1----:R-:W-:Y:S05]  /*00a0*/  @P1 BRA `(.L_x_346) ;  /* 0x0000007000001947 */ /* 0x002fea0003800000 */
[----:B------:R-:W-:Y:S02]  /*00b0*/  UMOV UR6, 0x2 ;  /* 0x0000000200067882 */ /* 0x000fe40000000000 */
[----:B------:R-:W-:Y:S02]  /*00c0*/  ULDC.64 UR4, c[0x0][0x178] ;  /* 0x00005e0000047ab9 */ /* 0x000fe40000000a00 */
[----:B------:R-:W-:-:S06]  /*00d0*/  UIMAD.WIDE UR4, UR7, UR6, UR4 ;  /* 0x00000006070472a5 */ /* 0x000fcc000f8e0204 */
[----:B------:R-:W-:Y:S02]  /*00e0*/  IMAD.U32 R2, RZ, RZ, UR4 ;  /* 0x00000004ff027e24 */ /* 0x000fe4000f8e00ff */
[----:B------:R-:W-:-:S05]  /*00f0*/  IMAD.U32 R3, RZ, RZ, UR5 ;  /* 0x00000005ff037e24 */ /* 0x000fca000f8e00ff */
[----:B------:R-:W2:Y:S02]  /*0100*/  LDG.E.U16 R2, [R2.64] ;  /* 0x0000000a02027981 */ /* 0x000ea4000c1e1500 */
[----:B--2---:R-:W-:Y:S02]  /*0110*/  PRMT R43, R2, 0x5410, R2 ;  /* 0x00005410022b7816 */ /* 0x004fe40000000002 */
.L_x_346:
[----:B------:R-:W-:Y:S05]  /*0120*/  @P0 EXIT ;  /* 0x000000000000094d */ /* 0x000fea0003800000 */
[----:B------:R-:W0:Y:S01]  /*0130*/  S2R R2, SR_TID.X ;  /* 0x0000000000027919 */ /* 0x000e220000002100 */
[----:B------:R-:W1:Y:S01]  /*0140*/  S2UR UR9, SR_CTAID.Y ;  /* 0x00000000000979c3 */ /* 0x000e620000002600 */
[----:B------:R-:W-:Y:S01]  /*0150*/  I2F.U32 R38, c[0x0][0x0] ;  /* 0x0000000000267b06 */ /* 0x000fe20000201000 */
[----:B------:R-:W-:Y:S02]  /*0160*/  ULDC UR6, c[0x0][0xc] ;  /* 0x0000030000067ab9 */ /* 0x000fe40000000800 */
[----:B------:R-:W-:Y:S02]  /*0170*/  ULDC.64 UR4, c[0x0][0x188] ;  /* 0x0000620000047ab9 */ /* 0x000fe40000000a00 */
[----:B------:R-:W-:Y:S02]  /*0180*/  UIADD3 UR6, UR6, UR4, URZ ;  /* 0x0000000406067290 */ /* 0x000fe4000fffe03f */
[----:B------:R-:W-:-:S02]  /*0190*/  UMOV UR8, 0x2 ;  /* 0x0000000200087882 */ /* 0x000fc40000000000 */
[----:B------:R-:W-:Y:S02]  /*01a0*/  ULDC.64 UR12, c[0x0][0x178] ;  /* 0x00005e00000c7ab9 */ /* 0x000fe40000000a00 */
[----:B------:R-:W-:Y:S02]  /*01b0*/  UMOV UR4, URZ ;  /* 0x0000003f00047c82 */ /* 0x000fe40008000000 */
[----:B------:R-:W-:Y:S02]  /*01c0*/  UISETP.NE.U32.AND UP1, UPT, URZ, UR12, UPT ;  /* 0x0000000c3f00728c */ /* 0x000fe4000bf25070 */
[----:B------:R-:W-:Y:S02]  /*01d0*/  UIMAD.WIDE.U32 UR4, UR8, UR5, UR4 ;  /* 0x00000005080472a5 */ /* 0x000fe4000f8e0004 */
[----:B------:R-:W-:Y:S02]  /*01e0*/  UISETP.NE.AND.EX UP1, UPT, URZ, UR13, UPT, UP1 ;  /* 0x0000000d3f00728c */ /* 0x000fe4000bf25310 */
[----:B------:R-:W-:-:S02]  /*01f0*/  ULDC UR8, c[0x0][0x184] ;  /* 0x0000610000087ab9 */ /* 0x000fc40000000800 */
[----:B------:R-:W-:Y:S01]  /*0200*/  UIADD3 UR6, UR6, -0x1, URZ ;  /* 0xffffffff06067890 */ /* 0x000fe2000fffe03f */
[C---:B0-----:R-:W-:Y:S01]  /*0210*/  IADD3 R0, R2.reuse, c[0x0][0x0], RZ ;  /* 0x0000000002007a10 */ /* 0x041fe20007ffe0ff */
[----:B------:R-:W0:Y:S01]  /*0220*/  I2F R3, R2 ;  /* 0x0000000200037306 */ /* 0x000e220000201400 */
[C---:B------:R-:W-:Y:S01]  /*0230*/  IMAD.SHL.U32 R5, R2.reuse, 0x10, RZ ;  /* 0x0000001002057824 */ /* 0x040fe200078e00ff */
[C---:B------:R-:W-:Y:S01]  /*0240*/  LOP3.LUT R41, R2.reuse, 0x1f, RZ, 0xc0, !PT ;  /* 0x0000001f02297812 */ /* 0x040fe200078ec0ff */
[----:B------:R-:W-:Y:S01]  /*0250*/  IMAD.SHL.U32 R6, R2, 0x4, RZ ;  /* 0x0000000402067824 */ /* 0x000fe200078e00ff */
[----:B------:R-:W-:Y:S01]  /*0260*/  SHF.R.U32.HI R40, RZ, 0x5, R2 ;  /* 0x00000005ff287819 */ /* 0x000fe20000011602 */
[----:B-1----:R-:W-:Y:S01]  /*0270*/  UIMAD UR7, UR9, UR8, UR7 ;  /* 0x00000008090772a4 */ /* 0x002fe2000f8e0207 */
[----:B------:R-:W-:Y:S01]  /*0280*/  LOP3.LUT R5, R5, 0x1f0, RZ, 0xc0, !PT ;  /* 0x000001f005057812 */ /* 0x000fe200078ec0ff */
[----:B------:R-:W-:Y:S01]  /*0290*/  USHF.R.S32.HI UR5, URZ, 0x1, UR5 ;  /* 0x000000013f057899 */ /* 0x000fe20008011405 */
[----:B------:R-:W1:Y:S01]  /*02a0*/  I2F R4, R0 ;  /* 0x0000000000047306 */ /* 0x000e620000201400 */
[----:B------:R-:W-:-:S07]  /*02b0*/  LOP3.LUT R6, R6, 0x7c, RZ, 0xc0, !PT ;  /* 0x0000007c06067812 */ /* 0x000fce00078ec0ff */
[----:B------:R2:W3:Y:S01]  /*02c0*/  I2F.U32 R39, R2 ;  /* 0x0000000200277306 */ /* 0x0004e20000201000 */
[----:B0-----:R-:W-:-:S04]  /*02d0*/  FADD.FTZ R3, R3, R3 ;  /* 0x0000000303037221 */ /* 0x001fc80000010000 */
[----:B------:R-:W-:Y:S02]  /*02e0*/  FADD.FTZ R7, R3, 1 ;  /* 0x3f80000003077421 */ /* 0x000fe40000010000 */
[----:B-1----:R-:W-:-:S04]  /*02f0*/  FADD.FTZ R4, R4, R4 ;  /* 0x0000000404047221 */ /* 0x002fc80000010000 */
[----:B--2---:R-:W-:Y:S02]  /*0300*/  FADD.FTZ R8, R4, 1 ;  /* 0x3f80000004087421 */ /* 0x004fe40000010000 */
.L_x_383:
[----:B------:R-:W0:Y:S01]  /*0310*/  I2F.U32.RP R14, c[0x0][0xc] ;  /* 0x00000300000e7b06 */ /* 0x000e220000209000 */
[----:B------:R-:W-:Y:S01]  /*0320*/  ISETP.NE.U32.AND P2, PT, RZ, c[0x0][0xc], PT ;  /* 0x00000300ff007a0c */ /* 0x000fe20003f45070 */
[----:B------:R-:W-:Y:S01]  /*0330*/  BSSY B0, `(.L_x_347) ;  /* 0x0000198000007945 */ /* 0x000fe20003800000 */
[----:B------:R-:W-:Y:S02]  /*0340*/  IMAD.MOV.U32 R47, RZ, RZ, -0x1f528714 ;  /* 0xe0ad78ecff2f7424 */ /* 0x000fe400078e00ff */
[----:B------:R-:W-:Y:S02]  /*0350*/  IMAD.MOV.U32 R46, RZ, RZ, -0x1f528714 ;  /* 0xe0ad78ecff2e7424 */ /* 0x000fe400078e00ff */
[----:B------:R-:W-:Y:S01]  /*0360*/  IMAD.MOV.U32 R45, RZ, RZ, -0x1f528714 ;  /* 0xe0ad78ecff2d7424 */ /* 0x000fe200078e00ff */
[----:B0-----:R-:W0:Y:S02]  /*0370*/  MUFU.RCP R14, R14 ;  /* 0x0000000e000e7308 */ /* 0x001e240000001000 */
[----:B0-----:R-:W-:-:S06]  /*0380*/  IADD3 R12, R14, 0xffffffe, RZ ;  /* 0x0ffffffe0e0c7810 */ /* 0x001fcc0007ffe0ff */
[----:B------:R0:W1:Y:S02]  /*0390*/  F2I.FTZ.U32.TRUNC.NTZ R13, R12 ;  /* 0x0000000c000d7305 */ /* 0x000064000021f000 */
[----:B0-----:R-:W-:Y:S02]  /*03a0*/  IMAD.MOV.U32 R12, RZ, RZ, RZ ;  /* 0x000000ffff0c7224 */ /* 0x001fe400078e00ff */
[----:B-1----:R-:W-:-:S04]  /*03b0*/  IMAD.MOV R9, RZ, RZ, -R13 ;  /* 0x000000ffff097224 */ /* 0x002fc800078e0a0d */
[----:B------:R-:W-:-:S04]  /*03c0*/  IMAD R9, R9, c[0x0][0xc], RZ ;  /* 0x0000030009097a24 */ /* 0x000fc800078e02ff */
[----:B------:R-:W-:Y:S01]  /*03d0*/  IMAD.HI.U32 R44, R13, R9, R12 ;  /* 0x000000090d2c7227 */ /* 0x000fe200078e000c */
[----:B------:R-:W-:-:S05]  /*03e0*/  IADD3 R9, -R42, UR6, RZ ;  /* 0x000000062a097c10 */ /* 0x000fca000fffe1ff */
[----:B------:R-:W-:-:S04]  /*03f0*/  IMAD.HI.U32 R13, R44, R9, RZ ;  /* 0x000000092c0d7227 */ /* 0x000fc800078e00ff */
[----:B------:R-:W-:-:S04]  /*0400*/  IMAD.MOV R44, RZ, RZ, -R13 ;  /* 0x000000ffff2c7224 */ /* 0x000fc800078e0a0d */
[----:B------:R-:W-:Y:S02]  /*0410*/  IMAD R9, R44, c[0x0][0xc], R9 ;  /* 0x000003002c097a24 */ /* 0x000fe400078e0209 */
[----:B------:R-:W-:-:S03]  /*0420*/  IMAD.MOV.U32 R44, RZ, RZ, -0x1f528714 ;  /* 0xe0ad78ecff2c7424 */ /* 0x000fc600078e00ff */
[----:B------:R-:W-:-:S13]  /*0430*/  ISETP.GE.U32.AND P0, PT, R9, c[0x0][0xc], PT ;  /* 0x0000030009007a0c */ /* 0x000fda0003f06070 */
[----:B------:R-:W-:Y:S02]  /*0440*/  @P0 IADD3 R9, R9, -c[0x0][0xc], RZ ;  /* 0x8000030009090a10 */ /* 0x000fe40007ffe0ff */
[----:B------:R-:W-:Y:S02]  /*0450*/  @P0 IADD3 R13, R13, 0x1, RZ ;  /* 0x000000010d0d0810 */ /* 0x000fe40007ffe0ff */
[----:B------:R-:W-:-:S13]  /*0460*/  ISETP.GE.U32.AND P1, PT, R9, c[0x0][0xc], PT ;  /* 0x0000030009007a0c */ /* 0x000fda0003f26070 */
[----:B------:R-:W-:Y:S02]  /*0470*/  @P1 IADD3 R13, R13, 0x1, RZ ;  /* 0x000000010d0d1810 */ /* 0x000fe40007ffe0ff */
[----:B------:R-:W-:Y:S02]  /*0480*/  ISETP.GE.U32.AND P1, PT, R2, UR5, PT ;  /* 0x0000000502007c0c */ /* 0x000fe4000bf26070 */
[----:B------:R-:W-:-:S04]  /*0490*/  @!P2 LOP3.LUT R13, RZ, c[0x0][0xc], RZ, 0x33, !PT ;  /* 0x00000300ff0daa12 */ /* 0x000fc800078e33ff */
[----:B------:R-:W-:-:S07]  /*04a0*/  IMNMX.U32 R9, R13, 0x4, PT ;  /* 0x000000040d097817 */ /* 0x000fce0003800000 */
[----:B---3--:R-:W-:Y:S05]  /*04b0*/  @P1 BRA `(.L_x_348) ;  /* 0x000017f000001947 */ /* 0x008fea0003800000 */
[----:B------:R-:W-:Y:S01]  /*04c0*/  ISETP.GT.AND P2, PT, R9, RZ, PT ;  /* 0x000000ff0900720c */ /* 0x000fe20003f44270 */
[----:B------:R-:W-:Y:S01]  /*04d0*/  IMAD.U32 R13, RZ, RZ, UR7 ;  /* 0x00000007ff0d7e24 */ /* 0x000fe2000f8e00ff */
[----:B------:R-:W-:Y:S01]  /*04e0*/  PLOP3.LUT P0, PT, PT, PT, UP1, 0x80, 0x0 ;  /* 0x000000000000781c */ /* 0x000fe20003f0f018 */
[----:B------:R-:W-:Y:S02]  /*04f0*/  IMAD.U32 R51, RZ, RZ, UR9 ;  /* 0x00000009ff337e24 */ /* 0x000fe4000f8e00ff */
[--C-:B------:R-:W-:Y:S01]  /*0500*/  IMAD R50, R13, c[0x0][0x188], R42.reuse ;  /* 0x000062000d327a24 */ /* 0x100fe200078e022a */
[----:B------:R-:W-:Y:S01]  /*0510*/  ISETP.GT.AND P0, PT, R9, RZ, P0 ;  /* 0x000000ff0900720c */ /* 0x000fe20000704270 */
[----:B------:R-:W-:-:S06]  /*0520*/  IMAD R51, R51, c[0x0][0x188], R42 ;  /* 0x0000620033337a24 */ /* 0x000fcc00078e022a */
[----:B------:R-:W-:Y:S06]  /*0530*/  @P2 BRA `(.L_x_349) ;  /* 0x0000051000002947 */ /* 0x000fec0003800000 */
[----:B------:R-:W-:Y:S05]  /*0540*/  @!P0 BRA `(.L_x_350) ;  /* 0x000001d000008947 */ /* 0x000fea0003800000 */
        /* <DEDUP_REMOVED lines=15> */
[----:B------:R-:W-:Y:S02]  /*0640*/  IADD3 R14, R13, c[0x0][0xc], RZ ;  /* 0x000003000d0e7a10 */ /* 0x000fe40007ffe0ff */
[----:B------:R-:W-:Y:S02]  /*0650*/  ISETP.GE.U32.AND P2, PT, R9, 0x4, PT ;  /* 0x000000040900780c */ /* 0x000fe40003f46070 */
[----:B------:R-:W0:Y:S02]  /*0660*/  I2F R12, R14 ;  /* 0x0000000e000c7306 */ /* 0x000e240000201400 */
[--C-:B0-----:R-:W-:Y:S02]  /*0670*/  FADD.FTZ R13, R3, -R12.reuse ;  /* 0x8000000c030d7221 */ /* 0x101fe40000010000 */
[----:B------:R-:W-:-:S05]  /*0680*/  FADD.FTZ R12, R7, -R12 ;  /* 0x8000000c070c7221 */ /* 0x000fca0000010000 */
[----:B------:R-:W-:-:S06]  /*0690*/  F2FP.PACK_AB R12, R12, R13 ;  /* 0x0000000d0c0c723e */ /* 0x000fcc00000000ff */
[----:B------:R-:W-:Y:S01]  /*06a0*/  HFMA2.MMA R16, R43, R12, -RZ ;  /* 0x0000000c2b107235 */ /* 0x000fe200001000ff */
[----:B------:R-:W-:Y:S05]  /*06b0*/  @!P2 BRA `(.L_x_350) ;  /* 0x000000600000a947 */ /* 0x000fea0003800000 */
[----:B------:R-:W-:-:S06]  /*06c0*/  IADD3 R12, R14, c[0x0][0xc], RZ ;  /* 0x000003000e0c7a10 */ /* 0x000fcc0007ffe0ff */
[----:B------:R-:W0:Y:S02]  /*06d0*/  I2F R12, R12 ;  /* 0x0000000c000c7306 */ /* 0x000e240000201400 */
[--C-:B0-----:R-:W-:Y:S02]  /*06e0*/  FADD.FTZ R13, R3, -R12.reuse ;  /* 0x8000000c030d7221 */ /* 0x101fe40000010000 */
[----:B------:R-:W-:-:S05]  /*06f0*/  FADD.FTZ R14, R7, -R12 ;  /* 0x8000000c070e7221 */ /* 0x000fca0000010000 */
[----:B------:R-:W-:-:S05]  /*0700*/  F2FP.PACK_AB R13, R14, R13 ;  /* 0x0000000d0e0d723e */ /* 0x000fca00000000ff */
[----:B------:R-:W-:Y:S02]  /*0710*/  HMUL2 R17, R43, R13 ;  /* 0x0000000d2b117232 */ /* 0x000fe40000000000 */
.L_x_350:
[----:B------:R-:W-:Y:S01]  /*0720*/  ISETP.GE.U32.AND P2, PT, R0, UR5, PT ;  /* 0x0000000500007c0c */ /* 0x000fe2000bf46070 */
[----:B------:R-:W-:Y:S02]  /*0730*/  IMAD.MOV.U32 R46, RZ, RZ, -0x1f528714 ;  /* 0xe0ad78ecff2e7424 */ /* 0x000fe400078e00ff */
[----:B------:R-:W-:Y:S02]  /*0740*/  IMAD.MOV.U32 R45, RZ, RZ, -0x1f528714 ;  /* 0xe0ad78ecff2d7424 */ /* 0x000fe400078e00ff */
[----:B------:R-:W-:-:S08]  /*0750*/  IMAD.MOV.U32 R44, RZ, RZ, -0x1f528714 ;  /* 0xe0ad78ecff2c7424 */ /* 0x000fd000078e00ff */
[----:B------:R-:W-:Y:S05]  /*0760*/  @P2 BRA `(.L_x_348) ;  /* 0x0000154000002947 */ /* 0x000fea0003800000 */
[----:B------:R-:W-:Y:S02]  /*0770*/  IMAD.MOV.U32 R46, RZ, RZ, -0x1f528714 ;  /* 0xe0ad78ecff2e7424 */ /* 0x000fe400078e00ff */
[----:B------:R-:W-:Y:S02]  /*0780*/  IMAD.MOV.U32 R45, RZ, RZ, -0x1f528714 ;  /* 0xe0ad78ecff2d7424 */ /* 0x000fe400078e00ff */
[----:B------:R-:W-:Y:S01]  /*0790*/  IMAD.MOV.U32 R44, RZ, RZ, -0x1f528714 ;  /* 0xe0ad78ecff2c7424 */ /* 0x000fe200078e00ff */
[----:B------:R-:W-:Y:S05]  /*07a0*/  @!P0 BRA `(.L_x_348) ;  /* 0x0000150000008947 */ /* 0x000fea0003800000 */
[----:B------:R-:W0:Y:S01]  /*07b0*/  I2F R13, R42 ;  /* 0x0000002a000d7306 */ /* 0x000e220000201400 */
[----:B------:R-:W-:Y:S01]  /*07c0*/  ISETP.GE.U32.AND P0, PT, R9, 0x2, PT ;  /* 0x000000020900780c */ /* 0x000fe20003f06070 */
[----:B------:R-:W-:Y:S02]  /*07d0*/  IMAD.MOV.U32 R46, RZ, RZ, -0x1f528714 ;  /* 0xe0ad78ecff2e7424 */ /* 0x000fe400078e00ff */
[----:B------:R-:W-:Y:S02]  /*07e0*/  IMAD.MOV.U32 R45, RZ, RZ, -0x1f528714 ;  /* 0xe0ad78ecff2d7424 */ /* 0x000fe400078e00ff */
[----:B------:R-:W-:-:S02]  /*07f0*/  IMAD.MOV.U32 R44, RZ, RZ, -0x1f528714 ;  /* 0xe0ad78ecff2c7424 */ /* 0x000fc400078e00ff */
[--C-:B0-----:R-:W-:Y:S02]  /*0800*/  FADD.FTZ R10, R4, -R13.reuse ;  /* 0x8000000d040a7221 */ /* 0x101fe40000010000 */
[----:B------:R-:W-:-:S05]  /*0810*/  FADD.FTZ R13, R8, -R13 ;  /* 0x8000000d080d7221 */ /* 0x000fca0000010000 */
[----:B------:R-:W-:-:S06]  /*0820*/  F2FP.PACK_AB R10, R13, R10 ;  /* 0x0000000a0d0a723e */ /* 0x000fcc00000000ff */
[----:B------:R-:W-:Y:S01]  /*0830*/  HFMA2.MMA R10, R43, R10, -RZ ;  /* 0x0000000a2b0a7235 */ /* 0x000fe200001000ff */
[----:B------:R-:W-:Y:S05]  /*0840*/  @!P0 BRA `(.L_x_348) ;  /* 0x0000146000008947 */ /* 0x000fea0003800000 */
[----:B------:R-:W-:Y:S01]  /*0850*/  IADD3 R14, R42, c[0x0][0xc], RZ ;  /* 0x000003002a0e7a10 */ /* 0x000fe20007ffe0ff */
[----:B------:R-:W-:Y:S01]  /*0860*/  IMAD.MOV.U32 R46, RZ, RZ, -0x1f528714 ;  /* 0xe0ad78ecff2e7424 */ /* 0x000fe200078e00ff */
[----:B------:R-:W-:Y:S01]  /*0870*/  ISETP.NE.AND P0, PT, R9, 0x2, PT ;  /* 0x000000020900780c */ /* 0x000fe20003f05270 */
[----:B------:R-:W-:Y:S01]  /*0880*/  IMAD.MOV.U32 R45, RZ, RZ, -0x1f528714 ;  /* 0xe0ad78ecff2d7424 */ /* 0x000fe200078e00ff */
[----:B------:R-:W0:Y:S01]  /*0890*/  I2F R11, R14 ;  /* 0x0000000e000b7306 */ /* 0x000e220000201400 */
[----:B------:R-:W-:Y:S02]  /*08a0*/  IMAD.MOV.U32 R44, RZ, RZ, -0x1f528714 ;  /* 0xe0ad78ecff2c7424 */ /* 0x000fe400078e00ff */
[--C-:B0-----:R-:W-:Y:S02]  /*08b0*/  FADD.FTZ R12, R4, -R11.reuse ;  /* 0x8000000b040c7221 */ /* 0x101fe40000010000 */
[----:B------:R-:W-:-:S05]  /*08c0*/  FADD.FTZ R11, R8, -R11 ;  /* 0x8000000b080b7221 */ /* 0x000fca0000010000 */
[----:B------:R-:W-:-:S05]  /*08d0*/  F2FP.PACK_AB R11, R11, R12 ;  /* 0x0000000c0b0b723e */ /* 0x000fca00000000ff */
[----:B------:R-:W-:Y:S01]  /*08e0*/  HMUL2 R11, R43, R11 ;  /* 0x0000000b2b0b7232 */ /* 0x000fe20000000000 */
[----:B------:R-:W-:Y:S05]  /*08f0*/  @!P0 BRA `(.L_x_348) ;  /* 0x000013b000008947 */ /* 0x000fea0003800000 */
[----:B------:R-:W-:Y:S01]  /*0900*/  IADD3 R14, R14, c[0x0][0xc], RZ ;  /* 0x000003000e0e7a10 */ /* 0x000fe20007ffe0ff */
[----:B------:R-:W-:Y:S01]  /*0910*/  IMAD.MOV.U32 R46, RZ, RZ, -0x1f528714 ;  /* 0xe0ad78ecff2e7424 */ /* 0x000fe200078e00ff */
[----:B------:R-:W-:Y:S01]  /*0920*/  ISETP.GE.U32.AND P0, PT, R9, 0x4, PT ;  /* 0x000000040900780c */ /* 0x000fe20003f06070 */
[----:B------:R-:W-:Y:S01]  /*0930*/  IMAD.MOV.U32 R45, RZ, RZ, -0x1f528714 ;  /* 0xe0ad78ecff2d7424 */ /* 0x000fe200078e00ff */
[----:B------:R-:W0:Y:S01]  /*0940*/  I2F R13, R14 ;  /* 0x0000000e000d7306 */ /* 0x000e220000201400 */
[----:B------:R-:W-:Y:S02]  /*0950*/  IMAD.MOV.U32 R44, RZ, RZ, -0x1f528714 ;  /* 0xe0ad78ecff2c7424 */ /* 0x000fe400078e00ff */
[--C-:B0-----:R-:W-:Y:S02]  /*0960*/  FADD.FTZ R12, R4, -R13.reuse ;  /* 0x8000000d040c7221 */ /* 0x101fe40000010000 */
[----:B------:R-:W-:-:S05]  /*0970*/  FADD.FTZ R13, R8, -R13 ;  /* 0x8000000d080d7221 */ /* 0x000fca0000010000 */
[----:B------:R-:W-:-:S06]  /*0980*/  F2FP.PACK_AB R12, R13, R12 ;  /* 0x0000000c0d0c723e */ /* 0x000fcc00000000ff */
[----:B------:R-:W-:Y:S01]  /*0990*/  HFMA2.MMA R16, R43, R12, -RZ ;  /* 0x0000000c2b107235 */ /* 0x000fe200001000ff */
[----:B------:R-:W-:Y:S05]  /*09a0*/  @!P0 BRA `(.L_x_348) ;  /* 0x0000130000008947 */ /* 0x000fea0003800000 */
[----:B------:R-:W-:Y:S01]  /*09b0*/  IADD3 R12, R14, c[0x0][0xc], RZ ;  /* 0x000003000e0c7a10 */ /* 0x000fe20007ffe0ff */
[----:B------:R-:W-:Y:S02]  /*09c0*/  IMAD.MOV.U32 R46, RZ, RZ, -0x1f528714 ;  /* 0xe0ad78ecff2e7424 */ /* 0x000fe400078e00ff */
[----:B------:R-:W-:Y:S01]  /*09d0*/  IMAD.MOV.U32 R45, RZ, RZ, -0x1f528714 ;  /* 0xe0ad78ecff2d7424 */ /* 0x000fe200078e00ff */
[----:B------:R-:W0:Y:S01]  /*09e0*/  I2F R13, R12 ;  /* 0x0000000c000d7306 */ /* 0x000e220000201400 */
[----:B------:R-:W-:Y:S02]  /*09f0*/  IMAD.MOV.U32 R44, RZ, RZ, -0x1f528714 ;  /* 0xe0ad78ecff2c7424 */ /* 0x000fe400078e00ff */
[--C-:B0-----:R-:W-:Y:S02]  /*0a00*/  FADD.FTZ R14, R4, -R13.reuse ;  /* 0x8000000d040e7221 */ /* 0x101fe40000010000 */
[----:B------:R-:W-:-:S05]  /*0a10*/  FADD.FTZ R13, R8, -R13 ;  /* 0x8000000d080d7221 */ /* 0x000fca0000010000 */
[----:B------:R-:W-:-:S05]  /*0a20*/  F2FP.PACK_AB R13, R13, R14 ;  /* 0x0000000e0d0d723e */ /* 0x000fca00000000ff */
[----:B------:R-:W-:Y:S01]  /*0a30*/  HMUL2 R17, R43, R13 ;  /* 0x0000000d2b117232 */ /* 0x000fe20000000000 */
[----:B------:R-:W-:Y:S05]  /*0a40*/  BRA `(.L_x_348) ;  /* 0x0000126000007947 */ /* 0x000fea0003800000 */
.L_x_349:
[----:B------:R-:W-:Y:S01]  /*0a50*/  ISETP.NE.AND P2, PT, R9, 0x1, PT ;  /* 0x000000010900780c */ /* 0x000fe20003f45270 */
[----:B------:R-:W-:Y:S02]  /*0a60*/  IMAD R53, R51, UR5, RZ ;  /* 0x0000000533357c24 */ /* 0x000fe4000f8e02ff */
[----:B------:R-:W-:Y:S02]  /*0a70*/  IMAD R48, R50, UR5, RZ ;  /* 0x0000000532307c24 */ /* 0x000fe4000f8e02ff */
[----:B------:R-:W-:Y:S02]  /*0a80*/  IMAD.MOV.U32 R49, RZ, RZ, 0x4 ;  /* 0x00000004ff317424 */ /* 0x000fe400078e00ff */
[----:B------:R-:W-:-:S06]  /*0a90*/  IMAD.IADD R44, R53, 0x1, R2 ;  /* 0x00000001352c7824 */ /* 0x000fcc00078e0202 */
        /* <DEDUP_REMOVED lines=16> */
.L_x_351:
[----:B------:R-:W-:Y:S05]  /*0ba0*/  @!P2 BRA `(.L_x_352) ;  /* 0x000000900000a947 */ /* 0x000fea0003800000 */
[----:B------:R-:W-:-:S05]  /*0bb0*/  IMAD.WIDE R12, R19, R49, c[0x0][0x170] ;  /* 0x00005c00130c7625 */ /* 0x000fca00078e0231 */
        /* <DEDUP_REMOVED lines=8> */
.L_x_352:
[----:B0-----:R-:W-:Y:S02]  /*0c40*/  IMAD.IADD R12, R48, 0x1, R2 ;  /* 0x00000001300c7824 */ /* 0x001fe400078e0202 */
[----:B------:R-:W-:-:S04]  /*0c50*/  IMAD.WIDE R14, R44, R49, c[0x0][0x170] ;  /* 0x00005c002c0e7625 */ /* 0x000fc800078e0231 */
[----:B------:R-:W-:Y:S01]  /*0c60*/  IMAD.WIDE R12, R12, R49, c[0x0][0x168] ;  /* 0x00005a000c0c7625 */ /* 0x000fe200078e0231 */
[----:B------:R0:W5:Y:S04]  /*0c70*/  LDG.E.CONSTANT R31, [R14.64] ;  /* 0x0000000a0e1f7981 */ /* 0x000168000c1e9900 */
[----:B------:R0:W5:Y:S01]  /*0c80*/  LDG.E R44, [R12.64] ;  /* 0x0000000a0c2c7981 */ /* 0x000162000c1e1900 */
        /* <DEDUP_REMOVED lines=10> */
.L_x_353:
[----:B0-----:R-:W-:Y:S05]  /*0d30*/  @!P0 BRA `(.L_x_354) ;  /* 0x000001d000008947 */ /* 0x001fea0003800000 */
        /* <DEDUP_REMOVED lines=29> */
.L_x_354:
[----:B-----5:R-:W-:Y:S01]  /*0f10*/  HADD2 R31, -R31, 1, 1 ;  /* 0x3c003c001f1f7430 */ /* 0x020fe20000000100 */
[----:B------:R-:W-:Y:S01]  /*0f20*/  PLOP3.LUT P4, PT, PT, PT, UP0, 0x40, 0x0 ;  /* 0x000000000000781c */ /* 0x000fe20003f8e808 */
[----:B------:R-:W-:-:S04]  /*0f30*/  IMAD.MOV.U32 R47, RZ, RZ, -0x1f528714 ;  /* 0xe0ad78ecff2f7424 */ /* 0x000fc800078e00ff */
[----:B------:R-:W-:-:S10]  /*0f40*/  HFMA2.MMA R31, R31, -10000, -10000, -RZ ;  /* 0xf0e2f0e21f1f7835 */ /* 0x000fd400001000ff */
[----:B------:R-:W-:Y:S01]  /*0f50*/  HFMA2 R31, R44, c[0x0] [0x190].H0_H0, R31 ;  /* 0x200064002c1f7a31 */ /* 0x000fe2000000001f */
        /* <DEDUP_REMOVED lines=10> */
.L_x_355:
[----:B------:R-:W-:Y:S02]  /*1000*/  IMAD.MOV.U32 R46, RZ, RZ, -0x1f528714 ;  /* 0xe0ad78ecff2e7424 */ /* 0x000fe400078e00ff */
[----:B------:R-:W-:Y:S01]  /*1010*/  IMAD.MOV.U32 R45, RZ, RZ, -0x1f528714 ;  /* 0xe0ad78ecff2d7424 */ /* 0x000fe200078e00ff */
[----:B------:R-:W-:Y:S05]  /*1020*/  @P4 BRA `(.L_x_356) ;  /* 0x000001e000004947 */ /* 0x000fea0003800000 */
[----:B------:R-:W-:Y:S01]  /*1030*/  ISETP.GE.U32.AND P3, PT, R9, 0x2, PT ;  /* 0x000000020900780c */ /* 0x000fe20003f66070 */
[----:B------:R-:W-:-:S05]  /*1040*/  HADD2 R31, R31, R10 ;  /* 0x0000000a1f1f7230 */ /* 0x000fca0000000000 */
[--C-:B------:R-:W-:Y:S02]  /*1050*/  HADD2.F32 R12, -RZ, R31.reuse.H0_H0 ;  /* 0x2000001fff0c7230 */ /* 0x100fe40000004100 */
[----:B------:R-:W-:-:S05]  /*1060*/  HADD2.F32 R13, -RZ, R31.H1_H1 ;  /* 0x3000001fff0d7230 */ /* 0x000fca0000004100 */
[----:B------:R-:W-:-:S04]  /*1070*/  FMNMX.FTZ R12, R12, R13, !PT ;  /* 0x0000000d0c0c7209 */ /* 0x000fc80007810000 */
[----:B------:R-:W-:Y:S01]  /*1080*/  FMNMX.FTZ R44, R12, -1.00000002004087734272e+20, !PT ;  /* 0xe0ad78ec0c2c7809 */ /* 0x000fe20007810000 */
[----:B------:R-:W-:Y:S05]  /*1090*/  @!P3 BRA `(.L_x_357) ;  /* 0x000003000000b947 */ /* 0x000fea0003800000 */
[----:B------:R-:W-:Y:S01]  /*10a0*/  HFMA2 R12, R27, c[0x0] [0x190].H0_H0, R24 ;  /* 0x200064001b0c7a31 */ /* 0x000fe20000000018 */
[----:B------:R-:W-:-:S05]  /*10b0*/  ISETP.NE.AND P4, PT, R9, 0x2, PT ;  /* 0x000000020900780c */ /* 0x000fca0003f85270 */
        /* <DEDUP_REMOVED lines=11> */
[----:B------:R-:W-:-:S04]  /*1170*/  FMNMX.FTZ R12, R12, R13, !PT ;  /* 0x0000000d0c0c7209 */ /* 0x000fc80007810000 */
        /* <DEDUP_REMOVED lines=9> */
.L_x_356:
[----:B------:R-:W-:Y:S01]  /*1210*/  ISETP.GE.U32.AND P3, PT, R9, 0x2, PT ;  /* 0x000000020900780c */ /* 0x000fe20003f66070 */
[--C-:B------:R-:W-:Y:S02]  /*1220*/  HADD2.F32 R12, -RZ, R31.reuse.H0_H0 ;  /* 0x2000001fff0c7230 */ /* 0x100fe40000004100 */
[----:B------:R-:W-:-:S05]  /*1230*/  HADD2.F32 R13, -RZ, R31.H1_H1 ;  /* 0x3000001fff0d7230 */ /* 0x000fca0000004100 */
[----:B------:R-:W-:-:S04]  /*1240*/  FMNMX.FTZ R12, R12, R13, !PT ;  /* 0x0000000d0c0c7209 */ /* 0x000fc80007810000 */
[----:B------:R-:W-:Y:S01]  /*1250*/  FMNMX.FTZ R44, R12, -1.00000002004087734272e+20, !PT ;  /* 0xe0ad78ec0c2c7809 */ /* 0x000fe20007810000 */
[----:B------:R-:W-:Y:S05]  /*1260*/  @!P3 BRA `(.L_x_357) ;  /* 0x000001300000b947 */ /* 0x000fea0003800000 */
[----:B------:R-:W-:Y:S01]  /*1270*/  ISETP.NE.AND P4, PT, R9, 0x2, PT ;  /* 0x000000020900780c */ /* 0x000fe20003f85270 */
[----:B------:R-:W-:-:S05]  /*1280*/  HFMA2 R30, R27, c[0x0] [0x190].H0_H0, R24 ;  /* 0x200064001b1e7a31 */ /* 0x000fca0000000018 */
[--C-:B------:R-:W-:Y:S02]  /*1290*/  HADD2.F32 R12, -RZ, R30.reuse.H0_H0 ;  /* 0x2000001eff0c7230 */ /* 0x100fe40000004100 */
[----:B------:R-:W-:-:S05]  /*12a0*/  HADD2.F32 R13, -RZ, R30.H1_H1 ;  /* 0x3000001eff0d7230 */ /* 0x000fca0000004100 */
[----:B------:R-:W-:-:S04]  /*12b0*/  FMNMX.FTZ R12, R12, R13, !PT ;  /* 0x0000000d0c0c7209 */ /* 0x000fc80007810000 */
[----:B------:R-:W-:Y:S01]  /*12c0*/  FMNMX.FTZ R45, R12, -1.00000002004087734272e+20, !PT ;  /* 0xe0ad78ec0c2d7809 */ /* 0x000fe20007810000 */
[----:B------:R-:W-:Y:S05]  /*12d0*/  @!P4 BRA `(.L_x_357) ;  /* 0x000000c00000c947 */ /* 0x000fea0003800000 */
[----:B------:R-:W-:Y:S01]  /*12e0*/  ISETP.GE.U32.AND P4, PT, R9, 0x4, PT ;  /* 0x000000040900780c */ /* 0x000fe20003f86070 */
[----:B------:R-:W-:-:S12]  /*12f0*/  HFMA2 R32, R28, c[0x0] [0x190].H0_H0, R25 ;  /* 0x200064001c207a31 */ /* 0x000fd80000000019 */
[----:B------:R-:W-:-:S05]  /*1300*/  @P4 HFMA2 R12, R29, c[0x0] [0x190].H0_H0, R26 ;  /* 0x200064001d0c4a31 */ /* 0x000fca000000001a */
[--C-:B------:R-:W-:Y:S01]  /*1310*/  @P4 HADD2.F32 R13, -RZ, R12.reuse.H0_H0 ;  /* 0x2000000cff0d4230 */ /* 0x100fe20000004100 */
[----:B------:R-:W-:Y:S01]  /*1320*/  @P4 IMAD.MOV.U32 R33, RZ, RZ, R12 ;  /* 0x000000ffff214224 */ /* 0x000fe200078e000c */
[----:B------:R-:W-:-:S05]  /*1330*/  @P4 HADD2.F32 R14, -RZ, R12.H1_H1 ;  /* 0x3000000cff0e4230 */ /* 0x000fca0000004100 */
[----:B------:R-:W-:Y:S01]  /*1340*/  @P4 FMNMX.FTZ R13, R13, R14, !PT ;  /* 0x0000000e0d0d4209 */ /* 0x000fe20007810000 */
[----:B------:R-:W-:-:S03]  /*1350*/  HADD2.F32 R14, -RZ, R32.H1_H1 ;  /* 0x30000020ff0e7230 */ /* 0x000fc60000004100 */
[----:B------:R-:W-:Y:S01]  /*1360*/  @P4 FMNMX.FTZ R47, R13, -1.00000002004087734272e+20, !PT ;  /* 0xe0ad78ec0d2f4809 */ /* 0x000fe20007810000 */
[----:B------:R-:W-:-:S05]  /*1370*/  HADD2.F32 R13, -RZ, R32.H0_H0 ;  /* 0x20000020ff0d7230 */ /* 0x000fca0000004100 */
[----:B------:R-:W-:-:S04]  /*1380*/  FMNMX.FTZ R13, R13, R14, !PT ;  /* 0x0000000e0d0d7209 */ /* 0x000fc80007810000 */
[----:B------:R-:W-:Y:S02]  /*1390*/  FMNMX.FTZ R46, R13, -1.00000002004087734272e+20, !PT ;  /* 0xe0ad78ec0d2e7809 */ /* 0x000fe40007810000 */
.L_x_357:
[----:B------:R-:W-:-:S13]  /*13a0*/  ISETP.GE.U32.AND P4, PT, R0, UR5, PT ;  /* 0x0000000500007c0c */ /* 0x000fda000bf86070 */
[----:B------:R-:W-:Y:S05]  /*13b0*/  @P4 BRA `(.L_x_348) ;  /* 0x000008f000004947 */ /* 0x000fea0003800000 */
[C---:B------:R-:W-:Y:S02]  /*13c0*/  IMAD.IADD R14, R0.reuse, 0x1, R53 ;  /* 0x00000001000e7824 */ /* 0x040fe400078e0235 */
[----:B------:R-:W-:Y:S02]  /*13d0*/  IMAD.IADD R12, R0, 0x1, R48 ;  /* 0x00000001000c7824 */ /* 0x000fe400078e0230 */
[----:B------:R-:W-:-:S04]  /*13e0*/  IMAD.WIDE R14, R14, R49, c[0x0][0x170] ;  /* 0x00005c000e0e7625 */ /* 0x000fc800078e0231 */
[----:B------:R-:W-:Y:S01]  /*13f0*/  IMAD.WIDE R12, R12, R49, c[0x0][0x168] ;  /* 0x00005a000c0c7625 */ /* 0x000fe200078e0231 */
[----:B------:R0:W5:Y:S04]  /*1400*/  LDG.E.CONSTANT R35, [R14.64] ;  /* 0x0000000a0e237981 */ /* 0x000168000c1e9900 */
[----:B------:R0:W5:Y:S01]  /*1410*/  LDG.E R48, [R12.64] ;  /* 0x0000000a0c307981 */ /* 0x000162000c1e1900 */
[----:B------:R-:W-:Y:S01]  /*1420*/  BSSY B1, `(.L_x_358) ;  /* 0x0000011000017945 */ /* 0x000fe20003800000 */
[----:B------:R-:W-:Y:S05]  /*1430*/  @!P3 BRA `(.L_x_359) ;  /* 0x000000f00000b947 */ /* 0x000fea0003800000 */
[----:B------:R-:W-:Y:S02]  /*1440*/  ISETP.NE.AND P4, PT, R9, 0x2, PT ;  /* 0x000000020900780c */ /* 0x000fe40003f85270 */
[----:B0-----:R-:W-:Y:S02]  /*1450*/  IADD3 R13, R50, c[0x0][0xc], RZ ;  /* 0x00000300320d7a10 */ /* 0x001fe40007ffe0ff */
        /* <DEDUP_REMOVED lines=13> */
.L_x_359:
[----:B------:R-:W-:Y:S05]  /*1530*/  BSYNC B1 ;  /* 0x0000000000017941 */ /* 0x000fea0003800000 */
.L_x_358:
        /* <DEDUP_REMOVED lines=10> */
.L_x_360:
[----:B0-----:R-:W-:Y:S05]  /*15e0*/  @!P2 BRA `(.L_x_361) ;  /* 0x000000900000a947 */ /* 0x001fea0003800000 */
[----:B------:R-:W-:-:S05]  /*15f0*/  IMAD.WIDE R12, R18, R49, c[0x0][0x168] ;  /* 0x00005a00120c7625 */ /* 0x000fca00078e0231 */
        /* <DEDUP_REMOVED lines=8> */
.L_x_361:
[----:B0-----:R-:W-:Y:S05]  /*1680*/  @!P0 BRA `(.L_x_362) ;  /* 0x000001e000008947 */ /* 0x001fea0003800000 */
[----:B------:R-:W0:Y:S01]  /*1690*/  I2F R13, R42 ;  /* 0x0000002a000d7306 */ /* 0x000e220000201400 */
[----:B------:R-:W-:Y:S01]  /*16a0*/  BSSY B1, `(.L_x_362) ;  /* 0x000001c000017945 */ /* 0x000fe20003800000 */
[--C-:B0-----:R-:W-:Y:S02]  /*16b0*/  FADD.FTZ R10, R4, -R13.reuse ;  /* 0x8000000d040a7221 */ /* 0x101fe40000010000 */
[----:B------:R-:W-:-:S05]  /*16c0*/  FADD.FTZ R13, R8, -R13 ;  /* 0x8000000d080d7221 */ /* 0x000fca0000010000 */
[----:B------:R-:W-:-:S05]  /*16d0*/  F2FP.PACK_AB R10, R13, R10 ;  /* 0x0000000a0d0a723e */ /* 0x000fca00000000ff */
[----:B------:R-:W-:Y:S01]  /*16e0*/  HMUL2 R10, R43, R10 ;  /* 0x0000000a2b0a7232 */ /* 0x000fe20000000000 */
[----:B------:R-:W-:Y:S05]  /*16f0*/  @!P3 BRA `(.L_x_363) ;  /* 0x000001600000b947 */ /* 0x000fea0003800000 */
[----:B------:R-:W-:Y:S02]  /*1700*/  IADD3 R14, R42, c[0x0][0xc], RZ ;  /* 0x000003002a0e7a10 */ /* 0x000fe40007ffe0ff */
[----:B------:R-:W-:Y:S02]  /*1710*/  ISETP.NE.AND P0, PT, R9, 0x2, PT ;  /* 0x000000020900780c */ /* 0x000fe40003f05270 */
[----:B------:R-:W0:Y:S02]  /*1720*/  I2F R11, R14 ;  /* 0x0000000e000b7306 */ /* 0x000e240000201400 */
[--C-:B0-----:R-:W-:Y:S02]  /*1730*/  FADD.FTZ R12, R4, -R11.reuse ;  /* 0x8000000b040c7221 */ /* 0x101fe40000010000 */
[----:B------:R-:W-:-:S05]  /*1740*/  FADD.FTZ R11, R8, -R11 ;  /* 0x8000000b080b7221 */ /* 0x000fca0000010000 */
[----:B------:R-:W-:-:S06]  /*1750*/  F2FP.PACK_AB R11, R11, R12 ;  /* 0x0000000c0b0b723e */ /* 0x000fcc00000000ff */
[----:B------:R-:W-:Y:S01]  /*1760*/  HFMA2.MMA R11, R43, R11, -RZ ;  /* 0x0000000b2b0b7235 */ /* 0x000fe200001000ff */
[----:B------:R-:W-:Y:S05]  /*1770*/  @!P0 BRA `(.L_x_363) ;  /* 0x000000e000008947 */ /* 0x000fea0003800000 */
[----:B------:R-:W-:Y:S02]  /*1780*/  IADD3 R14, R14, c[0x0][0xc], RZ ;  /* 0x000003000e0e7a10 */ /* 0x000fe40007ffe0ff */
[----:B------:R-:W-:Y:S02]  /*1790*/  ISETP.GE.U32.AND P0, PT, R9, 0x4, PT ;  /* 0x000000040900780c */ /* 0x000fe40003f06070 */
[----:B------:R-:W0:Y:S02]  /*17a0*/  I2F R13, R14 ;  /* 0x0000000e000d7306 */ /* 0x000e240000201400 */
[--C-:B0-----:R-:W-:Y:S02]  /*17b0*/  FADD.FTZ R12, R4, -R13.reuse ;  /* 0x8000000d040c7221 */ /* 0x101fe40000010000 */
[----:B------:R-:W-:-:S05]  /*17c0*/  FADD.FTZ R13, R8, -R13 ;  /* 0x8000000d080d7221 */ /* 0x000fca0000010000 */
[----:B------:R-:W-:-:S05]  /*17d0*/  F2FP.PACK_AB R12, R13, R12 ;  /* 0x0000000c0d0c723e */ /* 0x000fca00000000ff */
[----:B------:R-:W-:Y:S01]  /*17e0*/  HMUL2 R16, R43, R12 ;  /* 0x0000000c2b107232 */ /* 0x000fe20000000000 */
[----:B------:R-:W-:Y:S05]  /*17f0*/  @!P0 BRA `(.L_x_363) ;  /* 0x0000006000008947 */ /* 0x000fea0003800000 */
[----:B------:R-:W-:-:S04]  /*1800*/  IADD3 R12, R14, c[0x0][0xc], RZ ;  /* 0x000003000e0c7a10 */ /* 0x000fc80007ffe0ff */
[----:B------:R-:W0:Y:S02]  /*1810*/  I2F R13, R12 ;  /* 0x0000000c000d7306 */ /* 0x000e240000201400 */
[--C-:B0-----:R-:W-:Y:S02]  /*1820*/  FADD.FTZ R14, R4, -R13.reuse ;  /* 0x8000000d040e7221 */ /* 0x101fe40000010000 */
[----:B------:R-:W-:-:S05]  /*1830*/  FADD.FTZ R13, R8, -R13 ;  /* 0x8000000d080d7221 */ /* 0x000fca0000010000 */
[----:B------:R-:W-:-:S06]  /*1840*/  F2FP.PACK_AB R13, R13, R14 ;  /* 0x0000000e0d0d723e */ /* 0x000fcc00000000ff */
[----:B------:R-:W-:-:S06]  /*1850*/  HFMA2.MMA R17, R43, R13, -RZ ;  /* 0x0000000d2b117235 */ /* 0x000fcc00001000ff */
.L_x_363:
[----:B------:R-:W-:Y:S05]  /*1860*/  BSYNC B1 ;  /* 0x0000000000017941 */ /* 0x000fea0003800000 */
.L_x_362:
[----:B-----5:R-:W-:Y:S01]  /*1870*/  HADD2 R35, -R35, 1, 1 ;  /* 0x3c003c0023237430 */ /* 0x020fe20000000100 */
[----:B------:R-:W-:-:S03]  /*1880*/  PLOP3.LUT P4, PT, PT, PT, UP0, 0x40, 0x0 ;  /* 0x000000000000781c */ /* 0x000fc60003f8e808 */
[----:B------:R-:W-:Y:S01]  /*1890*/  HMUL2 R35, R35, -10000, -10000 ;  /* 0xf0e2f0e223237832 */ /* 0x000fe20000000000 */
[----:B------:R-:W-:Y:S08]  /*18a0*/  @!P2 BRA `(.L_x_364) ;  /* 0x000000900000a947 */ /* 0x000ff00003800000 */
[----:B------:R-:W-:Y:S01]  /*18b0*/  ISETP.NE.AND P0, PT, R9, 0x2, PT ;  /* 0x000000020900780c */ /* 0x000fe20003f05270 */
[----:B------:R-:W-:-:S06]  /*18c0*/  HADD2 R24, -R24, 1, 1 ;  /* 0x3c003c0018187430 */ /* 0x000fcc0000000100 */
[----:B------:R-:W-:-:S06]  /*18d0*/  HFMA2.MMA R24, R24, -10000, -10000, -RZ ;  /* 0xf0e2f0e218187835 */ /* 0x000fcc00001000ff */
[----:B------:R-:W-:Y:S05]  /*18e0*/  @!P0 BRA `(.L_x_364) ;  /* 0x0000005000008947 */ /* 0x000fea0003800000 */
[----:B------:R-:W-:Y:S01]  /*18f0*/  ISETP.GE.U32.AND P0, PT, R9, 0x4, PT ;  /* 0x000000040900780c */ /* 0x000fe20003f06070 */
[----:B------:R-:W-:-:S04]  /*1900*/  HADD2 R25, -R25, 1, 1 ;  /* 0x3c003c0019197430 */ /* 0x000fc80000000100 */
[----:B------:R-:W-:-:S08]  /*1910*/  HMUL2 R25, R25, -10000, -10000 ;  /* 0xf0e2f0e219197832 */ /* 0x000fd00000000000 */
[----:B------:R-:W-:-:S06]  /*1920*/  @P0 HADD2 R12, -R26, 1, 1 ;  /* 0x3c003c001a0c0430 */ /* 0x000fcc0000000100 */
[----:B------:R-:W-:-:S04]  /*1930*/  @P0 HFMA2.MMA R26, R12, -10000, -10000, -RZ ;  /* 0xf0e2f0e20c1a0835 */ /* 0x000fc800001000ff */
.L_x_364:
[----:B------:R-:W-:Y:S01]  /*1940*/  HFMA2 R35, R48, c[0x0] [0x190].H0_H0, R35 ;  /* 0x2000640030237a31 */ /* 0x000fe20000000023 */
[----:B------:R-:W-:Y:S06]  /*1950*/  @P4 BRA `(.L_x_365) ;  /* 0x000001d000004947 */ /* 0x000fec0003800000 */
[----:B------:R-:W-:-:S05]  /*1960*/  HADD2 R35, R35, R10 ;  /* 0x0000000a23237230 */ /* 0x000fca0000000000 */
[--C-:B------:R-:W-:Y:S02]  /*1970*/  HADD2.F32 R12, -RZ, R35.reuse.H0_H0 ;  /* 0x20000023ff0c7230 */ /* 0x100fe40000004100 */
[----:B------:R-:W-:-:S05]  /*1980*/  HADD2.F32 R13, -RZ, R35.H1_H1 ;  /* 0x30000023ff0d7230 */ /* 0x000fca0000004100 */
[----:B------:R-:W-:-:S04]  /*1990*/  FMNMX.FTZ R13, R12, R13, !PT ;  /* 0x0000000d0c0d7209 */ /* 0x000fc80007810000 */
[----:B------:R-:W-:Y:S01]  /*19a0*/  FMNMX.FTZ R44, R44, R13, !PT ;  /* 0x0000000d2c2c7209 */ /* 0x000fe20007810000 */
[----:B------:R-:W-:Y:S05]  /*19b0*/  @!P3 BRA `(.L_x_348) ;  /* 0x000002f00000b947 */ /* 0x000fea0003800000 */
[----:B------:R-:W-:Y:S01]  /*19c0*/  HFMA2 R12, R27, c[0x0] [0x190].H0_H0, R24 ;  /* 0x200064001b0c7a31 */ /* 0x000fe20000000018 */
[----:B------:R-:W-:-:S05]  /*19d0*/  ISETP.NE.AND P0, PT, R9, 0x2, PT ;  /* 0x000000020900780c */ /* 0x000fca0003f05270 */
[----:B------:R-:W-:-:S10]  /*19e0*/  HFMA2.MMA R34, R12, 1, 1, R11 ;  /* 0x3c003c000c227835 */ /* 0x000fd4000000000b */
[--C-:B------:R-:W-:Y:S02]  /*19f0*/  HADD2.F32 R12, -RZ, R34.reuse.H0_H0 ;  /* 0x20000022ff0c7230 */ /* 0x100fe40000004100 */
[----:B------:R-:W-:-:S05]  /*1a00*/  HADD2.F32 R13, -RZ, R34.H1_H1 ;  /* 0x30000022ff0d7230 */ /* 0x000fca0000004100 */
[----:B------:R-:W-:-:S04]  /*1a10*/  FMNMX.FTZ R12, R12, R13, !PT ;  /* 0x0000000d0c0c7209 */ /* 0x000fc80007810000 */
[----:B------:R-:W-:Y:S01]  /*1a20*/  FMNMX.FTZ R45, R45, R12, !PT ;  /* 0x0000000c2d2d7209 */ /* 0x000fe20007810000 */
[----:B------:R-:W-:Y:S05]  /*1a30*/  @!P0 BRA `(.L_x_348) ;  /* 0x0000027000008947 */ /* 0x000fea0003800000 */
[----:B------:R-:W-:Y:S01]  /*1a40*/  HFMA2 R12, R28, c[0x0] [0x190].H0_H0, R25 ;  /* 0x200064001c0c7a31 */ /* 0x000fe20000000019 */
[----:B------:R-:W-:-:S05]  /*1a50*/  ISETP.GE.U32.AND P0, PT, R9, 0x4, PT ;  /* 0x000000040900780c */ /* 0x000fca0003f06070 */
[----:B------:R-:W-:-:S10]  /*1a60*/  HFMA2.MMA R36, R12, 1, 1, R16 ;  /* 0x3c003c000c247835 */ /* 0x000fd40000000010 */
[--C-:B------:R-:W-:Y:S02]  /*1a70*/  HADD2.F32 R12, -RZ, R36.reuse.H0_H0 ;  /* 0x20000024ff0c7230 */ /* 0x100fe40000004100 */
[----:B------:R-:W-:-:S05]  /*1a80*/  HADD2.F32 R13, -RZ, R36.H1_H1 ;  /* 0x30000024ff0d7230 */ /* 0x000fca0000004100 */
[----:B------:R-:W-:-:S04]  /*1a90*/  FMNMX.FTZ R13, R12, R13, !PT ;  /* 0x0000000d0c0d7209 */ /* 0x000fc80007810000 */
[----:B------:R-:W-:Y:S01]  /*1aa0*/  FMNMX.FTZ R46, R46, R13, !PT ;  /* 0x0000000d2e2e7209 */ /* 0x000fe20007810000 */
[----:B------:R-:W-:Y:S05]  /*1ab0*/  @!P0 BRA `(.L_x_348) ;  /* 0x000001f000008947 */ /* 0x000fea0003800000 */
[----:B------:R-:W-:-:S06]  /*1ac0*/  HFMA2 R12, R29, c[0x0] [0x190].H0_H0, R26 ;  /* 0x200064001d0c7a31 */ /* 0x000fcc000000001a */
[----:B------:R-:W-:-:S10]  /*1ad0*/  HFMA2.MMA R37, R12, 1, 1, R17 ;  /* 0x3c003c000c257835 */ /* 0x000fd40000000011 */
[--C-:B------:R-:W-:Y:S02]  /*1ae0*/  HADD2.F32 R12, -RZ, R37.reuse.H0_H0 ;  /* 0x20000025ff0c7230 */ /* 0x100fe40000004100 */
[----:B------:R-:W-:-:S05]  /*1af0*/  HADD2.F32 R13, -RZ, R37.H1_H1 ;  /* 0x30000025ff0d7230 */ /* 0x000fca0000004100 */
[----:B------:R-:W-:-:S04]  /*1b00*/  FMNMX.FTZ R12, R12, R13, !PT ;  /* 0x0000000d0c0c7209 */ /* 0x000fc80007810000 */
[----:B------:R-:W-:Y:S01]  /*1b10*/  FMNMX.FTZ R47, R47, R12, !PT ;  /* 0x0000000c2f2f7209 */ /* 0x000fe20007810000 */
[----:B------:R-:W-:Y:S05]  /*1b20*/  BRA `(.L_x_348) ;  /* 0x0000018000007947 */ /* 0x000fea0003800000 */
.L_x_365:
[--C-:B------:R-:W-:Y:S02]  /*1b30*/  HADD2.F32 R12, -RZ, R35.reuse.H0_H0 ;  /* 0x20000023ff0c7230 */ /* 0x100fe40000004100 */
[----:B------:R-:W-:-:S05]  /*1b40*/  HADD2.F32 R13, -RZ, R35.H1_H1 ;  /* 0x30000023ff0d7230 */ /* 0x000fca0000004100 */
[----:B------:R-:W-:-:S04]  /*1b50*/  FMNMX.FTZ R13, R12, R13, !PT ;  /* 0x0000000d0c0d7209 */ /* 0x000fc80007810000 */
[----:B------:R-:W-:Y:S01]  /*1b60*/  FMNMX.FTZ R44, R44, R13, !PT ;  /* 0x0000000d2c2c7209 */ /* 0x000fe20007810000 */
[----:B------:R-:W-:Y:S05]  /*1b70*/  @!P3 BRA `(.L_x_348) ;  /* 0x000001300000b947 */ /* 0x000fea0003800000 */
[----:B------:R-:W-:Y:S01]  /*1b80*/  ISETP.NE.AND P0, PT, R9, 0x2, PT ;  /* 0x000000020900780c */ /* 0x000fe20003f05270 */
[----:B------:R-:W-:-:S05]  /*1b90*/  HFMA2 R34, R27, c[0x0] [0x190].H0_H0, R24 ;  /* 0x200064001b227a31 */ /* 0x000fca0000000018 */
[--C-:B------:R-:W-:Y:S02]  /*1ba0*/  HADD2.F32 R12, -RZ, R34.reuse.H0_H0 ;  /* 0x20000022ff0c7230 */ /* 0x100fe40000004100 */
[----:B------:R-:W-:-:S05]  /*1bb0*/  HADD2.F32 R13, -RZ, R34.H1_H1 ;  /* 0x30000022ff0d7230 */ /* 0x000fca0000004100 */
[----:B------:R-:W-:-:S04]  /*1bc0*/  FMNMX.FTZ R12, R12, R13, !PT ;  /* 0x0000000d0c0c7209 */ /* 0x000fc80007810000 */
[----:B------:R-:W-:Y:S01]  /*1bd0*/  FMNMX.FTZ R45, R45, R12, !PT ;  /* 0x0000000c2d2d7209 */ /* 0x000fe20007810000 */
[----:B------:R-:W-:Y:S05]  /*1be0*/  @!P0 BRA `(.L_x_348) ;  /* 0x000000c000008947 */ /* 0x000fea0003800000 */
[----:B------:R-:W-:Y:S01]  /*1bf0*/  ISETP.GE.U32.AND P0, PT, R9, 0x4, PT ;  /* 0x000000040900780c */ /* 0x000fe20003f06070 */
[----:B------:R-:W-:-:S05]  /*1c00*/  HFMA2 R36, R28, c[0x0] [0x190].H0_H0, R25 ;  /* 0x200064001c247a31 */ /* 0x000fca0000000019 */
[--C-:B------:R-:W-:Y:S02]  /*1c10*/  HADD2.F32 R12, -RZ, R36.reuse.H0_H0 ;  /* 0x20000024ff0c7230 */ /* 0x100fe40000004100 */
[----:B------:R-:W-:-:S05]  /*1c20*/  HADD2.F32 R13, -RZ, R36.H1_H1 ;  /* 0x30000024ff0d7230 */ /* 0x000fca0000004100 */
[----:B------:R-:W-:Y:S01]  /*1c30*/  @P0 HFMA2 R14, R29, c[0x0] [0x190].H0_H0, R26 ;  /* 0x200064001d0e0a31 */ /* 0x000fe2000000001a */
[----:B------:R-:W-:-:S04]  /*1c40*/  FMNMX.FTZ R13, R12, R13, !PT ;  /* 0x0000000d0c0d7209 */ /* 0x000fc80007810000 */
[--C-:B------:R-:W-:Y:S01]  /*1c50*/  @P0 HADD2.F32 R15, -RZ, R14.reuse.H0_H0 ;  /* 0x2000000eff0f0230 */ /* 0x100fe20000004100 */
[----:B------:R-:W-:Y:S01]  /*1c60*/  FMNMX.FTZ R46, R46, R13, !PT ;  /* 0x0000000d2e2e7209 */ /* 0x000fe20007810000 */
[----:B------:R-:W-:Y:S01]  /*1c70*/  @P0 HADD2.F32 R48, -RZ, R14.H1_H1 ;  /* 0x3000000eff300230 */ /* 0x000fe20000004100 */
[----:B------:R-:W-:-:S04]  /*1c80*/  @P0 IMAD.MOV.U32 R37, RZ, RZ, R14 ;  /* 0x000000ffff250224 */ /* 0x000fc800078e000e */
[----:B------:R-:W-:-:S04]  /*1c90*/  @P0 FMNMX.FTZ R48, R15, R48, !PT ;  /* 0x000000300f300209 */ /* 0x000fc80007810000 */
[----:B------:R-:W-:Y:S02]  /*1ca0*/  @P0 FMNMX.FTZ R47, R47, R48, !PT ;  /* 0x000000302f2f0209 */ /* 0x000fe40007810000 */
.L_x_348:
[----:B------:R-:W-:Y:S05]  /*1cb0*/  BSYNC B0 ;  /* 0x0000000000007941 */ /* 0x000fea0003800000 */
.L_x_347:
[----:B------:R-:W-:-:S05]  /*1cc0*/  IMAD.MOV.U32 R12, RZ, RZ, c[0x0][0x0] ;  /* 0x00000000ff0c7624 */ /* 0x000fca00078e00ff */
[----:B------:R-:W-:-:S13]  /*1cd0*/  ISETP.GE.U32.AND P0, PT, R12, 0x21, PT ;  /* 0x000000210c00780c */ /* 0x000fda0003f06070 */
[----:B------:R-:W-:Y:S05]  /*1ce0*/  @!P0 BRA `(.L_x_366) ;  /* 0x000005e000008947 */ /* 0x000fea0003800000 */
[----:B------:R-:W0:Y:S01]  /*1cf0*/  SHFL.BFLY PT, R13, R44, 0x10, 0x1f ;  /* 0x0e001f002c0d7f89 */ /* 0x000e2200000e0000 */
[----:B------:R-:W-:-:S03]  /*1d00*/  ISETP.NE.AND P2, PT, R41, RZ, PT ;  /* 0x000000ff2900720c */ /* 0x000fc60003f45270 */
[----:B------:R-:W1:Y:S04]  /*1d10*/  SHFL.BFLY PT, R12, R45, 0x10, 0x1f ;  /* 0x0e001f002d0c7f89 */ /* 0x000e6800000e0000 */
[----:B------:R-:W2:Y:S04]  /*1d20*/  SHFL.BFLY PT, R15, R46, 0x10, 0x1f ;  /* 0x0e001f002e0f7f89 */ /* 0x000ea800000e0000 */
[----:B------:R-:W4:Y:S01]  /*1d30*/  SHFL.BFLY PT, R50, R47, 0x10, 0x1f ;  /* 0x0e001f002f327f89 */ /* 0x000f2200000e0000 */
[----:B0-----:R-:W-:Y:S02]  /*1d40*/  FMNMX.FTZ R13, R13, R44, !PT ;  /* 0x0000002c0d0d7209 */ /* 0x001fe40007810000 */
[----:B-1----:R-:W-:-:S03]  /*1d50*/  FMNMX.FTZ R14, R12, R45, !PT ;  /* 0x0000002d0c0e7209 */ /* 0x002fc60007810000 */
[----:B------:R-:W0:Y:S01]  /*1d60*/  SHFL.BFLY PT, R12, R13, 0x8, 0x1f ;  /* 0x0d001f000d0c7f89 */ /* 0x000e2200000e0000 */
[----:B--2---:R-:W-:-:S03]  /*1d70*/  FMNMX.FTZ R48, R15, R46, !PT ;  /* 0x0000002e0f307209 */ /* 0x004fc60007810000 */
[----:B------:R-:W1:Y:S01]  /*1d80*/  SHFL.BFLY PT, R15, R14, 0x8, 0x1f ;  /* 0x0d001f000e0f7f89 */ /* 0x000e6200000e0000 */
[----:B----4-:R-:W-:-:S03]  /*1d90*/  FMNMX.FTZ R50, R50, R47, !PT ;  /* 0x0000002f32327209 */ /* 0x010fc60007810000 */
        /* <DEDUP_REMOVED lines=10> */
[----:B0-----:R-:W-:Y:S01]  /*1e40*/  FMNMX.FTZ R15, R12, R15, !PT ;  /* 0x0000000f0c0f7209 */ /* 0x001fe20007810000 */
[----:B------:R-:W-:Y:S01]  /*1e50*/  FMUL.FTZ R12, R38, 0.03125 ;  /* 0x3d000000260c7820 */ /* 0x000fe20000410000 */
[----:B-1----:R-:W-:-:S03]  /*1e60*/  FMNMX.FTZ R14, R45, R44, !PT ;  /* 0x0000002c2d0e7209 */ /* 0x002fc60007810000 */
[----:B------:R-:W0:Y:S01]  /*1e70*/  SHFL.BFLY PT, R44, R15, 0x2, 0x1f ;  /* 0x0c401f000f2c7f89 */ /* 0x000e2200000e0000 */
[----:B---3--:R-:W-:Y:S02]  /*1e80*/  FSETP.GT.FTZ.AND P3, PT, R12, R39, PT ;  /* 0x000000270c00720b */ /* 0x008fe40003f74000 */
[----:B--2---:R-:W-:Y:S01]  /*1e90*/  FMNMX.FTZ R47, R49, R46, !PT ;  /* 0x0000002e312f7209 */ /* 0x004fe20007810000 */
[----:B------:R-:W1:Y:S01]  /*1ea0*/  SHFL.BFLY PT, R13, R14, 0x2, 0x1f ;  /* 0x0c401f000e0d7f89 */ /* 0x000e6200000e0000 */
[----:B----4-:R-:W-:-:S03]  /*1eb0*/  FMNMX.FTZ R52, R51, R52, !PT ;  /* 0x0000003433347209 */ /* 0x010fc60007810000 */
[----:B------:R-:W2:Y:S04]  /*1ec0*/  SHFL.BFLY PT, R46, R47, 0x2, 0x1f ;  /* 0x0c401f002f2e7f89 */ /* 0x000ea800000e0000 */
[----:B------:R-:W3:Y:S01]  /*1ed0*/  SHFL.BFLY PT, R53, R52, 0x2, 0x1f ;  /* 0x0c401f0034357f89 */ /* 0x000ee200000e0000 */
[----:B0-----:R-:W-:Y:S02]  /*1ee0*/  FMNMX.FTZ R44, R15, R44, !PT ;  /* 0x0000002c0f2c7209 */ /* 0x001fe40007810000 */
[----:B-1----:R-:W-:-:S03]  /*1ef0*/  FMNMX.FTZ R45, R14, R13, !PT ;  /* 0x0000000d0e2d7209 */ /* 0x002fc60007810000 */
[----:B------:R-:W0:Y:S01]  /*1f00*/  SHFL.BFLY PT, R13, R44, 0x1, 0x1f ;  /* 0x0c201f002c0d7f89 */ /* 0x000e2200000e0000 */
[----:B--2---:R-:W-:Y:S01]  /*1f10*/  FMNMX.FTZ R48, R47, R46, !PT ;  /* 0x0000002e2f307209 */ /* 0x004fe20007810000 */
[----:B------:R-:W-:Y:S02]  /*1f20*/  IMAD.MOV.U32 R47, RZ, RZ, -0x1f528714 ;  /* 0xe0ad78ecff2f7424 */ /* 0x000fe400078e00ff */
[----:B------:R-:W1:Y:S01]  /*1f30*/  SHFL.BFLY PT, R46, R45, 0x1, 0x1f ;  /* 0x0c201f002d2e7f89 */ /* 0x000e6200000e0000 */
[----:B---3--:R-:W-:-:S03]  /*1f40*/  FMNMX.FTZ R53, R52, R53, !PT ;  /* 0x0000003534357209 */ /* 0x008fc60007810000 */
[----:B------:R-:W2:Y:S04]  /*1f50*/  SHFL.BFLY PT, R49, R48, 0x1, 0x1f ;  /* 0x0c201f0030317f89 */ /* 0x000ea800000e0000 */
[----:B------:R-:W3:Y:S01]  /*1f60*/  SHFL.BFLY PT, R50, R53, 0x1, 0x1f ;  /* 0x0c201f0035327f89 */ /* 0x000ee200000e0000 */
[----:B0-----:R-:W-:Y:S01]  /*1f70*/  FMNMX.FTZ R12, R44, R13, !PT ;  /* 0x0000000d2c0c7209 */ /* 0x001fe20007810000 */
[----:B------:R-:W-:Y:S01]  /*1f80*/  IMAD.MOV.U32 R44, RZ, RZ, -0x1f528714 ;  /* 0xe0ad78ecff2c7424 */ /* 0x000fe200078e00ff */
[----:B-1----:R-:W-:Y:S01]  /*1f90*/  FMNMX.FTZ R13, R45, R46, !PT ;  /* 0x0000002e2d0d7209 */ /* 0x002fe20007810000 */
[----:B------:R-:W-:Y:S02]  /*1fa0*/  IMAD.MOV.U32 R46, RZ, RZ, -0x1f528714 ;  /* 0xe0ad78ecff2e7424 */ /* 0x000fe400078e00ff */
[----:B------:R-:W-:Y:S01]  /*1fb0*/  IMAD.MOV.U32 R45, RZ, RZ, -0x1f528714 ;  /* 0xe0ad78ecff2d7424 */ /* 0x000fe200078e00ff */
[----:B--2---:R-:W-:-:S02]  /*1fc0*/  FMNMX.FTZ R14, R48, R49, !PT ;  /* 0x00000031300e7209 */ /* 0x004fc40007810000 */
[----:B---3--:R-:W-:-:S05]  /*1fd0*/  FMNMX.FTZ R15, R53, R50, !PT ;  /* 0x00000032350f7209 */ /* 0x008fca0007810000 */
        /* <DEDUP_REMOVED lines=19> */
[----:B-1----:R-:W-:-:S02]  /*2110*/  FMNMX.FTZ R15, R51, R14, !PT ;  /* 0x0000000e330f7209 */ /* 0x002fc40007810000 */
[----:B--2---:R-:W-:-:S03]  /*2120*/  FMNMX.FTZ R47, R48, R13, !PT ;  /* 0x0000000d302f7209 */ /* 0x004fc60007810000 */
        /* <DEDUP_REMOVED lines=26> */
.L_x_366:
[----:B------:R-:W0:Y:S04]  /*22d0*/  SHFL.BFLY PT, R13, R44, 0x10, 0x1f ;  /* 0x0e001f002c0d7f89 */ /* 0x000e2800000e0000 */
[----:B------:R-:W1:Y:S04]  /*22e0*/  SHFL.BFLY PT, R12, R45, 0x10, 0x1f ;  /* 0x0e001f002d0c7f89 */ /* 0x000e6800000e0000 */
[----:B------:R-:W2:Y:S04]  /*22f0*/  SHFL.BFLY PT, R15, R46, 0x10, 0x1f ;  /* 0x0e001f002e0f7f89 */ /* 0x000ea800000e0000 */
[----:B------:R-:W4:Y:S01]  /*2300*/  SHFL.BFLY PT, R50, R47, 0x10, 0x1f ;  /* 0x0e001f002f327f89 */ /* 0x000f2200000e0000 */
[----:B0-----:R-:W-:-:S02]  /*2310*/  FMNMX.FTZ R13, R13, R44, !PT ;  /* 0x0000002c0d0d7209 */ /* 0x001fc40007810000 */
        /* <DEDUP_REMOVED lines=24> */
[----:B-1----:R-:W-:Y:S02]  /*24a0*/  FMNMX.FTZ R46, R45, R46, !PT ;  /* 0x0000002e2d2e7209 */ /* 0x002fe40007810000 */
[----:B--2---:R-:W-:Y:S02]  /*24b0*/  FMNMX.FTZ R49, R48, R13, !PT ;  /* 0x0000000d30317209 */ /* 0x004fe40007810000 */
[----:B------:R-:W0:Y:S01]  /*24c0*/  SHFL.BFLY PT, R13, R44, 0x1, 0x1f ;  /* 0x0c201f002c0d7f89 */ /* 0x000e2200000e0000 */
[----:B----4-:R-:W-:-:S03]  /*24d0*/  FMNMX.FTZ R50, R52, R47, !PT ;  /* 0x0000002f34327209 */ /* 0x010fc60007810000 */
[----:B------:R-:W1:Y:S04]  /*24e0*/  SHFL.BFLY PT, R47, R46, 0x1, 0x1f ;  /* 0x0c201f002e2f7f89 */ /* 0x000e6800000e0000 */
[----:B------:R-:W2:Y:S04]  /*24f0*/  SHFL.BFLY PT, R14, R49, 0x1, 0x1f ;  /* 0x0c201f00310e7f89 */ /* 0x000ea800000e0000 */
[----:B------:R-:W4:Y:S01]  /*2500*/  SHFL.BFLY PT, R15, R50, 0x1, 0x1f ;  /* 0x0c201f00320f7f89 */ /* 0x000f2200000e0000 */
[----:B0-----:R-:W-:Y:S02]  /*2510*/  FMNMX.FTZ R12, R44, R13, !PT ;  /* 0x0000000d2c0c7209 */ /* 0x001fe40007810000 */
[----:B-1----:R-:W-:-:S02]  /*2520*/  FMNMX.FTZ R13, R46, R47, !PT ;  /* 0x0000002f2e0d7209 */ /* 0x002fc40007810000 */
[----:B--2---:R-:W-:Y:S02]  /*2530*/  FMNMX.FTZ R14, R49, R14, !PT ;  /* 0x0000000e310e7209 */ /* 0x004fe40007810000 */
[----:B----4-:R-:W-:Y:S02]  /*2540*/  FMNMX.FTZ R15, R50, R15, !PT ;  /* 0x0000000f320f7209 */ /* 0x010fe40007810000 */
.L_x_367:
[----:B------:R-:W-:Y:S01]  /*2550*/  ISETP.GE.AND P3, PT, R9, 0x1, PT ;  /* 0x000000010900780c */ /* 0x000fe20003f66270 */
[----:B------:R-:W-:Y:S01]  /*2560*/  BSSY B0, `(.L_x_368) ;  /* 0x00000c0000007945 */ /* 0x000fe20003800000 */
[C---:B------:R-:W-:Y:S01]  /*2570*/  ISETP.NE.AND P2, PT, R2.reuse, RZ, PT ;  /* 0x000000ff0200720c */ /* 0x040fe20003f45270 */
[----:B------:R-:W-:Y:S01]  /*2580*/  CS2R R44, SRZ ;  /* 0x00000000002c7805 */ /* 0x000fe2000001ff00 */
[----:B------:R-:W-:Y:S01]  /*2590*/  ISETP.GE.U32.OR P4, PT, R2, UR5, !P3 ;  /* 0x0000000502007c0c */ /* 0x000fe2000df86470 */
[----:B------:R-:W-:-:S10]  /*25a0*/  CS2R R46, SRZ ;  /* 0x00000000002e7805 */ /* 0x000fd4000001ff00 */
[----:B------:R0:W-:Y:S04]  /*25b0*/  @!P2 STS.128 [0x10], R12 ;  /* 0x0000100cff00a388 */ /* 0x0001e80000000c00 */
[----:B------:R-:W-:Y:S06]  /*25c0*/  BAR.SYNC.DEFER_BLOCKING 0x0 ;  /* 0x0000000000007b1d */ /* 0x000fec0000010000 */
[----:B------:R-:W-:Y:S05]  /*25d0*/  @P4 BRA `(.L_x_369) ;  /* 0x00000b8000004947 */ /* 0x000fea0003800000 */
[----:B0-----:R-:W0:Y:S01]  /*25e0*/  LDS.128 R12, [0x10] ;  /* 0x00001000ff0c7984 */ /* 0x001e220000000c00 */
[----:B------:R-:W-:-:S02]  /*25f0*/  ISETP.NE.AND P4, PT, R9, 0x1, PT ;  /* 0x000000010900780c */ /* 0x000fc40003f85270 */
        /* <DEDUP_REMOVED lines=73> */
.L_x_370:
[----:B------:R-:W-:Y:S01]  /*2a90*/  HADD2 R44, R31.H0_H0, R31.H1_H1 ;  /* 0x3000001f1f2c7230 */ /* 0x000fe20000000800 */
[----:B------:R-:W-:Y:S01]  /*2aa0*/  ISETP.GE.U32.AND P5, PT, R0, UR5, PT ;  /* 0x0000000500007c0c */ /* 0x000fe2000bfa6070 */
[----:B------:R-:W-:-:S03]  /*2ab0*/  IMAD.MOV.U32 R46, RZ, RZ, RZ ;  /* 0x000000ffff2e7224 */ /* 0x000fc600078e00ff */
[----:B------:R-:W-:Y:S01]  /*2ac0*/  HADD2.F32 R47, -RZ, R44.H0_H0 ;  /* 0x2000002cff2f7230 */ /* 0x000fe20000004100 */
[----:B------:R-:W-:Y:S01]  /*2ad0*/  CS2R R44, SRZ ;  /* 0x00000000002c7805 */ /* 0x000fe2000001ff00 */
[----:B------:R-:W-:Y:S06]  /*2ae0*/  @!P4 BRA `(.L_x_371) ;  /* 0x000000c00000c947 */ /* 0x000fec0003800000 */
[----:B------:R-:W-:Y:S01]  /*2af0*/  ISETP.NE.AND P6, PT, R9, 0x2, PT ;  /* 0x000000020900780c */ /* 0x000fe20003fc5270 */
[----:B------:R-:W-:-:S05]  /*2b00*/  HADD2 R46, R30.H0_H0, R30.H1_H1 ;  /* 0x3000001e1e2e7230 */ /* 0x000fca0000000800 */
        /* <DEDUP_REMOVED lines=10> */
.L_x_371:
[----:B------:R-:W-:Y:S01]  /*2bb0*/  FADD.FTZ R47, RZ, R47 ;  /* 0x0000002fff2f7221 */ /* 0x000fe20000010000 */
[----:B------:R-:W-:Y:S05]  /*2bc0*/  @P5 BRA `(.L_x_369) ;  /* 0x0000059000005947 */ /* 0x000fea0003800000 */
[----:B------:R-:W-:Y:S01]  /*2bd0*/  HADD2 R12, R35, -R12.H0_H0 ;  /* 0xa000000c230c7230 */ /* 0x000fe20000000000 */
[----:B------:R-:W-:-:S04]  /*2be0*/  ISETP.GE.U32.AND P5, PT, R9, 0x2, PT ;  /* 0x000000020900780c */ /* 0x000fc80003fa6070 */
[----:B------:R-:W-:-:S05]  /*2bf0*/  HADD2.F32 R35, -RZ, R12.H0_H0 ;  /* 0x2000000cff237230 */ /* 0x000fca0000004100 */
[----:B------:R-:W-:Y:S01]  /*2c00*/  FFMA R48, R35, 1.4426950216293334961, -RZ ;  /* 0x3fb8aa3b23307823 */ /* 0x000fe200000008ff */
[----:B------:R-:W-:-:S05]  /*2c10*/  HADD2.F32 R35, -RZ, R12.H1_H1 ;  /* 0x3000000cff237230 */ /* 0x000fca0000004100 */
[----:B------:R-:W-:Y:S01]  /*2c20*/  FFMA R49, R35, 1.4426950216293334961, -RZ ;  /* 0x3fb8aa3b23317823 */ /* 0x000fe200000008ff */
[----:B------:R-:W-:Y:S01]  /*2c30*/  MUFU.EX2 R48, R48 ;  /* 0x0000003000307308 */ /* 0x000fe20000000800 */
[----:B------:R-:W-:-:S07]  /*2c40*/  HSET2.BF.EQ.AND R35, R12, 0.007297515869140625, 0.007297515869140625, PT ;  /* 0x1f791f790c237433 */ /* 0x000fce0003802080 */
[----:B------:R-:W0:Y:S02]  /*2c50*/  MUFU.EX2 R49, R49 ;  /* 0x0000003100317308 */ /* 0x000e240000000800 */
[----:B0-----:R-:W-:-:S06]  /*2c60*/  F2FP.PACK_AB R50, R49, R48 ;  /* 0x000000303132723e */ /* 0x001fcc00000000ff */
[----:B------:R-:W-:Y:S01]  /*2c70*/  HFMA2.MMA R35, R35, -0.0009765625, -0.0009765625, R50 ;  /* 0x9400940023237835 */ /* 0x000fe20000000032 */
[----:B------:R-:W-:-:S09]  /*2c80*/  HSET2.BF.EQ.AND R50, R12, 0.0226898193359375, 0.0226898193359375, PT ;  /* 0x25cf25cf0c327433 */ /* 0x000fd20003802080 */
[----:B------:R-:W-:Y:S02]  /*2c90*/  HFMA2 R35, R50, -0.0009765625, -0.0009765625, R35 ;  /* 0x9400940032237831 */ /* 0x000fe40000000023 */
[C---:B------:R-:W-:Y:S02]  /*2ca0*/  HSET2.BF.EQ.AND R50, R12.reuse, -2.615234375, -2.615234375, PT ;  /* 0xc13bc13b0c327433 */ /* 0x040fe40003802080 */
[----:B------:R-:W-:-:S04]  /*2cb0*/  HSET2.BF.EQ.AND R12, R12, -2.966796875, -2.966796875, PT ;  /* 0xc1efc1ef0c0c7433 */ /* 0x000fc80003802080 */
[----:B------:R-:W-:-:S10]  /*2cc0*/  HFMA2.MMA R35, R50, 6.103515625e-05, 6.103515625e-05, R35 ;  /* 0x0400040032237835 */ /* 0x000fd40000000023 */
[----:B------:R-:W-:Y:S01]  /*2cd0*/  HFMA2 R35, R12, 3.0517578125e-05, 3.0517578125e-05, R35 ;  /* 0x020002000c237831 */ /* 0x000fe20000000023 */
[----:B------:R-:W-:Y:S05]  /*2ce0*/  @!P5 BRA `(.L_x_372) ;  /* 0x000003700000d947 */ /* 0x000fea0003800000 */
[----:B------:R-:W-:Y:S02]  /*2cf0*/  F2FP.PACK_AB R13, RZ, R13 ;  /* 0x0000000dff0d723e */ /* 0x000fe400000000ff */
[----:B------:R-:W-:-:S03]  /*2d00*/  ISETP.NE.AND P5, PT, R9, 0x2, PT ;  /* 0x000000020900780c */ /* 0x000fc60003fa5270 */
[----:B------:R-:W-:-:S05]  /*2d10*/  HADD2 R34, R34, -R13.H0_H0 ;  /* 0xa000000d22227230 */ /* 0x000fca0000000000 */
[----:B------:R-:W-:Y:S02]  /*2d20*/  HADD2.F32 R12, -RZ, R34.H0_H0 ;  /* 0x20000022ff0c7230 */ /* 0x000fe40000004100 */
[----:B------:R-:W-:-:S03]  /*2d30*/  HSET2.BF.EQ.AND R48, R34, 0.007297515869140625, 0.007297515869140625, PT ;  /* 0x1f791f7922307433 */ /* 0x000fc60003802080 */
[----:B------:R-:W-:Y:S01]  /*2d40*/  FFMA R13, R12, 1.4426950216293334961, -RZ ;  /* 0x3fb8aa3b0c0d7823 */ /* 0x000fe200000008ff */
[----:B------:R-:W-:-:S05]  /*2d50*/  HADD2.F32 R12, -RZ, R34.H1_H1 ;  /* 0x30000022ff0c7230 */ /* 0x000fca0000004100 */
[----:B------:R-:W-:Y:S01]  /*2d60*/  FFMA R12, R12, 1.4426950216293334961, -RZ ;  /* 0x3fb8aa3b0c0c7823 */ /* 0x000fe200000008ff */
[----:B------:R-:W-:Y:S08]  /*2d70*/  MUFU.EX2 R13, R13 ;  /* 0x0000000d000d7308 */ /* 0x000ff00000000800 */
        /* <DEDUP_REMOVED lines=45> */
[----:B------:R-:W-:Y:S02]  /*3050*/  HFMA2 R37, R37, 3.0517578125e-05, 3.0517578125e-05, R14 ;  /* 0x0200020025257831 */ /* 0x000fe4000000000e */
.L_x_372:
[----:B------:R-:W-:-:S05]  /*3060*/  HADD2 R12, R35.H0_H0, R35.H1_H1 ;  /* 0x30000023230c7230 */ /* 0x000fca0000000800 */
[----:B------:R-:W-:-:S05]  /*3070*/  HADD2.F32 R12, -RZ, R12.H0_H0 ;  /* 0x2000000cff0c7230 */ /* 0x000fca0000004100 */
[----:B------:R-:W-:Y:S01]  /*3080*/  FADD.FTZ R47, R47, R12 ;  /* 0x0000000c2f2f7221 */ /* 0x000fe20000010000 */
[----:B------:R-:W-:Y:S05]  /*3090*/  @!P4 BRA `(.L_x_369) ;  /* 0x000000c00000c947 */ /* 0x000fea0003800000 */
[----:B------:R-:W-:Y:S01]  /*30a0*/  ISETP.NE.AND P4, PT, R9, 0x2, PT ;  /* 0x000000020900780c */ /* 0x000fe20003f85270 */
[----:B------:R-:W-:-:S05]  /*30b0*/  HADD2 R12, R34.H0_H0, R34.H1_H1 ;  /* 0x30000022220c7230 */ /* 0x000fca0000000800 */
[----:B------:R-:W-:-:S05]  /*30c0*/  HADD2.F32 R13, -RZ, R12.H0_H0 ;  /* 0x2000000cff0d7230 */ /* 0x000fca0000004100 */
[----:B------:R-:W-:Y:S02]  /*30d0*/  FADD.FTZ R46, R46, R13 ;  /* 0x0000000d2e2e7221 */ /* 0x000fe40000010000 */
[----:B------:R-:W-:Y:S05]  /*30e0*/  @!P4 BRA `(.L_x_369) ;  /* 0x000000700000c947 */ /* 0x000fea0003800000 */
[----:B------:R-:W-:Y:S01]  /*30f0*/  ISETP.GE.U32.AND P4, PT, R9, 0x4, PT ;  /* 0x000000040900780c */ /* 0x000fe20003f86070 */
[----:B------:R-:W-:-:S05]  /*3100*/  HADD2 R12, R36.H0_H0, R36.H1_H1 ;  /* 0x30000024240c7230 */ /* 0x000fca0000000800 */
[----:B------:R-:W-:-:S05]  /*3110*/  HADD2.F32 R12, -RZ, R12.H0_H0 ;  /* 0x2000000cff0c7230 */ /* 0x000fca0000004100 */
[----:B------:R-:W-:Y:S02]  /*3120*/  FADD.FTZ R45, R45, R12 ;  /* 0x0000000c2d2d7221 */ /* 0x000fe40000010000 */
[----:B------:R-:W-:-:S05]  /*3130*/  @P4 HADD2 R13, R37.H0_H0, R37.H1_H1 ;  /* 0x30000025250d4230 */ /* 0x000fca0000000800 */
[----:B------:R-:W-:-:S05]  /*3140*/  @P4 HADD2.F32 R13, -RZ, R13.H0_H0 ;  /* 0x2000000dff0d4230 */ /* 0x000fca0000004100 */
[----:B------:R-:W-:Y:S02]  /*3150*/  @P4 FADD.FTZ R44, R44, R13 ;  /* 0x0000000d2c2c4221 */ /* 0x000fe40000010000 */
.L_x_369:
[----:B------:R-:W-:Y:S05]  /*3160*/  BSYNC B0 ;  /* 0x0000000000007941 */ /* 0x000fea0003800000 */
.L_x_368:
[----:B------:R-:W-:Y:S05]  /*3170*/  @!P0 BRA `(.L_x_373) ;  /* 0x000005f000008947 */ /* 0x000fea0003800000 */
[----:B0-----:R-:W0:Y:S01]  /*3180*/  SHFL.BFLY PT, R12, R47, 0x10, 0x1f ;  /* 0x0e001f002f0c7f89 */ /* 0x001e2200000e0000 */
[----:B------:R-:W-:-:S03]  /*3190*/  ISETP.NE.AND P0, PT, R41, RZ, PT ;  /* 0x000000ff2900720c */ /* 0x000fc60003f05270 */
[----:B------:R-:W1:Y:S04]  /*31a0*/  SHFL.BFLY PT, R13, R46, 0x10, 0x1f ;  /* 0x0e001f002e0d7f89 */ /* 0x000e6800000e0000 */
[----:B------:R-:W2:Y:S04]  /*31b0*/  SHFL.BFLY PT, R14, R45, 0x10, 0x1f ;  /* 0x0e001f002d0e7f89 */ /* 0x000ea800000e0000 */
[----:B------:R-:W4:Y:S01]  /*31c0*/  SHFL.BFLY PT, R49, R44, 0x10, 0x1f ;  /* 0x0e001f002c317f89 */ /* 0x000f2200000e0000 */
[----:B0-----:R-:W-:Y:S02]  /*31d0*/  FADD.FTZ R12, R12, R47 ;  /* 0x0000002f0c0c7221 */ /* 0x001fe40000010000 */
[----:B-1----:R-:W-:-:S03]  /*31e0*/  FADD.FTZ R15, R13, R46 ;  /* 0x0000002e0d0f7221 */ /* 0x002fc60000010000 */
[----:B------:R-:W0:Y:S01]  /*31f0*/  SHFL.BFLY PT, R13, R12, 0x8, 0x1f ;  /* 0x0d001f000c0d7f89 */ /* 0x000e2200000e0000 */
[----:B--2---:R-:W-:-:S03]  /*3200*/  FADD.FTZ R48, R14, R45 ;  /* 0x0000002d0e307221 */ /* 0x004fc60000010000 */
[----:B------:R-:W1:Y:S01]  /*3210*/  SHFL.BFLY PT, R14, R15, 0x8, 0x1f ;  /* 0x0d001f000f0e7f89 */ /* 0x000e6200000e0000 */
[----:B----4-:R-:W-:-:S03]  /*3220*/  FADD.FTZ R50, R49, R44 ;  /* 0x0000002c31327221 */ /* 0x010fc60000010000 */
        /* <DEDUP_REMOVED lines=13> */
[----:B--2---:R-:W-:Y:S02]  /*3300*/  FADD.FTZ R48, R49, R46 ;  /* 0x0000002e31307221 */ /* 0x004fe40000010000 */
[----:B----4-:R-:W-:-:S03]  /*3310*/  FADD.FTZ R53, R52, R47 ;  /* 0x0000002f34357221 */ /* 0x010fc60000010000 */
[----:B------:R-:W1:Y:S04]  /*3320*/  SHFL.BFLY PT, R51, R48, 0x2, 0x1f ;  /* 0x0c401f0030337f89 */ /* 0x000e6800000e0000 */
[----:B------:R-:W2:Y:S04]  /*3330*/  SHFL.BFLY PT, R47, R44, 0x2, 0x1f ;  /* 0x0c401f002c2f7f89 */ /* 0x000ea800000e0000 */
[----:B------:R-:W4:Y:S01]  /*3340*/  SHFL.BFLY PT, R46, R53, 0x2, 0x1f ;  /* 0x0c401f00352e7f89 */ /* 0x000f2200000e0000 */
[----:B0-----:R-:W-:-:S05]  /*3350*/  FADD.FTZ R12, R14, R15 ;  /* 0x0000000f0e0c7221 */ /* 0x001fca0000010000 */
[----:B------:R-:W0:Y:S01]  /*3360*/  SHFL.BFLY PT, R13, R12, 0x1, 0x1f ;  /* 0x0c201f000c0d7f89 */ /* 0x000e2200000e0000 */
[----:B-1----:R-:W-:Y:S02]  /*3370*/  FADD.FTZ R51, R48, R51 ;  /* 0x0000003330337221 */ /* 0x002fe40000010000 */
[----:B--2---:R-:W-:-:S03]  /*3380*/  FADD.FTZ R47, R44, R47 ;  /* 0x0000002f2c2f7221 */ /* 0x004fc60000010000 */
[----:B------:R-:W1:Y:S01]  /*3390*/  SHFL.BFLY PT, R50, R51, 0x1, 0x1f ;  /* 0x0c201f0033327f89 */ /* 0x000e6200000e0000 */
[----:B------:R-:W-:Y:S02]  /*33a0*/  FMUL.FTZ R44, R38, 0.03125 ;  /* 0x3d000000262c7820 */ /* 0x000fe40000410000 */
[----:B----4-:R-:W-:Y:S02]  /*33b0*/  FADD.FTZ R15, R53, R46 ;  /* 0x0000002e350f7221 */ /* 0x010fe40000010000 */
[----:B------:R-:W2:Y:S01]  /*33c0*/  SHFL.BFLY PT, R46, R47, 0x1, 0x1f ;  /* 0x0c201f002f2e7f89 */ /* 0x000ea200000e0000 */
[----:B---3--:R-:W-:-:S03]  /*33d0*/  FSETP.GT.FTZ.AND P4, PT, R44, R39, PT ;  /* 0x000000272c00720b */ /* 0x008fc60003f94000 */
[----:B------:R-:W3:Y:S01]  /*33e0*/  SHFL.BFLY PT, R14, R15, 0x1, 0x1f ;  /* 0x0c201f000f0e7f89 */ /* 0x000ee200000e0000 */
[----:B0-----:R-:W-:Y:S02]  /*33f0*/  FADD.FTZ R45, R12, R13 ;  /* 0x0000000d0c2d7221 */ /* 0x001fe40000010000 */
[----:B------:R-:W-:-:S03]  /*3400*/  CS2R R12, SRZ ;  /* 0x00000000000c7805 */ /* 0x000fc6000001ff00 */
[----:B------:R-:W-:Y:S01]  /*3410*/  @!P0 STS [R40.X4+0x220], R45 ;  /* 0x0002202d28008388 */ /* 0x000fe20000004800 */
[----:B-1----:R-:W-:Y:S02]  /*3420*/  FADD.FTZ R53, R51, R50 ;  /* 0x0000003233357221 */ /* 0x002fe40000010000 */
[----:B--2---:R-:W-:-:S03]  /*3430*/  FADD.FTZ R49, R47, R46 ;  /* 0x0000002e2f317221 */ /* 0x004fc60000010000 */
[----:B------:R-:W-:Y:S01]  /*3440*/  @!P0 STS [R40.X4+0x328], R53 ;  /* 0x0003283528008388 */ /* 0x000fe20000004800 */
[----:B---3--:R-:W-:-:S03]  /*3450*/  FADD.FTZ R46, R15, R14 ;  /* 0x0000000e0f2e7221 */ /* 0x008fc60000010000 */
[----:B------:R-:W-:Y:S01]  /*3460*/  @!P0 STS [R40.X4+0x2a4], R49 ;  /* 0x0002a43128008388 */ /* 0x000fe20000004800 */
[----:B------:R-:W-:-:S03]  /*3470*/  CS2R R14, SRZ ;  /* 0x00000000000e7805 */ /* 0x000fc6000001ff00 */
        /* <DEDUP_REMOVED lines=47> */
.L_x_373:
[----:B0-----:R-:W0:Y:S04]  /*3770*/  SHFL.BFLY PT, R12, R47, 0x10, 0x1f ;  /* 0x0e001f002f0c7f89 */ /* 0x001e2800000e0000 */
[----:B------:R-:W1:Y:S04]  /*3780*/  SHFL.BFLY PT, R13, R46, 0x10, 0x1f ;  /* 0x0e001f002e0d7f89 */ /* 0x000e6800000e0000 */
[----:B------:R-:W2:Y:S04]  /*3790*/  SHFL.BFLY PT, R14, R45, 0x10, 0x1f ;  /* 0x0e001f002d0e7f89 */ /* 0x000ea800000e0000 */
[----:B------:R-:W4:Y:S01]  /*37a0*/  SHFL.BFLY PT, R49, R44, 0x10, 0x1f ;  /* 0x0e001f002c317f89 */ /* 0x000f2200000e0000 */
[----:B0-----:R-:W-:-:S02]  /*37b0*/  FADD.FTZ R12, R12, R47 ;  /* 0x0000002f0c0c7221 */ /* 0x001fc40000010000 */
        /* <DEDUP_REMOVED lines=23> */
[----:B0-----:R-:W-:Y:S02]  /*3930*/  FADD.FTZ R15, R14, R15 ;  /* 0x0000000f0e0f7221 */ /* 0x001fe40000010000 */
[----:B-1----:R-:W-:-:S02]  /*3940*/  FADD.FTZ R51, R48, R51 ;  /* 0x0000003330337221 */ /* 0x002fc40000010000 */
[----:B--2---:R-:W-:-:S03]  /*3950*/  FADD.FTZ R47, R44, R47 ;  /* 0x0000002f2c2f7221 */ /* 0x004fc60000010000 */
[----:B------:R-:W0:Y:S01]  /*3960*/  SHFL.BFLY PT, R50, R51, 0x1, 0x1f ;  /* 0x0c201f0033327f89 */ /* 0x000e2200000e0000 */
[----:B----4-:R-:W-:-:S03]  /*3970*/  FADD.FTZ R13, R53, R12 ;  /* 0x0000000c350d7221 */ /* 0x010fc60000010000 */
[----:B------:R-:W1:Y:S04]  /*3980*/  SHFL.BFLY PT, R46, R47, 0x1, 0x1f ;  /* 0x0c201f002f2e7f89 */ /* 0x000e6800000e0000 */
[----:B------:R-:W2:Y:S04]  /*3990*/  SHFL.BFLY PT, R12, R15, 0x1, 0x1f ;  /* 0x0c201f000f0c7f89 */ /* 0x000ea800000e0000 */
[----:B------:R-:W4:Y:S01]  /*39a0*/  SHFL.BFLY PT, R14, R13, 0x1, 0x1f ;  /* 0x0c201f000d0e7f89 */ /* 0x000f2200000e0000 */
[----:B0-----:R-:W-:Y:S02]  /*39b0*/  FADD.FTZ R50, R51, R50 ;  /* 0x0000003233327221 */ /* 0x001fe40000010000 */
[----:B-1----:R-:W-:-:S02]  /*39c0*/  FADD.FTZ R46, R47, R46 ;  /* 0x0000002e2f2e7221 */ /* 0x002fc40000010000 */
[----:B--2---:R-:W-:Y:S02]  /*39d0*/  FADD.FTZ R12, R15, R12 ;  /* 0x0000000c0f0c7221 */ /* 0x004fe40000010000 */
[----:B----4-:R-:W-:Y:S02]  /*39e0*/  FADD.FTZ R14, R13, R14 ;  /* 0x0000000e0d0e7221 */ /* 0x010fe40000010000 */
.L_x_374:
[----:B------:R-:W-:Y:S01]  /*39f0*/  BSSY B0, `(.L_x_375) ;  /* 0x000000f000007945 */ /* 0x000fe20003800000 */
[----:B------:R-:W-:Y:S05]  /*3a00*/  @P2 BRA `(.L_x_376) ;  /* 0x000000d000002947 */ /* 0x000fea0003800000 */
[----:B------:R-:W-:Y:S02]  /*3a10*/  FADD.FTZ R50, R50, 9.9999999747524270788e-07 ;  /* 0x358637bd32327421 */ /* 0x000fe40000010000 */
[----:B------:R-:W-:Y:S02]  /*3a20*/  FADD.FTZ R44, R12, 9.9999999747524270788e-07 ;  /* 0x358637bd0c2c7421 */ /* 0x000fe40000010000 */
[----:B------:R-:W-:Y:S02]  /*3a30*/  FADD.FTZ R46, R46, 9.9999999747524270788e-07 ;  /* 0x358637bd2e2e7421 */ /* 0x000fe40000010000 */
[----:B------:R-:W-:Y:S01]  /*3a40*/  FADD.FTZ R45, R14, 9.9999999747524270788e-07 ;  /* 0x358637bd0e2d7421 */ /* 0x000fe20000010000 */
[----:B------:R-:W0:Y:S08]  /*3a50*/  MUFU.RCP R12, R44 ;  /* 0x0000002c000c7308 */ /* 0x000e300000001000 */
[----:B------:R-:W1:Y:S08]  /*3a60*/  MUFU.RCP R13, R46 ;  /* 0x0000002e000d7308 */ /* 0x000e700000001000 */
[----:B------:R-:W2:Y:S01]  /*3a70*/  MUFU.RCP R50, R50 ;  /* 0x0000003200327308 */ /* 0x000ea20000001000 */
[----:B0-----:R-:W-:-:S07]  /*3a80*/  FADD.FTZ R12, R12, -RZ ;  /* 0x800000ff0c0c7221 */ /* 0x001fce0000010000 */
[----:B------:R-:W0:Y:S01]  /*3a90*/  MUFU.RCP R15, R45 ;  /* 0x0000002d000f7308 */ /* 0x000e220000001000 */
[----:B-1----:R-:W-:Y:S02]  /*3aa0*/  FADD.FTZ R13, R13, -RZ ;  /* 0x800000ff0d0d7221 */ /* 0x002fe40000010000 */
[----:B--2---:R-:W-:Y:S02]  /*3ab0*/  FADD.FTZ R14, R50, -RZ ;  /* 0x800000ff320e7221 */ /* 0x004fe40000010000 */
[----:B0-----:R-:W-:-:S05]  /*3ac0*/  FADD.FTZ R15, R15, -RZ ;  /* 0x800000ff0f0f7221 */ /* 0x001fca0000010000 */
[----:B------:R0:W-:Y:S02]  /*3ad0*/  STS.128 [RZ], R12 ;  /* 0x0000000cff007388 */ /* 0x0001e40000000c00 */
.L_x_376:
[----:B------:R-:W-:Y:S05]  /*3ae0*/  BSYNC B0 ;  /* 0x0000000000007941 */ /* 0x000fea0003800000 */
.L_x_375:
[----:B------:R-:W-:Y:S06]  /*3af0*/  BAR.SYNC.DEFER_BLOCKING 0x0 ;  /* 0x0000000000007b1d */ /* 0x000fec0000010000 */
[----:B------:R-:W-:Y:S01]  /*3b00*/  BSSY B0, `(.L_x_377) ;  /* 0x0000049000007945 */ /* 0x000fe20003800000 */
[----:B------:R-:W-:Y:S05]  /*3b10*/  @P1 BRA `(.L_x_378) ;  /* 0x0000047000001947 */ /* 0x000fea0003800000 */
[----:B------:R-:W-:Y:S05]  /*3b20*/  @!P3 BRA `(.L_x_378) ;  /* 0x000004600000b947 */ /* 0x000fea0003800000 */
[----:B0-----:R-:W0:Y:S01]  /*3b30*/  LDS.128 R12, [RZ] ;  /* 0x00000000ff0c7984 */ /* 0x001e220000000c00 */
[----:B------:R-:W-:Y:S01]  /*3b40*/  IMAD.U32 R45, RZ, RZ, UR7 ;  /* 0x00000007ff2d7e24 */ /* 0x000fe2000f8e00ff */
[----:B------:R-:W-:Y:S01]  /*3b50*/  ISETP.NE.AND P0, PT, R9, 0x1, PT ;  /* 0x000000010900780c */ /* 0x000fe20003f05270 */
[----:B------:R-:W-:Y:S01]  /*3b60*/  IMAD.MOV.U32 R51, RZ, RZ, 0x4 ;  /* 0x00000004ff337424 */ /* 0x000fe200078e00ff */
[----:B------:R-:W-:Y:S01]  /*3b70*/  ISETP.GE.U32.AND P2, PT, R0, UR5, PT ;  /* 0x0000000500007c0c */ /* 0x000fe2000bf46070 */
[----:B------:R-:W-:-:S04]  /*3b80*/  IMAD R48, R45, c[0x0][0x188], R42 ;  /* 0x000062002d307a24 */ /* 0x000fc800078e022a */
[----:B------:R-:W-:-:S04]  /*3b90*/  IMAD R49, R48, UR5, RZ ;  /* 0x0000000530317c24 */ /* 0x000fc8000f8e02ff */
[----:B------:R-:W-:-:S04]  /*3ba0*/  IMAD.IADD R44, R49, 0x1, R2 ;  /* 0x00000001312c7824 */ /* 0x000fc800078e0202 */
[----:B------:R-:W-:Y:S01]  /*3bb0*/  IMAD.WIDE R44, R44, R51, c[0x0][0x160] ;  /* 0x000058002c2c7625 */ /* 0x000fe200078e0233 */
[----:B0-----:R-:W-:-:S05]  /*3bc0*/  F2FP.PACK_AB R12, RZ, R12 ;  /* 0x0000000cff0c723e */ /* 0x001fca00000000ff */
[----:B------:R-:W-:-:S05]  /*3bd0*/  HMUL2 R47, R31, R12.H0_H0 ;  /* 0x2000000c1f2f7232 */ /* 0x000fca0000000000 */
[----:B------:R0:W-:Y:S01]  /*3be0*/  STG.E [R44.64], R47 ;  /* 0x0000002f2c007986 */ /* 0x0001e2000c10190a */
[----:B------:R-:W-:Y:S05]  /*3bf0*/  @!P0 BRA `(.L_x_379) ;  /* 0x0000009000008947 */ /* 0x000fea0003800000 */
[----:B------:R-:W-:Y:S02]  /*3c00*/  ISETP.NE.AND P1, PT, R9, 0x2, PT ;  /* 0x000000020900780c */ /* 0x000fe40003f25270 */
[----:B0-----:R-:W-:-:S05]  /*3c10*/  IADD3 R45, R48, c[0x0][0xc], RZ ;  /* 0x00000300302d7a10 */ /* 0x001fca0007ffe0ff */
[----:B------:R-:W-:-:S06]  /*3c20*/  IMAD R18, R45, UR5, R2 ;  /* 0x000000052d127c24 */ /* 0x000fcc000f8e0202 */
[----:B------:R-:W-:Y:S05]  /*3c30*/  @!P1 BRA `(.L_x_379) ;  /* 0x0000005000009947 */ /* 0x000fea0003800000 */
[----:B------:R-:W-:Y:S02]  /*3c40*/  ISETP.GE.U32.AND P1, PT, R9, 0x4, PT ;  /* 0x000000040900780c */ /* 0x000fe40003f26070 */
[----:B------:R-:W-:-:S05]  /*3c50*/  IADD3 R47, R45, c[0x0][0xc], RZ ;  /* 0x000003002d2f7a10 */ /* 0x000fca0007ffe0ff */
[----:B------:R-:W-:-:S06]  /*3c60*/  IMAD R20, R47, UR5, R2 ;  /* 0x000000052f147c24 */ /* 0x000fcc000f8e0202 */
[----:B------:R-:W-:-:S05]  /*3c70*/  @P1 IADD3 R45, R47, c[0x0][0xc], RZ ;  /* 0x000003002f2d1a10 */ /* 0x000fca0007ffe0ff */
[----:B------:R-:W-:Y:S02]  /*3c80*/  @P1 IMAD R21, R45, UR5, R2 ;  /* 0x000000052d151c24 */ /* 0x000fe4000f8e0202 */
.L_x_379:
[----:B------:R-:W-:Y:S05]  /*3c90*/  @!P0 BRA `(.L_x_380) ;  /* 0x000000f000008947 */ /* 0x000fea0003800000 */
[----:B0-----:R-:W-:Y:S02]  /*3ca0*/  F2FP.PACK_AB R44, RZ, R13 ;  /* 0x0000000dff2c723e */ /* 0x001fe400000000ff */
[----:B------:R-:W-:-:S03]  /*3cb0*/  ISETP.NE.AND P1, PT, R9, 0x2, PT ;  /* 0x000000020900780c */ /* 0x000fc60003f25270 */
[----:B------:R-:W-:Y:S01]  /*3cc0*/  HMUL2 R47, R30, R44.H0_H0 ;  /* 0x2000002c1e2f7232 */ /* 0x000fe20000000000 */
[----:B------:R-:W-:-:S05]  /*3cd0*/  IMAD.WIDE R44, R18, R51, c[0x0][0x160] ;  /* 0x00005800122c7625 */ /* 0x000fca00078e0233 */
[----:B------:R0:W-:Y:S04]  /*3ce0*/  STG.E [R44.64], R47 ;  /* 0x0000002f2c007986 */ /* 0x0001e8000c10190a */
[----:B------:R-:W-:Y:S05]  /*3cf0*/  @!P1 BRA `(.L_x_380) ;  /* 0x0000009000009947 */ /* 0x000fea0003800000 */
[----:B------:R-:W-:Y:S01]  /*3d00*/  ISETP.GE.U32.AND P1, PT, R9, 0x4, PT ;  /* 0x000000040900780c */ /* 0x000fe20003f26070 */
[----:B0-----:R-:W-:Y:S01]  /*3d10*/  IMAD.WIDE R46, R20, R51, c[0x0][0x160] ;  /* 0x00005800142e7625 */ /* 0x001fe200078e0233 */
[----:B------:R-:W-:-:S05]  /*3d20*/  F2FP.PACK_AB R44, RZ, R14 ;  /* 0x0000000eff2c723e */ /* 0x000fca00000000ff */
[----:B------:R-:W-:-:S05]  /*3d30*/  HMUL2 R53, R32, R44.H0_H0 ;  /* 0x2000002c20357232 */ /* 0x000fca0000000000 */
[----:B------:R0:W-:Y:S01]  /*3d40*/  STG.E [R46.64], R53 ;  /* 0x000000352e007986 */ /* 0x0001e2000c10190a */
[----:B------:R-:W-:-:S05]  /*3d50*/  @P1 F2FP.PACK_AB R44, RZ, R15 ;  /* 0x0000000fff2c123e */ /* 0x000fca00000000ff */
[----:B------:R-:W-:Y:S01]  /*3d60*/  @P1 HMUL2 R50, R33, R44.H0_H0 ;  /* 0x2000002c21321232 */ /* 0x000fe20000000000 */
[----:B------:R-:W-:-:S05]  /*3d70*/  @P1 IMAD.WIDE R44, R21, R51, c[0x0][0x160] ;  /* 0x00005800152c1625 */ /* 0x000fca00078e0233 */
[----:B------:R0:W-:Y:S02]  /*3d80*/  @P1 STG.E [R44.64], R50 ;  /* 0x000000322c001986 */ /* 0x0001e4000c10190a */
.L_x_380:
[----:B------:R-:W-:Y:S05]  /*3d90*/  @P2 BRA `(.L_x_378) ;  /* 0x000001f000002947 */ /* 0x000fea0003800000 */
[----:B0-----:R-:W-:Y:S01]  /*3da0*/  IMAD.IADD R44, R0, 0x1, R49 ;  /* 0x00000001002c7824 */ /* 0x001fe200078e0231 */
[----:B------:R-:W-:Y:S01]  /*3db0*/  HMUL2 R47, R35, R12.H0_H0 ;  /* 0x2000000c232f7232 */ /* 0x000fe20000000000 */
[----:B------:R-:W-:Y:S02]  /*3dc0*/  ISETP.GE.U32.AND P1, PT, R9, 0x2, PT ;  /* 0x000000020900780c */ /* 0x000fe40003f26070 */
[----:B------:R-:W-:-:S05]  /*3dd0*/  IMAD.WIDE R44, R44, R51, c[0x0][0x160] ;  /* 0x000058002c2c7625 */ /* 0x000fca00078e0233 */
[----:B------:R0:W-:Y:S06]  /*3de0*/  STG.E [R44.64], R47 ;  /* 0x0000002f2c007986 */ /* 0x0001ec000c10190a */
        /* <DEDUP_REMOVED lines=10> */
.L_x_381:
[----:B------:R-:W-:Y:S05]  /*3e90*/  @!P0 BRA `(.L_x_378) ;  /* 0x000000f000008947 */ /* 0x000fea0003800000 */
[----:B0-----:R-:W-:Y:S01]  /*3ea0*/  F2FP.PACK_AB R45, RZ, R13 ;  /* 0x0000000dff2d723e */ /* 0x001fe200000000ff */
[----:B------:R-:W-:Y:S01]  /*3eb0*/  IMAD.WIDE R12, R18, R51, c[0x0][0x160] ;  /* 0x00005800120c7625 */ /* 0x000fe200078e0233 */
[----:B------:R-:W-:-:S03]  /*3ec0*/  ISETP.NE.AND P0, PT, R9, 0x2, PT ;  /* 0x000000020900780c */ /* 0x000fc60003f05270 */
[----:B------:R-:W-:-:S05]  /*3ed0*/  HMUL2 R45, R34, R45.H0_H0 ;  /* 0x2000002d222d7232 */ /* 0x000fca0000000000 */
[----:B------:R0:W-:Y:S05]  /*3ee0*/  STG.E [R12.64], R45 ;  /* 0x0000002d0c007986 */ /* 0x0001ea000c10190a */
[----:B------:R-:W-:Y:S05]  /*3ef0*/  @!P0 BRA `(.L_x_378) ;  /* 0x0000009000008947 */ /* 0x000fea0003800000 */
[----:B------:R-:W-:Y:S01]  /*3f00*/  ISETP.GE.U32.AND P0, PT, R9, 0x4, PT ;  /* 0x000000040900780c */ /* 0x000fe20003f06070 */
[----:B0-----:R-:W-:Y:S01]  /*3f10*/  IMAD.WIDE R12, R20, R51, c[0x0][0x160] ;  /* 0x00005800140c7625 */ /* 0x001fe200078e0233 */
[----:B------:R-:W-:-:S05]  /*3f20*/  F2FP.PACK_AB R9, RZ, R14 ;  /* 0x0000000eff09723e */ /* 0x000fca00000000ff */
[----:B------:R-:W-:-:S05]  /*3f30*/  HMUL2 R9, R36, R9.H0_H0 ;  /* 0x2000000924097232 */ /* 0x000fca0000000000 */
[----:B------:R0:W-:Y:S01]  /*3f40*/  STG.E [R12.64], R9 ;  /* 0x000000090c007986 */ /* 0x0001e2000c10190a */
[----:B------:R-:W-:Y:S01]  /*3f50*/  @P0 F2FP.PACK_AB R45, RZ, R15 ;  /* 0x0000000fff2d023e */ /* 0x000fe200000000ff */
[----:B------:R-:W-:-:S04]  /*3f60*/  @P0 IMAD.WIDE R14, R21, R51, c[0x0][0x160] ;  /* 0x00005800150e0625 */ /* 0x000fc800078e0233 */
[----:B------:R-:W-:-:S05]  /*3f70*/  @P0 HMUL2 R45, R37, R45.H0_H0 ;  /* 0x2000002d252d0232 */ /* 0x000fca0000000000 */
[----:B------:R0:W-:Y:S02]  /*3f80*/  @P0 STG.E [R14.64], R45 ;  /* 0x0000002d0e000986 */ /* 0x0001e4000c10190a */
.L_x_378:
[----:B------:R-:W-:Y:S05]  /*3f90*/  BSYNC B0 ;  /* 0x0000000000007941 */ /* 0x000fea0003800000 */
.L_x_377:
[----:B0-----:R-:W-:-:S04]  /*3fa0*/  IMAD.MOV.U32 R9, RZ, RZ, 0x4 ;  /* 0x00000004ff097424 */ /* 0x001fc800078e00ff */
[----:B------:R-:W-:-:S05]  /*3fb0*/  IMAD R42, R9, c[0x0][0xc], R42 ;  /* 0x00000300092a7a24 */ /* 0x000fca00078e022a */
[----:B------:R-:W-:-:S13]  /*3fc0*/  ISETP.GE.AND P0, PT, R42, c[0x0][0x188], PT ;  /* 0x000062002a007a0c */ /* 0x000fda0003f06270 */
[----:B------:R-:W-:Y:S01]  /*3fd0*/  @P0 CALL.REL.NOINC `(.L_x_382) ;  /* 0x0000001000000944 */ /* 0x000fe20003c00000 */
[----:B------:R-:W-:Y:S05]  /*3fe0*/  BRA `(.L_x_383) ;  /* 0xffffc32000007947 */ /* 0x000fea000383ffff */
.L_x_382:
[----:B------:R-:W-:Y:S05]  /*3ff0*/  EXIT ;  /* 0x000000000000794d */ /* 0x000fea0003800000 */
.L_x_384:
        /* <DEDUP_REMOVED lines=16> */
.L_x_564:


//--------------------- .text._ZN17fastertransformer14softmax_kernelIffLi4EEEvPT_PKT0_PKS1_S7_iiiif --------------------------
	.section	.text._ZN17fastertransformer14softmax_kernelIffLi4EEEvPT_PKT0_PKS1_S7_iiiif,"ax",@progbits
	.sectioninfo	@"SHI_REGISTERS=28"
	.align	128
        .global         _ZN17fastertransformer14softmax_kernelIffLi4EEEvPT_PKT0_PKS1_S7_iiiif
        .type           _ZN17fastertransformer14softmax_kernelIffLi4EEEvPT_PKT0_PKS1_S7_iiiif,@function
        .size           _ZN17fastertransformer14softmax_kernelIffLi4EEEvPT_PKT0_PKS1_S7_iiiif,(.L_x_565 - _ZN17fastertransformer14softmax_kernelIffLi4EEEvPT_PKT0_PKS1_S7_iiiif)
        .other          _ZN17fastertransformer14softmax_kernelIffLi4EEEvPT_PKT0_PKS1_S7_iiiif,@"STO_CUDA_ENTRY STV_DEFAULT"
_ZN17fastertransformer14softmax_kernelIffLi4EEEvPT_PKT0_PKS1_S7_iiiif:
.text._ZN17fastertransformer14softmax_kernelIffLi4EEEvPT_PKT0_PKS1_S7_iiiif:
        /* <DEDUP_REMOVED lines=48> */
.L_x_398:
        /* <DEDUP_REMOVED lines=27> */
.L_x_387:
        /* <DEDUP_REMOVED lines=32> */
.L_x_386:
[----:B------:R-:W-:Y:S05]  /*06b0*/  BSYNC B0 ;  /* 0x0000000000007941 */ /* 0x000fea0003800000 */
.L_x_385:
        /* <DEDUP_REMOVED lines=29> */
.L_x_388:
        /* <DEDUP_REMOVED lines=10> */
.L_x_389:
        /* <DEDUP_REMOVED lines=10> */
.L_x_392:
        /* <DEDUP_REMOVED lines=17> */
.L_x_391:
[----:B0-----:R-:W-:Y:S05]  /*0ae0*/  BSYNC B0 ;  /* 0x0000000000007941 */ /* 0x001fea0003800000 */
.L_x_390:
        /* <DEDUP_REMOVED lines=29> */
.L_x_393:
        /* <DEDUP_REMOVED lines=10> */
.L_x_394:
        /* <DEDUP_REMOVED lines=22> */
.L_x_397:
        /* <DEDUP_REMOVED lines=18> */
.L_x_396:
[----:B0-----:R-:W-:Y:S05]  /*0fe0*/  BSYNC B0 ;  /* 0x0000000000007941 */ /* 0x001fea0003800000 */
.L_x_395:
        /* <DEDUP_REMOVED lines=9> */
.L_x_399:
        /* <DEDUP_REMOVED lines=16> */
.L_x_565:


//--------------------- .text._ZN17fastertransformer17softmax_kernel_h2I6__halfLi4EEEvPT_PKS2_S5_S5_iiiiS2_ --------------------------
	.section	.text._ZN17fastertransformer17softmax_kernel_h2I6__halfLi4EEEvPT_PKS2_S5_S5_iiiiS2_,"ax",@progbits
	.sectioninfo	@"SHI_REGISTERS=40"
	.align	128
        .global         _ZN17fastertransformer17softmax_kernel_h2I6__halfLi4EEEvPT_PKS2_S5_S5_iiiiS2_
        .type           _ZN17fastertransformer17softmax_kernel_h2I6__halfLi4EEEvPT_PKS2_S5_S5_iiiiS2_,@function
        .size           _ZN17fastertransformer17softmax_kernel_h2I6__halfLi4EEEvPT_PKS2_S5_S5_iiiiS2_,(.L_x_566 - _ZN17fastertransformer17softmax_kernel_h2I6__halfLi4EEEvPT_PKS2_S5_S5_iiiiS2_)
        .other          _ZN17fastertransformer17softmax_kernel_h2I6__halfLi4EEEvPT_PKS2_S5_S5_iiiiS2_,@"STO_CUDA_ENTRY STV_DEFAULT"
_ZN17fastertransformer17softmax_kernel_h2I6__halfLi4EEEvPT_PKS2_S5_S5_iiiiS2_:
.text._ZN17fastertransformer17softmax_kernel_h2I6__halfLi4EEEvPT_PKS2_S5_S5_iiiiS2_:
[----:B------:R-:W-:Y:S02]  /*0000*/  MOV R1, c[0x0][0x28] ;  /* 0x00000a0000017a02 */ /* 0x000fe40000000f00 */
        /* <DEDUP_REMOVED lines=12> */
.L_x_400:
        /* <DEDUP_REMOVED lines=11> */
[----:B------:R-:W-:Y:S01]  /*0180*/  IMAD.SHL.U32 R6, R35, 0x4, RZ ;  /* 0x0000000423067824 */ /* 0x000fe200078e00ff */
[----:B------:R-:W-:Y:S01]  /*0190*/  SHF.R.U32.HI R8, RZ, 0x3, R35 ;  /* 0x00000003ff087819 */ /* 0x000fe20000011623 */
[----:B-12---:R-:W-:Y:S01]  /*01a0*/  IMAD R14, R16, c[0x0][0x184], R5 ;  /* 0x00006100100e7a24 */ /* 0x006fe200078e0205 */
[----:B------:R-:W-:Y:S02]  /*01b0*/  IADD3 R31, R33, c[0x0][0x0], RZ ;  /* 0x00000000211f7a10 */ /* 0x000fe40007ffe0ff */
[----:B------:R-:W-:Y:S02]  /*01c0*/  LOP3.LUT R12, R35, 0x1f, RZ, 0xc0, !PT ;  /* 0x0000001f230c7812 */ /* 0x000fe400078ec0ff */
[----:B------:R-:W-:Y:S01]  /*01d0*/  IADD3 R29, R31, c[0x0][0x0], RZ ;  /* 0x000000001f1d7a10 */ /* 0x000fe20007ffe0ff */
[----:B------:R-:W1:Y:S01]  /*01e0*/  I2F R19, R33 ;  /* 0x0000002100137306 */ /* 0x000e620000201400 */
[----:B------:R-:W-:-:S02]  /*01f0*/  LOP3.LUT R8, R8, 0x1ffffffc, RZ, 0xc0, !PT ;  /* 0x1ffffffc08087812 */ /* 0x000fc400078ec0ff */
[----:B------:R-:W-:Y:S01]  /*0200*/  LOP3.LUT R6, R6, 0x7c, RZ, 0xc0, !PT ;  /* 0x0000007c06067812 */ /* 0x000fe200078ec0ff */
[----:B0-----:R-:W-:-:S04]  /*0210*/  FADD.FTZ R21, R21, R21 ;  /* 0x0000001515157221 */ /* 0x001fc80000010000 */
[----:B------:R-:W0:Y:S01]  /*0220*/  I2F R17, R31 ;  /* 0x0000001f00117306 */ /* 0x000e220000201400 */
[----:B------:R-:W-:-:S07]  /*0230*/  FADD.FTZ R13, R21, 1 ;  /* 0x3f800000150d7421 */ /* 0x000fce0000010000 */
[----:B------:R-:W2:Y:S01]  /*0240*/  I2F R15, R29 ;  /* 0x0000001d000f7306 */ /* 0x000ea20000201400 */
[----:B-1----:R-:W-:-:S04]  /*0250*/  FADD.FTZ R19, R19, R19 ;  /* 0x0000001313137221 */ /* 0x002fc80000010000 */
[----:B------:R-:W-:-:S03]  /*0260*/  FADD.FTZ R11, R19, 1 ;  /* 0x3f800000130b7421 */ /* 0x000fc60000010000 */
[----:B------:R1:W3:Y:S01]  /*0270*/  I2F.U32 R10, R35 ;  /* 0x00000023000a7306 */ /* 0x0002e20000201000 */
[----:B0-----:R-:W-:-:S04]  /*0280*/  FADD.FTZ R17, R17, R17 ;  /* 0x0000001111117221 */ /* 0x001fc80000010000 */
[----:B------:R-:W-:Y:S02]  /*0290*/  FADD.FTZ R9, R17, 1 ;  /* 0x3f80000011097421 */ /* 0x000fe40000010000 */
[----:B--2---:R-:W-:-:S04]  /*02a0*/  FADD.FTZ R15, R15, R15 ;  /* 0x0000000f0f0f7221 */ /* 0x004fc80000010000 */
[----:B-1----:R-:W-:Y:S02]  /*02b0*/  FADD.FTZ R7, R15, 1 ;  /* 0x3f8000000f077421 */ /* 0x002fe40000010000 */
.L_x_413:
[----:B------:R-:W-:Y:S01]  /*02c0*/  ISETP.GE.U32.AND P1, PT, R35, UR5, PT ;  /* 0x0000000523007c0c */ /* 0x000fe2000bf26070 */
[----:B------:R-:W-:Y:S01]  /*02d0*/  BSSY B0, `(.L_x_401) ;  /* 0x0000081000007945 */ /* 0x000fe20003800000 */
[----:B------:R-:W-:-:S11]  /*02e0*/  HFMA2.MMA R5, -RZ, RZ, -598.5, 40320 ;  /* 0xe0ad78ecff057435 */ /* 0x000fd600000001ff */
[----:B---3--:R-:W-:Y:S05]  /*02f0*/  @P1 BRA `(.L_x_402) ;  /* 0x000007e000001947 */ /* 0x008fea0003800000 */
[----:B------:R-:W-:Y:S02]  /*0300*/  IMAD R4, R14, c[0x0][0x188], R27 ;  /* 0x000062000e047a24 */ /* 0x000fe400078e021b */
[----:B------:R-:W-:Y:S02]  /*0310*/  IMAD.MOV.U32 R3, RZ, RZ, 0x4 ;  /* 0x00000004ff037424 */ /* 0x000fe400078e00ff */
[----:B------:R-:W-:-:S05]  /*0320*/  IMAD R4, R4, UR5, RZ ;  /* 0x0000000504047c24 */ /* 0x000fca000f8e02ff */
[----:B------:R-:W-:-:S05]  /*0330*/  IADD3 R22, R4, R35, RZ ;  /* 0x0000002304167210 */ /* 0x000fca0007ffe0ff */
[----:B------:R-:W-:-:S05]  /*0340*/  IMAD.WIDE R22, R22, R3, c[0x0][0x168] ;  /* 0x00005a0016167625 */ /* 0x000fca00078e0203 */
[----:B------:R0:W5:Y:S01]  /*0350*/  LDG.E R0, [R22.64] ;  /* 0x0000000816007981 */ /* 0x000162000c1e1900 */
[----:B------:R-:W-:-:S04]  /*0360*/  IMAD R2, R16, c[0x0][0x188], R27 ;  /* 0x0000620010027a24 */ /* 0x000fc800078e021b */
[----:B------:R-:W-:Y:S01]  /*0370*/  IMAD R2, R2, UR5, R35 ;  /* 0x0000000502027c24 */ /* 0x000fe2000f8e0223 */
[----:B------:R-:W-:Y:S05]  /*0380*/  @!P0 BRA `(.L_x_403) ;  /* 0x0000045000008947 */ /* 0x000fea0003800000 */
[----:B0-----:R-:W-:-:S05]  /*0390*/  IMAD.WIDE R22, R2, R3, c[0x0][0x170] ;  /* 0x00005c0002167625 */ /* 0x001fca00078e0203 */
[----:B------:R-:W2:Y:S01]  /*03a0*/  LDG.E.CONSTANT R25, [R22.64] ;  /* 0x0000000816197981 */ /* 0x000ea2000c1e9900 */
[----:B------:R-:W0:Y:S01]  /*03b0*/  I2F R2, R27 ;  /* 0x0000001b00027306 */ /* 0x000e220000201400 */
[----:B------:R-:W-:Y:S01]  /*03c0*/  ISETP.GE.U32.AND P2, PT, R33, UR5, PT ;  /* 0x0000000521007c0c */ /* 0x000fe2000bf46070 */
[--C-:B0-----:R-:W-:Y:S02]  /*03d0*/  FADD.FTZ R5, R21, -R2.reuse ;  /* 0x8000000215057221 */ /* 0x101fe40000010000 */
[----:B------:R-:W-:-:S05]  /*03e0*/  FADD.FTZ R24, R13, -R2 ;  /* 0x800000020d187221 */ /* 0x000fca0000010000 */
[----:B------:R-:W-:-:S06]  /*03f0*/  F2FP.PACK_AB R5, R24, R5 ;  /* 0x000000051805723e */ /* 0x000fcc00000000ff */
        /* <DEDUP_REMOVED lines=9> */
[--C-:B------:R-:W-:Y:S02]  /*0490*/  FADD.FTZ R24, R19, -R2.reuse ;  /* 0x8000000213187221 */ /* 0x100fe40000010000 */
[----:B------:R-:W-:Y:S02]  /*04a0*/  FADD.FTZ R25, R11, -R2 ;  /* 0x800000020b197221 */ /* 0x000fe40000010000 */
[----:B------:R-:W-:-:S03]  /*04b0*/  IMAD.WIDE R22, R3, c[0x0][0x0], R22 ;  /* 0x0000000003167a25 */ /* 0x000fc600078e0216 */
[----:B------:R-:W-:Y:S01]  /*04c0*/  F2FP.PACK_AB R32, R25, R24 ;  /* 0x000000181920723e */ /* 0x000fe200000000ff */
[----:B------:R-:W-:Y:S01]  /*04d0*/  IMAD.IADD R24, R33, 0x1, R4 ;  /* 0x0000000121187824 */ /* 0x000fe200078e0204 */
[----:B------:R-:W2:Y:S03]  /*04e0*/  LDG.E.CONSTANT R28, [R22.64] ;  /* 0x00000008161c7981 */ /* 0x000ea6000c1e9900 */
[----:B------:R-:W-:-:S06]  /*04f0*/  IMAD.WIDE R24, R24, R3, c[0x0][0x168] ;  /* 0x00005a0018187625 */ /* 0x000fcc00078e0203 */
[----:B------:R0:W4:Y:S01]  /*0500*/  LDG.E R24, [R24.64] ;  /* 0x0000000818187981 */ /* 0x000122000c1e1900 */
[----:B------:R-:W-:Y:S01]  /*0510*/  ISETP.GE.U32.AND P2, PT, R31, UR5, PT ;  /* 0x000000051f007c0c */ /* 0x000fe2000bf46070 */
[----:B0-----:R-:W-:Y:S01]  /*0520*/  HFMA2.MMA R25, R20, R32, RZ ;  /* 0x0000002014197235 */ /* 0x001fe200000000ff */
[----:B--2---:R-:W-:-:S09]  /*0530*/  HADD2 R28, -R28, 1, 1 ;  /* 0x3c003c001c1c7430 */ /* 0x004fd20000000100 */
[----:B------:R-:W-:-:S04]  /*0540*/  HFMA2 R25, R28, -10000, -10000, R25 ;  /* 0xf0e2f0e21c197831 */ /* 0x000fc80000000019 */
[----:B----4-:R-:W-:-:S05]  /*0550*/  HFMA2 R28, R24, c[0x0] [0x190].H0_H0, R25 ;  /* 0x20006400181c7a31 */ /* 0x010fca0000000019 */
[--C-:B------:R-:W-:Y:S02]  /*0560*/  HADD2.F32 R32, -RZ, R28.reuse.H0_H0 ;  /* 0x2000001cff207230 */ /* 0x100fe40000004100 */
[----:B------:R-:W-:-:S05]  /*0570*/  HADD2.F32 R37, -RZ, R28.H1_H1 ;  /* 0x3000001cff257230 */ /* 0x000fca0000004100 */
[----:B------:R-:W-:-:S04]  /*0580*/  FMNMX.FTZ R32, R32, R37, !PT ;  /* 0x0000002520207209 */ /* 0x000fc80007810000 */
[----:B------:R-:W-:Y:S01]  /*0590*/  FMNMX.FTZ R5, R5, R32, !PT ;  /* 0x0000002005057209 */ /* 0x000fe20007810000 */
[----:B------:R-:W-:Y:S05]  /*05a0*/  @P2 BRA `(.L_x_402) ;  /* 0x0000053000002947 */ /* 0x000fea0003800000 */
[--C-:B------:R-:W-:Y:S02]  /*05b0*/  FADD.FTZ R24, R17, -R2.reuse ;  /* 0x8000000211187221 */ /* 0x100fe40000010000 */
[----:B------:R-:W-:Y:S02]  /*05c0*/  FADD.FTZ R25, R9, -R2 ;  /* 0x8000000209197221 */ /* 0x000fe40000010000 */
[----:B------:R-:W-:-:S03]  /*05d0*/  IMAD.WIDE R22, R3, c[0x0][0x0], R22 ;  /* 0x0000000003167a25 */ /* 0x000fc600078e0216 */
[----:B------:R-:W-:Y:S02]  /*05e0*/  F2FP.PACK_AB R32, R25, R24 ;  /* 0x000000181920723e */ /* 0x000fe400000000ff */
[----:B------:R-:W-:Y:S01]  /*05f0*/  IADD3 R24, R31, R4, RZ ;  /* 0x000000041f187210 */ /* 0x000fe20007ffe0ff */
[----:B------:R-:W2:Y:S04]  /*0600*/  LDG.E.CONSTANT R30, [R22.64] ;  /* 0x00000008161e7981 */ /* 0x000ea8000c1e9900 */
        /* <DEDUP_REMOVED lines=12> */
[----:B------:R-:W-:-:S04]  /*06d0*/  IMAD.WIDE R22, R3, c[0x0][0x0], R22 ;  /* 0x0000000003167a25 */ /* 0x000fc800078e0216 */
[----:B------:R-:W-:Y:S02]  /*06e0*/  IMAD.IADD R24, R29, 0x1, R4 ;  /* 0x000000011d187824 */ /* 0x000fe400078e0204 */
[----:B------:R-:W2:Y:S02]  /*06f0*/  LDG.E.CONSTANT R22, [R22.64] ;  /* 0x0000000816167981 */ /* 0x000ea4000c1e9900 */
[----:B------:R-:W-:-:S06]  /*0700*/  IMAD.WIDE R24, R24, R3, c[0x0][0x168] ;  /* 0x00005a0018187625 */ /* 0x000fcc00078e0203 */
[----:B------:R-:W4:Y:S01]  /*0710*/  LDG.E R24, [R24.64] ;  /* 0x0000000818187981 */ /* 0x000f22000c1e1900 */
[--C-:B------:R-:W-:Y:S02]  /*0720*/  FADD.FTZ R3, R15, -R2.reuse ;  /* 0x800000020f037221 */ /* 0x100fe40000010000 */
[----:B------:R-:W-:-:S05]  /*0730*/  FADD.FTZ R2, R7, -R2 ;  /* 0x8000000207027221 */ /* 0x000fca0000010000 */
[----:B------:R-:W-:-:S06]  /*0740*/  F2FP.PACK_AB R2, R2, R3 ;  /* 0x000000030202723e */ /* 0x000fcc00000000ff */
[----:B------:R-:W-:Y:S01]  /*0750*/  HFMA2.MMA R2, R20, R2, RZ ;  /* 0x0000000214027235 */ /* 0x000fe200000000ff */
[----:B--2---:R-:W-:-:S09]  /*0760*/  HADD2 R3, -R22, 1, 1 ;  /* 0x3c003c0016037430 */ /* 0x004fd20000000100 */
[----:B------:R-:W-:-:S04]  /*0770*/  HFMA2 R2, R3, -10000, -10000, R2 ;  /* 0xf0e2f0e203027831 */ /* 0x000fc80000000002 */
[----:B----4-:R-:W-:-:S05]  /*0780*/  HFMA2 R26, R24, c[0x0] [0x190].H0_H0, R2 ;  /* 0x20006400181a7a31 */ /* 0x010fca0000000002 */
[--C-:B------:R-:W-:Y:S02]  /*0790*/  HADD2.F32 R2, -RZ, R26.reuse.H0_H0 ;  /* 0x2000001aff027230 */ /* 0x100fe40000004100 */
[----:B------:R-:W-:-:S05]  /*07a0*/  HADD2.F32 R3, -RZ, R26.H1_H1 ;  /* 0x3000001aff037230 */ /* 0x000fca0000004100 */
[----:B------:R-:W-:-:S04]  /*07b0*/  FMNMX.FTZ R2, R2, R3, !PT ;  /* 0x0000000302027209 */ /* 0x000fc80007810000 */
[----:B------:R-:W-:Y:S01]  /*07c0*/  FMNMX.FTZ R5, R5, R2, !PT ;  /* 0x0000000205057209 */ /* 0x000fe20007810000 */
[----:B------:R-:W-:Y:S05]  /*07d0*/  BRA `(.L_x_402) ;  /* 0x0000030000007947 */ /* 0x000fea0003800000 */
.L_x_403:
[----:B------:R-:W-:-:S05]  /*07e0*/  IMAD.WIDE R24, R2, R3, c[0x0][0x170] ;  /* 0x00005c0002187625 */ /* 0x000fca00078e0203 */
[----:B------:R-:W2:Y:S01]  /*07f0*/  LDG.E.CONSTANT R2, [R24.64] ;  /* 0x0000000818027981 */ /* 0x000ea2000c1e9900 */
[----:B------:R-:W-:Y:S01]  /*0800*/  ISETP.GE.U32.AND P2, PT, R33, UR5, PT ;  /* 0x0000000521007c0c */ /* 0x000fe2000bf46070 */
[----:B--2---:R-:W-:-:S06]  /*0810*/  HADD2 R2, -R2, 1, 1 ;  /* 0x3c003c0002027430 */ /* 0x004fcc0000000100 */
[----:B------:R-:W-:-:S10]  /*0820*/  HFMA2.MMA R2, R2, -10000, -10000, RZ ;  /* 0xf0e2f0e202027835 */ /* 0x000fd400000000ff */
[----:B-----5:R-:W-:-:S05]  /*0830*/  HFMA2 R0, R0, c[0x0] [0x190].H0_H0, R2 ;  /* 0x2000640000007a31 */ /* 0x020fca0000000002 */
[--C-:B------:R-:W-:Y:S02]  /*0840*/  HADD2.F32 R2, -RZ, R0.reuse.H0_H0 ;  /* 0x20000000ff027230 */ /* 0x100fe40000004100 */
[----:B------:R-:W-:-:S05]  /*0850*/  HADD2.F32 R5, -RZ, R0.H1_H1 ;  /* 0x30000000ff057230 */ /* 0x000fca0000004100 */
[----:B------:R-:W-:-:S04]  /*0860*/  FMNMX.FTZ R5, R2, R5, !PT ;  /* 0x0000000502057209 */ /* 0x000fc80007810000 */
[----:B------:R-:W-:Y:S01]  /*0870*/  FMNMX.FTZ R5, R5, -1.00000002004087734272e+20, !PT ;  /* 0xe0ad78ec05057809 */ /* 0x000fe20007810000 */
[----:B------:R-:W-:Y:S05]  /*0880*/  @P2 BRA `(.L_x_402) ;  /* 0x0000025000002947 */ /* 0x000fea0003800000 */
[----:B------:R-:W-:-:S05]  /*0890*/  IMAD.WIDE R24, R3, c[0x0][0x0], R24 ;  /* 0x0000000003187a25 */ /* 0x000fca00078e0218 */
[----:B------:R-:W2:Y:S01]  /*08a0*/  LDG.E.CONSTANT R4, [R24.64] ;  /* 0x0000000818047981 */ /* 0x000ea2000c1e9900 */
[----:B0-----:R-:W-:-:S05]  /*08b0*/  IMAD.WIDE R22, R3, c[0x0][0x0], R22 ;  /* 0x0000000003167a25 */ /* 0x001fca00078e0216 */
[----:B------:R-:W4:Y:S01]  /*08c0*/  LDG.E R2, [R22.64] ;  /* 0x0000000816027981 */ /* 0x000f22000c1e1900 */
[----:B------:R-:W-:Y:S01]  /*08d0*/  ISETP.GE.U32.AND P2, PT, R31, UR5, PT ;  /* 0x000000051f007c0c */ /* 0x000fe2000bf46070 */
[----:B--2---:R-:W-:-:S06]  /*08e0*/  HADD2 R4, -R4, 1, 1 ;  /* 0x3c003c0004047430 */ /* 0x004fcc0000000100 */
[----:B------:R-:W-:-:S10]  /*08f0*/  HFMA2.MMA R4, R4, -10000, -10000, RZ ;  /* 0xf0e2f0e204047835 */ /* 0x000fd400000000ff */
[----:B----4-:R-:W-:-:S05]  /*0900*/  HFMA2 R28, R2, c[0x0] [0x190].H0_H0, R4 ;  /* 0x20006400021c7a31 */ /* 0x010fca0000000004 */
[--C-:B------:R-:W-:Y:S02]  /*0910*/  HADD2.F32 R2, -RZ, R28.reuse.H0_H0 ;  /* 0x2000001cff027230 */ /* 0x100fe40000004100 */
[----:B------:R-:W-:-:S05]  /*0920*/  HADD2.F32 R37, -RZ, R28.H1_H1 ;  /* 0x3000001cff257230 */ /* 0x000fca0000004100 */
[----:B------:R-:W-:-:S04]  /*0930*/  FMNMX.FTZ R2, R2, R37, !PT ;  /* 0x0000002502027209 */ /* 0x000fc80007810000 */
[----:B------:R-:W-:Y:S01]  /*0940*/  FMNMX.FTZ R5, R5, R2, !PT ;  /* 0x0000000205057209 */ /* 0x000fe20007810000 */
[----:B------:R-:W-:Y:S05]  /*0950*/  @P2 BRA `(.L_x_402) ;  /* 0x0000018000002947 */ /* 0x000fea0003800000 */
[----:B------:R-:W-:Y:S01]  /*0960*/  ISETP.GE.U32.AND P2, PT, R29, UR5, PT ;  /* 0x000000051d007c0c */ /* 0x000fe2000bf46070 */
[----:B------:R-:W-:-:S05]  /*0970*/  IMAD.WIDE R24, R3, c[0x0][0x0], R24 ;  /* 0x0000000003187a25 */ /* 0x000fca00078e0218 */
[----:B------:R-:W2:Y:S01]  /*0980*/  LDG.E.CONSTANT R4, [R24.64] ;  /* 0x0000000818047981 */ /* 0x000ea2000c1e9900 */
[----:B------:R-:W-:-:S05]  /*0990*/  IMAD.WIDE R22, R3, c[0x0][0x0], R22 ;  /* 0x0000000003167a25 */ /* 0x000fca00078e0216 */
[----:B------:R-:W4:Y:S01]  /*09a0*/  LDG.E R30, [R22.64] ;  /* 0x00000008161e7981 */ /* 0x000f22000c1e1900 */
[----:B------:R-:W-:-:S06]  /*09b0*/  @!P2 IMAD.WIDE R36, R3, c[0x0][0x0], R24 ;  /* 0x000000000324aa25 */ /* 0x000fcc00078e0218 */
[----:B------:R-:W5:Y:S01]  /*09c0*/  @!P2 LDG.E.CONSTANT R36, [R36.64] ;  /* 0x000000082424a981 */ /* 0x000f62000c1e9900 */
[----:B------:R-:W-:-:S06]  /*09d0*/  @!P2 IMAD.WIDE R2, R3, c[0x0][0x0], R22 ;  /* 0x000000000302aa25 */ /* 0x000fcc00078e0216 */
[----:B---3--:R5:W3:Y:S01]  /*09e0*/  @!P2 LDG.E R2, [R2.64] ;  /* 0x000000080202a981 */ /* 0x008ae2000c1e1900 */
[----:B--2---:R-:W-:-:S06]  /*09f0*/  HADD2 R4, -R4, 1, 1 ;  /* 0x3c003c0004047430 */ /* 0x004fcc0000000100 */
[----:B------:R-:W-:Y:S01]  /*0a00*/  HFMA2.MMA R4, R4, -10000, -10000, RZ ;  /* 0xf0e2f0e204047835 */ /* 0x000fe200000000ff */
[----:B-----5:R-:W-:-:S06]  /*0a10*/  @!P2 HADD2 R3, -R36, 1, 1 ;  /* 0x3c003c002403a430 */ /* 0x020fcc0000000100 */
[----:B------:R-:W-:-:S03]  /*0a20*/  @!P2 HFMA2.MMA R3, R3, -10000, -10000, RZ ;  /* 0xf0e2f0e20303a835 */ /* 0x000fc600000000ff */
[----:B----4-:R-:W-:-:S05]  /*0a30*/  HFMA2 R30, R30, c[0x0] [0x190].H0_H0, R4 ;  /* 0x200064001e1e7a31 */ /* 0x010fca0000000004 */
[--C-:B------:R-:W-:Y:S02]  /*0a40*/  HADD2.F32 R4, -RZ, R30.reuse.H0_H0 ;  /* 0x2000001eff047230 */ /* 0x100fe40000004100 */
[----:B------:R-:W-:Y:S02]  /*0a50*/  HADD2.F32 R25, -RZ, R30.H1_H1 ;  /* 0x3000001eff197230 */ /* 0x000fe40000004100 */
[----:B---3--:R-:W-:-:S03]  /*0a60*/  @!P2 HFMA2 R3, R2, c[0x0] [0x190].H0_H0, R3 ;  /* 0x200064000203aa31 */ /* 0x008fc60000000003 */
[----:B------:R-:W-:Y:S02]  /*0a70*/  FMNMX.FTZ R4, R4, R25, !PT ;  /* 0x0000001904047209 */ /* 0x000fe40007810000 */
[--C-:B------:R-:W-:Y:S02]  /*0a80*/  @!P2 HADD2.F32 R22, -RZ, R3.reuse.H0_H0 ;  /* 0x20000003ff16a230 */ /* 0x100fe40000004100 */
[----:B------:R-:W-:Y:S01]  /*0a90*/  @!P2 HADD2.F32 R23, -RZ, R3.H1_H1 ;  /* 0x30000003ff17a230 */ /* 0x000fe20000004100 */
[----:B------:R-:W-:-:S04]  /*0aa0*/  FMNMX.FTZ R5, R5, R4, !PT ;  /* 0x0000000405057209 */ /* 0x000fc80007810000 */
[----:B------:R-:W-:Y:S02]  /*0ab0*/  @!P2 FMNMX.FTZ R22, R22, R23, !PT ;  /* 0x000000171616a209 */ /* 0x000fe40007810000 */
[----:B------:R-:W-:Y:S02]  /*0ac0*/  @!P2 MOV R26, R3 ;  /* 0x00000003001aa202 */ /* 0x000fe40000000f00 */
[----:B------:R-:W-:Y:S02]  /*0ad0*/  @!P2 FMNMX.FTZ R5, R5, R22, !PT ;  /* 0x000000160505a209 */ /* 0x000fe40007810000 */
.L_x_402:
[----:B------:R-:W-:Y:S05]  /*0ae0*/  BSYNC B0 ;  /* 0x0000000000007941 */ /* 0x000fea0003800000 */
.L_x_401:
[----:B0-----:R-:W-:-:S05]  /*0af0*/  IMAD.MOV.U32 R23, RZ, RZ, c[0x0][0x0] ;  /* 0x00000000ff177624 */ /* 0x001fca00078e00ff */
        /* <DEDUP_REMOVED lines=30> */
.L_x_404:
        /* <DEDUP_REMOVED lines=10> */
.L_x_405:
        /* <DEDUP_REMOVED lines=29> */
[----:B------:R-:W-:Y:S01]  /*0f50*/  HADD2 R28, R28, -R2.H0_H0 ;  /* 0xa00000021c1c7230 */ /* 0x000fe20000000000 */
[----:B------:R-:W-:-:S04]  /*0f60*/  ISETP.GE.U32.AND P4, PT, R31, UR5, PT ;  /* 0x000000051f007c0c */ /* 0x000fc8000bf86070 */
        /* <DEDUP_REMOVED lines=17> */
[----:B------:R-:W-:Y:S01]  /*1080*/  FADD.FTZ R3, R3, R4 ;  /* 0x0000000403037221 */ /* 0x000fe20000010000 */
        /* <DEDUP_REMOVED lines=41> */
.L_x_407:
[----:B0-----:R-:W-:Y:S05]  /*1320*/  BSYNC B0 ;  /* 0x0000000000007941 */ /* 0x001fea0003800000 */
.L_x_406:
        /* <DEDUP_REMOVED lines=29> */
.L_x_408:
        /* <DEDUP_REMOVED lines=10> */
.L_x_409:
        /* <DEDUP_REMOVED lines=9> */
[----:B------:R-:W-:Y:S01]  /*1630*/  IMAD R2, R14, c[0x0][0x188], R27 ;  /* 0x000062000e027a24 */ /* 0x000fe200078e021b */
[----:B------:R-:W-:-:S03]  /*1640*/  ISETP.GE.U32.AND P1, PT, R33, UR5, PT ;  /* 0x0000000521007c0c */ /* 0x000fc6000bf26070 */
[----:B------:R-:W-:-:S05]  /*1650*/  IMAD R2, R2, UR5, R35 ;  /* 0x0000000502027c24 */ /* 0x000fca000f8e0223 */
[----:B------:R-:W-:Y:S01]  /*1660*/  IMAD.WIDE R2, R2, R3, c[0x0][0x160] ;  /* 0x0000580002027625 */ /* 0x000fe200078e0203 */
[----:B0-----:R-:W-:-:S05]  /*1670*/  F2FP.PACK_AB R4, RZ, R4 ;  /* 0x00000004ff04723e */ /* 0x001fca00000000ff */
[----:B------:R-:W-:-:S05]  /*1680*/  HMUL2 R5, R0, R4.H0_H0 ;  /* 0x2000000400057232 */ /* 0x000fca0000000000 */
[----:B------:R0:W-:Y:S01]  /*1690*/  STG.E [R2.64], R5 ;  /* 0x0000000502007986 */ /* 0x0001e2000c101908 */
[----:B------:R-:W-:Y:S05]  /*16a0*/  @P1 BRA `(.L_x_411) ;  /* 0x000000c000001947 */ /* 0x000fea0003800000 */
[----:B0-----:R-:W-:Y:S01]  /*16b0*/  IMAD.WIDE R2, R23, 0x4, R2 ;  /* 0x0000000417027825 */ /* 0x001fe200078e0202 */
[----:B------:R-:W-:Y:S01]  /*16c0*/  HMUL2 R5, R28, R4.H0_H0 ;  /* 0x200000041c057232 */ /* 0x000fe20000000000 */
[----:B------:R-:W-:-:S04]  /*16d0*/  ISETP.GE.U32.AND P1, PT, R31, UR5, PT ;  /* 0x000000051f007c0c */ /* 0x000fc8000bf26070 */
[----:B------:R0:W-:Y:S09]  /*16e0*/  STG.E [R2.64], R5 ;  /* 0x0000000502007986 */ /* 0x0001f2000c101908 */
[----:B------:R-:W-:Y:S05]  /*16f0*/  @P1 BRA `(.L_x_411) ;  /* 0x0000007000001947 */ /* 0x000fea0003800000 */
[----:B------:R-:W-:Y:S01]  /*1700*/  ISETP.GE.U32.AND P1, PT, R29, UR5, PT ;  /* 0x000000051d007c0c */ /* 0x000fe2000bf26070 */
[----:B0-----:R-:W-:Y:S01]  /*1710*/  IMAD.WIDE R2, R23, 0x4, R2 ;  /* 0x0000000417027825 */ /* 0x001fe200078e0202 */
[----:B------:R-:W-:-:S05]  /*1720*/  HMUL2 R25, R30, R4.H0_H0 ;  /* 0x200000041e197232 */ /* 0x000fca0000000000 */
[----:B------:R0:W-:Y:S06]  /*1730*/  STG.E [R2.64], R25 ;  /* 0x0000001902007986 */ /* 0x0001ec000c101908 */
[----:B------:R-:W-:Y:S01]  /*1740*/  @!P1 HMUL2 R37, R26, R4.H0_H0 ;  /* 0x200000041a259232 */ /* 0x000fe20000000000 */
[----:B------:R-:W-:-:S05]  /*1750*/  @!P1 IMAD.WIDE R4, R23, 0x4, R2 ;  /* 0x0000000417049825 */ /* 0x000fca00078e0202 */
[----:B------:R0:W-:Y:S02]  /*1760*/  @!P1 STG.E [R4.64], R37 ;  /* 0x0000002504009986 */ /* 0x0001e4000c101908 */
.L_x_411:
[----:B0-----:R-:W-:Y:S05]  /*1770*/  BSYNC B0 ;  /* 0x0000000000007941 */ /* 0x001fea0003800000 */
.L_x_410:
[----:B------:R-:W-:-:S04]  /*1780*/  IADD3 R27, R27, c[0x0][0xc], RZ ;  /* 0x000003001b1b7a10 */ /* 0x000fc80007ffe0ff */
[----:B------:R-:W-:-:S13]  /*1790*/  ISETP.GE.AND P1, PT, R27, c[0x0][0x188], PT ;  /* 0x000062001b007a0c */ /* 0x000fda0003f26270 */
[----:B------:R-:W-:Y:S01]  /*17a0*/  @P1 CALL.REL.NOINC `(.L_x_412) ;  /* 0x0000001000001944 */ /* 0x000fe20003c00000 */
[----:B------:R-:W-:Y:S05]  /*17b0*/  BRA `(.L_x_413) ;  /* 0xffffeb0000007947 */ /* 0x000fea000383ffff */
.L_x_412:
[----:B------:R-:W-:Y:S05]  /*17c0*/  EXIT ;  /* 0x000000000000794d */ /* 0x000fea0003800000 */
.L_x_414:
        /* <DEDUP_REMOVED lines=11> */
.L_x_566:


//--------------------- .text._ZN17fastertransformer20softmax_kernel_h2_v2I6__halfLi4ELi4EEEvPT_PKS2_S5_S5_iiiiS2_ --------------------------
	.section	.text._ZN17fastertransformer20softmax_kernel_h2_v2I6__halfLi4ELi4EEEvPT_PKS2_S5_S5_iiiiS2_,"ax",@progbits
	.sectioninfo	@"SHI_REGISTERS=72"
	.align	128
        .global         _ZN17fastertransformer20softmax_kernel_h2_v2I6__halfLi4ELi4EEEvPT_PKS2_S5_S5_iiiiS2_
        .type           _ZN17fastertransformer20softmax_kernel_h2_v2I6__halfLi4ELi4EEEvPT_PKS2_S5_S5_iiiiS2_,@function
        .size           _ZN17fastertransformer20softmax_kernel_h2_v2I6__halfLi4ELi4EEEvPT_PKS2_S5_S5_iiiiS2_,(.L_x_567 - _ZN17fastertransformer20softmax_kernel_h2_v2I6__halfLi4ELi4EEEvPT_PKS2_S5_S5_iiiiS2_)
        .other          _ZN17fastertransformer20softmax_kernel_h2_v2I6__halfLi4ELi4EEEvPT_PKS2_S5_S5_iiiiS2_,@"STO_CUDA_ENTRY STV_DEFAULT"
_ZN17fastertransformer20softmax_kernel_h2_v2I6__halfLi4ELi4EEEvPT_PKS2_S5_S5_iiiiS2_:
.text._ZN17fastertransformer20softmax_kernel_h2_v2I6__halfLi4ELi4EEEvPT_PKS2_S5_S5_iiiiS2_:
        /* <DEDUP_REMOVED lines=18> */
.L_x_415:
        /* <DEDUP_REMOVED lines=20> */
[----:B------:R-:W-:Y:S01]  /*0260*/  IADD3 R2, R3, c[0x0][0x0], RZ ;  /* 0x0000000003027a10 */ /* 0x000fe20007ffe0ff */
[----:B-1----:R-:W-:Y:S01]  /*0270*/  UIMAD UR7, UR9, UR8, UR7 ;  /* 0x00000008090772a4 */ /* 0x002fe2000f8e0207 */
[----:B------:R-:W-:Y:S01]  /*0280*/  SHF.R.U32.HI R55, RZ, 0x5, R5 ;  /* 0x00000005ff377819 */ /* 0x000fe20000011605 */
[----:B------:R-:W-:Y:S01]  /*0290*/  USHF.R.S32.HI UR5, URZ, 0x1, UR5 ;  /* 0x000000013f057899 */ /* 0x000fe20008011405 */
        /* <DEDUP_REMOVED lines=15> */
.L_x_482:
[----:B------:R-:W0:Y:S01]  /*0390*/  I2F.U32.RP R18, c[0x0][0xc] ;  /* 0x0000030000127b06 */ /* 0x000e220000209000 */
[----:B------:R-:W-:Y:S01]  /*03a0*/  IMAD.MOV.U32 R16, RZ, RZ, RZ ;  /* 0x000000ffff107224 */ /* 0x000fe200078e00ff */
[----:B------:R-:W-:Y:S01]  /*03b0*/  ISETP.NE.U32.AND P2, PT, RZ, c[0x0][0xc], PT ;  /* 0x00000300ff007a0c */ /* 0x000fe20003f45070 */
[----:B------:R-:W-:Y:S01]  /*03c0*/  BSSY B0, `(.L_x_416) ;  /* 0x00002fd000007945 */ /* 0x000fe20003800000 */
[----:B------:R-:W-:Y:S02]  /*03d0*/  IMAD.MOV.U32 R66, RZ, RZ, -0x1f528714 ;  /* 0xe0ad78ecff427424 */ /* 0x000fe400078e00ff */
[----:B------:R-:W-:Y:S02]  /*03e0*/  IMAD.MOV.U32 R65, RZ, RZ, -0x1f528714 ;  /* 0xe0ad78ecff417424 */ /* 0x000fe400078e00ff */
[----:B------:R-:W-:Y:S02]  /*03f0*/  IMAD.MOV.U32 R64, RZ, RZ, -0x1f528714 ;  /* 0xe0ad78ecff407424 */ /* 0x000fe400078e00ff */
[----:B------:R-:W-:Y:S01]  /*0400*/  IMAD.MOV.U32 R59, RZ, RZ, -0x1f528714 ;  /* 0xe0ad78ecff3b7424 */ /* 0x000fe200078e00ff */
[----:B0-----:R-:W0:Y:S02]  /*0410*/  MUFU.RCP R18, R18 ;  /* 0x0000001200127308 */ /* 0x001e240000001000 */
[----:B0-----:R-:W-:-:S06]  /*0420*/  IADD3 R17, R18, 0xffffffe, RZ ;  /* 0x0ffffffe12117810 */ /* 0x001fcc0007ffe0ff */
[----:B------:R-:W0:Y:S02]  /*0430*/  F2I.FTZ.U32.TRUNC.NTZ R17, R17 ;  /* 0x0000001100117305 */ /* 0x000e24000021f000 */
[----:B0-----:R-:W-:-:S04]  /*0440*/  IMAD.MOV R19, RZ, RZ, -R17 ;  /* 0x000000ffff137224 */ /* 0x001fc800078e0a11 */
[----:B------:R-:W-:-:S04]  /*0450*/  IMAD R19, R19, c[0x0][0xc], RZ ;  /* 0x0000030013137a24 */ /* 0x000fc800078e02ff */
[----:B------:R-:W-:Y:S01]  /*0460*/  IMAD.HI.U32 R19, R17, R19, R16 ;  /* 0x0000001311137227 */ /* 0x000fe200078e0010 */
[----:B------:R-:W-:-:S05]  /*0470*/  IADD3 R16, -R57, UR6, RZ ;  /* 0x0000000639107c10 */ /* 0x000fca000fffe1ff */
        /* <DEDUP_REMOVED lines=44> */
[----:B------:R-:W-:-:S04]  /*0740*/  IADD3 R16, R18, c[0x0][0xc], RZ ;  /* 0x0000030012107a10 */ /* 0x000fc80007ffe0ff */
[----:B------:R-:W0:Y:S02]  /*0750*/  I2F R17, R16 ;  /* 0x0000001000117306 */ /* 0x000e240000201400 */
[--C-:B0-----:R-:W-:Y:S02]  /*0760*/  FADD.FTZ R18, R6, -R17.reuse ;  /* 0x8000001106127221 */ /* 0x101fe40000010000 */
[----:B------:R-:W-:-:S05]  /*0770*/  FADD.FTZ R17, R12, -R17 ;  /* 0x800000110c117221 */ /* 0x000fca0000010000 */
[----:B------:R-:W-:-:S05]  /*0780*/  F2FP.PACK_AB R17, R17, R18 ;  /* 0x000000121111723e */ /* 0x000fca00000000ff */
[----:B------:R-:W-:Y:S02]  /*0790*/  HMUL2 R24, R58, R17 ;  /* 0x000000113a187232 */ /* 0x000fe40000000000 */
.L_x_419:
[----:B------:R-:W-:Y:S01]  /*07a0*/  ISETP.GE.U32.AND P2, PT, R3, UR5, PT ;  /* 0x0000000503007c0c */ /* 0x000fe2000bf46070 */
[----:B------:R-:W-:Y:S02]  /*07b0*/  IMAD.MOV.U32 R65, RZ, RZ, -0x1f528714 ;  /* 0xe0ad78ecff417424 */ /* 0x000fe400078e00ff */
[----:B------:R-:W-:Y:S02]  /*07c0*/  IMAD.MOV.U32 R64, RZ, RZ, -0x1f528714 ;  /* 0xe0ad78ecff407424 */ /* 0x000fe400078e00ff */
[----:B------:R-:W-:-:S08]  /*07d0*/  IMAD.MOV.U32 R59, RZ, RZ, -0x1f528714 ;  /* 0xe0ad78ecff3b7424 */ /* 0x000fd000078e00ff */
[----:B------:R-:W-:Y:S05]  /*07e0*/  @P2 BRA `(.L_x_417) ;  /* 0x00002ba000002947 */ /* 0x000fea0003800000 */
        /* <DEDUP_REMOVED lines=30> */
.L_x_420:
        /* <DEDUP_REMOVED lines=35> */
.L_x_421:
        /* <DEDUP_REMOVED lines=43> */
[----:B------:R-:W-:Y:S02]  /*0eb0*/  IMAD.MOV.U32 R64, RZ, RZ, -0x1f528714 ;  /* 0xe0ad78ecff407424 */ /* 0x000fe400078e00ff */
[----:B------:R-:W-:Y:S01]  /*0ec0*/  IMAD.MOV.U32 R59, RZ, RZ, -0x1f528714 ;  /* 0xe0ad78ecff3b7424 */ /* 0x000fe200078e00ff */
[----:B------:R-:W0:Y:S02]  /*0ed0*/  I2F R16, R16 ;  /* 0x0000001000107306 */ /* 0x000e240000201400 */
[--C-:B0-----:R-:W-:Y:S02]  /*0ee0*/  FADD.FTZ R17, R11, -R16.reuse ;  /* 0x800000100b117221 */ /* 0x101fe40000010000 */
[----:B------:R-:W-:-:S05]  /*0ef0*/  FADD.FTZ R18, R15, -R16 ;  /* 0x800000100f127221 */ /* 0x000fca0000010000 */
[----:B------:R-:W-:-:S05]  /*0f00*/  F2FP.PACK_AB R17, R18, R17 ;  /* 0x000000111211723e */ /* 0x000fca00000000ff */
[----:B------:R-:W-:Y:S01]  /*0f10*/  HMUL2 R24, R58, R17 ;  /* 0x000000113a187232 */ /* 0x000fe20000000000 */
[----:B------:R-:W-:Y:S05]  /*0f20*/  BRA `(.L_x_417) ;  /* 0x0000246000007947 */ /* 0x000fea0003800000 */
.L_x_418:
[----:B------:R-:W-:Y:S01]  /*0f30*/  ISETP.NE.AND P2, PT, R20, 0x1, PT ;  /* 0x000000011400780c */ /* 0x000fe20003f45270 */
[----:B------:R-:W-:Y:S02]  /*0f40*/  IMAD.MOV.U32 R53, RZ, RZ, 0x4 ;  /* 0x00000004ff357424 */ /* 0x000fe400078e00ff */
[--C-:B------:R-:W-:Y:S02]  /*0f50*/  IMAD R18, R68, UR5, R5.reuse ;  /* 0x0000000544127c24 */ /* 0x100fe4000f8e0205 */
[----:B------:R-:W-:Y:S02]  /*0f60*/  IMAD R38, R67, UR5, R5 ;  /* 0x0000000543267c24 */ /* 0x000fe4000f8e0205 */
[----:B------:R-:W-:-:S06]  /*0f70*/  IMAD.WIDE R18, R18, R53, c[0x0][0x170] ;  /* 0x00005c0012127625 */ /* 0x000fcc00078e0235 */
        /* <DEDUP_REMOVED lines=9> */
[----:B------:R-:W-:-:S05]  /*1010*/  IADD3 R62, R16, c[0x0][0xc], RZ ;  /* 0x00000300103e7a10 */ /* 0x000fca0007ffe0ff */
[----:B------:R-:W-:-:S04]  /*1020*/  IMAD R27, R62, UR5, R5 ;  /* 0x000000053e1b7c24 */ /* 0x000fc8000f8e0205 */
[----:B------:R-:W-:Y:S02]  /*1030*/  @P3 IADD3 R30, R60, c[0x0][0xc], RZ ;  /* 0x000003003c1e3a10 */ /* 0x000fe40007ffe0ff */
[----:B------:R-:W-:-:S03]  /*1040*/  @P3 IADD3 R16, R62, c[0x0][0xc], RZ ;  /* 0x000003003e103a10 */ /* 0x000fc60007ffe0ff */
[--C-:B------:R-:W-:Y:S02]  /*1050*/  @P3 IMAD R29, R30, UR5, R5.reuse ;  /* 0x000000051e1d3c24 */ /* 0x100fe4000f8e0205 */
[--C-:B------:R-:W-:Y:S02]  /*1060*/  @P3 IMAD R28, R16, UR5, R5.reuse ;  /* 0x00000005101c3c24 */ /* 0x100fe4000f8e0205 */
[----:B------:R-:W-:Y:S02]  /*1070*/  IMAD R30, R60, UR5, R5 ;  /* 0x000000053c1e7c24 */ /* 0x000fe4000f8e0205 */
.L_x_422:
        /* <DEDUP_REMOVED lines=10> */
.L_x_423:
[----:B0-----:R-:W-:Y:S02]  /*1120*/  IMAD.WIDE R16, R38, R53, c[0x0][0x168] ;  /* 0x00005a0026107625 */ /* 0x001fe400078e0235 */
[----:B------:R0:W5:Y:S04]  /*1130*/  LDG.E.CONSTANT R38, [R18.64] ;  /* 0x0000000a12267981 */ /* 0x000168000c1e9900 */
[----:B------:R0:W5:Y:S01]  /*1140*/  LDG.E R59, [R16.64] ;  /* 0x0000000a103b7981 */ /* 0x000162000c1e1900 */
[----:B------:R-:W-:Y:S05]  /*1150*/  @!P2 BRA `(.L_x_424) ;  /* 0x000000900000a947 */ /* 0x000fea0003800000 */
[----:B------:R-:W-:-:S05]  /*1160*/  IMAD.WIDE R60, R25, R53, c[0x0][0x168] ;  /* 0x00005a00193c7625 */ /* 0x000fca00078e0235 */
[----:B------:R1:W5:Y:S01]  /*1170*/  LDG.E R34, [R60.64] ;  /* 0x0000000a3c227981 */ /* 0x000362000c1e1900 */
[----:B------:R-:W-:-:S13]  /*1180*/  ISETP.NE.AND P3, PT, R20, 0x2, PT ;  /* 0x000000021400780c */ /* 0x000fda0003f65270 */
[----:B------:R-:W-:Y:S05]  /*1190*/  @!P3 BRA `(.L_x_424) ;  /* 0x000000500000b947 */ /* 0x000fea0003800000 */
[----:B-1----:R-:W-:Y:S01]  /*11a0*/  ISETP.GE.U32.AND P3, PT, R20, 0x4, PT ;  /* 0x000000041400780c */ /* 0x002fe20003f66070 */
[----:B------:R-:W-:-:S05]  /*11b0*/  IMAD.WIDE R62, R27, R53, c[0x0][0x168] ;  /* 0x00005a001b3e7625 */ /* 0x000fca00078e0235 */
[----:B------:R1:W5:Y:S07]  /*11c0*/  LDG.E R35, [R62.64] ;  /* 0x0000000a3e237981 */ /* 0x00036e000c1e1900 */
[----:B------:R-:W-:-:S05]  /*11d0*/  @P3 IMAD.WIDE R60, R28, R53, c[0x0][0x168] ;  /* 0x00005a001c3c3625 */ /* 0x000fca00078e0235 */
[----:B------:R1:W5:Y:S02]  /*11e0*/  @P3 LDG.E R36, [R60.64] ;  /* 0x0000000a3c243981 */ /* 0x000364000c1e1900 */
.L_x_424:
[----:B-1----:R-:W-:Y:S05]  /*11f0*/  @!P0 BRA `(.L_x_425) ;  /* 0x000001d000008947 */ /* 0x002fea0003800000 */
[----:B------:R-:W1:Y:S01]  /*1200*/  I2F R21, R57 ;  /* 0x0000003900157306 */ /* 0x000e620000201400 */
[----:B------:R-:W-:Y:S01]  /*1210*/  ISETP.GE.U32.AND P3, PT, R20, 0x2, PT ;  /* 0x000000021400780c */ /* 0x000fe20003f66070 */
[--C-:B-1----:R-:W-:Y:S02]  /*1220*/  FADD.FTZ R60, R6, -R21.reuse ;  /* 0x80000015063c7221 */ /* 0x102fe40000010000 */
[----:B------:R-:W-:-:S05]  /*1230*/  FADD.FTZ R21, R12, -R21 ;  /* 0x800000150c157221 */ /* 0x000fca0000010000 */
[----:B------:R-:W-:-:S06]  /*1240*/  F2FP.PACK_AB R21, R21, R60 ;  /* 0x0000003c1515723e */ /* 0x000fcc00000000ff */
[----:B------:R-:W-:Y:S01]  /*1250*/  HFMA2.MMA R21, R58, R21, -RZ ;  /* 0x000000153a157235 */ /* 0x000fe200001000ff */
[----:B------:R-:W-:Y:S05]  /*1260*/  @!P3 BRA `(.L_x_425) ;  /* 0x000001600000b947 */ /* 0x000fea0003800000 */
[----:B------:R-:W-:Y:S02]  /*1270*/  IADD3 R60, R57, c[0x0][0xc], RZ ;  /* 0x00000300393c7a10 */ /* 0x000fe40007ffe0ff */
[----:B------:R-:W-:Y:S02]  /*1280*/  ISETP.NE.AND P3, PT, R20, 0x2, PT ;  /* 0x000000021400780c */ /* 0x000fe40003f65270 */
[----:B------:R-:W1:Y:S02]  /*1290*/  I2F R61, R60 ;  /* 0x0000003c003d7306 */ /* 0x000e640000201400 */
[--C-:B-1----:R-:W-:Y:S02]  /*12a0*/  FADD.FTZ R22, R6, -R61.reuse ;  /* 0x8000003d06167221 */ /* 0x102fe40000010000 */
[----:B------:R-:W-:-:S05]  /*12b0*/  FADD.FTZ R61, R12, -R61 ;  /* 0x8000003d0c3d7221 */ /* 0x000fca0000010000 */
[----:B------:R-:W-:-:S05]  /*12c0*/  F2FP.PACK_AB R22, R61, R22 ;  /* 0x000000163d16723e */ /* 0x000fca00000000ff */
[----:B------:R-:W-:Y:S01]  /*12d0*/  HMUL2 R22, R58, R22 ;  /* 0x000000163a167232 */ /* 0x000fe20000000000 */
[----:B------:R-:W-:Y:S05]  /*12e0*/  @!P3 BRA `(.L_x_425) ;  /* 0x000000e00000b947 */ /* 0x000fea0003800000 */
[----:B------:R-:W-:Y:S02]  /*12f0*/  IADD3 R61, R60, c[0x0][0xc], RZ ;  /* 0x000003003c3d7a10 */ /* 0x000fe40007ffe0ff */
[----:B------:R-:W-:Y:S02]  /*1300*/  ISETP.GE.U32.AND P3, PT, R20, 0x4, PT ;  /* 0x000000041400780c */ /* 0x000fe40003f66070 */
[----:B------:R-:W1:Y:S02]  /*1310*/  I2F R23, R61 ;  /* 0x0000003d00177306 */ /* 0x000e640000201400 */
[--C-:B-1----:R-:W-:Y:S02]  /*1320*/  FADD.FTZ R60, R6, -R23.reuse ;  /* 0x80000017063c7221 */ /* 0x102fe40000010000 */
[----:B------:R-:W-:-:S05]  /*1330*/  FADD.FTZ R23, R12, -R23 ;  /* 0x800000170c177221 */ /* 0x000fca0000010000 */
[----:B------:R-:W-:-:S06]  /*1340*/  F2FP.PACK_AB R23, R23, R60 ;  /* 0x0000003c1717723e */ /* 0x000fcc00000000ff */
[----:B------:R-:W-:Y:S01]  /*1350*/  HFMA2.MMA R23, R58, R23, -RZ ;  /* 0x000000173a177235 */ /* 0x000fe200001000ff */
[----:B------:R-:W-:Y:S05]  /*1360*/  @!P3 BRA `(.L_x_425) ;  /* 0x000000600000b947 */ /* 0x000fea0003800000 */
[----:B------:R-:W-:-:S04]  /*1370*/  IADD3 R60, R61, c[0x0][0xc], RZ ;  /* 0x000003003d3c7a10 */ /* 0x000fc80007ffe0ff */
[----:B------:R-:W1:Y:S02]  /*1380*/  I2F R61, R60 ;  /* 0x0000003c003d7306 */ /* 0x000e640000201400 */
[--C-:B-1----:R-:W-:Y:S02]  /*1390*/  FADD.FTZ R24, R6, -R61.reuse ;  /* 0x8000003d06187221 */ /* 0x102fe40000010000 */
[----:B------:R-:W-:-:S05]  /*13a0*/  FADD.FTZ R61, R12, -R61 ;  /* 0x8000003d0c3d7221 */ /* 0x000fca0000010000 */
[----:B------:R-:W-:-:S05]  /*13b0*/  F2FP.PACK_AB R24, R61, R24 ;  /* 0x000000183d18723e */ /* 0x000fca00000000ff */
[----:B------:R-:W-:Y:S02]  /*13c0*/  HMUL2 R24, R58, R24 ;  /* 0x000000183a187232 */ /* 0x000fe40000000000 */
.L_x_425:
[----:B-----5:R-:W-:Y:S01]  /*13d0*/  HADD2 R38, -R38, 1, 1 ;  /* 0x3c003c0026267430 */ /* 0x020fe20000000100 */
[----:B------:R-:W-:-:S05]  /*13e0*/  PLOP3.LUT P4, PT, PT, PT, UP0, 0x40, 0x0 ;  /* 0x000000000000781c */ /* 0x000fca0003f8e808 */
        /* <DEDUP_REMOVED lines=8> */
[----:B------:R-:W-:-:S04]  /*1470*/  HADD2 R32, -R32, 1, 1 ;  /* 0x3c003c0020207430 */ /* 0x000fc80000000100 */
[----:B------:R-:W-:-:S08]  /*1480*/  HMUL2 R32, R32, -10000, -10000 ;  /* 0xf0e2f0e220207832 */ /* 0x000fd00000000000 */
[----:B------:R-:W-:-:S06]  /*1490*/  @P3 HADD2 R59, -R33, 1, 1 ;  /* 0x3c003c00213b3430 */ /* 0x000fcc0000000100 */
[----:B------:R-:W-:Y:S02]  /*14a0*/  @P3 HFMA2.MMA R33, R59, -10000, -10000, -RZ ;  /* 0xf0e2f0e23b213835 */ /* 0x000fe400001000ff */
.L_x_426:
[----:B------:R-:W-:Y:S02]  /*14b0*/  IMAD.MOV.U32 R66, RZ, RZ, -0x1f528714 ;  /* 0xe0ad78ecff427424 */ /* 0x000fe400078e00ff */
        /* <DEDUP_REMOVED lines=33> */
.L_x_427:
[----:B------:R-:W-:Y:S01]  /*16d0*/  ISETP.GE.U32.AND P3, PT, R20, 0x2, PT ;  /* 0x000000021400780c */ /* 0x000fe20003f66070 */
[--C-:B------:R-:W-:Y:S02]  /*16e0*/  HADD2.F32 R59, -RZ, R38.reuse.H0_H0 ;  /* 0x20000026ff3b7230 */ /* 0x100fe40000004100 */
[----:B------:R-:W-:-:S05]  /*16f0*/  HADD2.F32 R60, -RZ, R38.H1_H1 ;  /* 0x30000026ff3c7230 */ /* 0x000fca0000004100 */
[----:B------:R-:W-:-:S04]  /*1700*/  FMNMX.FTZ R59, R59, R60, !PT ;  /* 0x0000003c3b3b7209 */ /* 0x000fc80007810000 */
[----:B------:R-:W-:Y:S01]  /*1710*/  FMNMX.FTZ R59, R59, -1.00000002004087734272e+20, !PT ;  /* 0xe0ad78ec3b3b7809 */ /* 0x000fe20007810000 */
[----:B------:R-:W-:Y:S05]  /*1720*/  @!P3 BRA `(.L_x_428) ;  /* 0x000001500000b947 */ /* 0x000fea0003800000 */
[----:B------:R-:W-:Y:S01]  /*1730*/  HFMA2 R61, R34, c[0x0] [0x190].H0_H0, R31 ;  /* 0x20006400223d7a31 */ /* 0x000fe2000000001f */
[----:B------:R-:W-:-:S04]  /*1740*/  ISETP.NE.AND P4, PT, R20, 0x2, PT ;  /* 0x000000021400780c */ /* 0x000fc80003f85270 */
[--C-:B------:R-:W-:Y:S02]  /*1750*/  HADD2.F32 R37, -RZ, R61.reuse.H0_H0 ;  /* 0x2000003dff257230 */ /* 0x100fe40000004100 */
[----:B------:R-:W-:-:S05]  /*1760*/  HADD2.F32 R60, -RZ, R61.H1_H1 ;  /* 0x3000003dff3c7230 */ /* 0x000fca0000004100 */
[----:B------:R-:W-:-:S04]  /*1770*/  FMNMX.FTZ R37, R37, R60, !PT ;  /* 0x0000003c25257209 */ /* 0x000fc80007810000 */
[----:B------:R-:W-:Y:S01]  /*1780*/  FMNMX.FTZ R64, R37, -1.00000002004087734272e+20, !PT ;  /* 0xe0ad78ec25407809 */ /* 0x000fe20007810000 */
[----:B------:R-:W-:Y:S01]  /*1790*/  IMAD.MOV.U32 R37, RZ, RZ, R61 ;  /* 0x000000ffff257224 */ /* 0x000fe200078e003d */
[----:B------:R-:W-:Y:S05]  /*17a0*/  @!P4 BRA `(.L_x_428) ;  /* 0x000000d00000c947 */ /* 0x000fea0003800000 */
[----:B------:R-:W-:-:S13]  /*17b0*/  ISETP.GE.U32.AND P4, PT, R20, 0x4, PT ;  /* 0x000000041400780c */ /* 0x000fda0003f86070 */
[----:B------:R-:W-:-:S05]  /*17c0*/  @P4 HFMA2 R61, R36, c[0x0] [0x190].H0_H0, R33 ;  /* 0x20006400243d4a31 */ /* 0x000fca0000000021 */
[--C-:B------:R-:W-:Y:S01]  /*17d0*/  @P4 HADD2.F32 R39, -RZ, R61.reuse.H0_H0 ;  /* 0x2000003dff274230 */ /* 0x100fe20000004100 */
[----:B------:R-:W-:Y:S01]  /*17e0*/  @P4 IMAD.MOV.U32 R40, RZ, RZ, R61 ;  /* 0x000000ffff284224 */ /* 0x000fe200078e003d */
[----:B------:R-:W-:Y:S02]  /*17f0*/  @P4 HADD2.F32 R60, -RZ, R61.H1_H1 ;  /* 0x3000003dff3c4230 */ /* 0x000fe40000004100 */
[----:B------:R-:W-:-:S03]  /*1800*/  HFMA2 R61, R35, c[0x0] [0x190].H0_H0, R32 ;  /* 0x20006400233d7a31 */ /* 0x000fc60000000020 */
[----:B------:R-:W-:Y:S02]  /*1810*/  @P4 FMNMX.FTZ R39, R39, R60, !PT ;  /* 0x0000003c27274209 */ /* 0x000fe40007810000 */
[--C-:B------:R-:W-:Y:S02]  /*1820*/  HADD2.F32 R60, -RZ, R61.reuse.H1_H1 ;  /* 0x3000003dff3c7230 */ /* 0x100fe40000004100 */
[----:B------:R-:W-:Y:S01]  /*1830*/  @P4 FMNMX.FTZ R66, R39, -1.00000002004087734272e+20, !PT ;  /* 0xe0ad78ec27424809 */ /* 0x000fe20007810000 */
[----:B------:R-:W-:-:S05]  /*1840*/  HADD2.F32 R39, -RZ, R61.H0_H0 ;  /* 0x2000003dff277230 */ /* 0x000fca0000004100 */
[----:B------:R-:W-:-:S04]  /*1850*/  FMNMX.FTZ R39, R39, R60, !PT ;  /* 0x0000003c27277209 */ /* 0x000fc80007810000 */
[----:B------:R-:W-:Y:S01]  /*1860*/  FMNMX.FTZ R65, R39, -1.00000002004087734272e+20, !PT ;  /* 0xe0ad78ec27417809 */ /* 0x000fe20007810000 */
[----:B------:R-:W-:Y:S02]  /*1870*/  IMAD.MOV.U32 R39, RZ, RZ, R61 ;  /* 0x000000ffff277224 */ /* 0x000fe400078e003d */
.L_x_428:
[----:B------:R-:W-:-:S13]  /*1880*/  ISETP.GE.U32.AND P4, PT, R3, UR5, PT ;  /* 0x0000000503007c0c */ /* 0x000fda000bf86070 */
[----:B------:R-:W-:Y:S05]  /*1890*/  @P4 BRA `(.L_x_417) ;  /* 0x00001af000004947 */ /* 0x000fea0003800000 */
[----:B------:R-:W-:Y:S01]  /*18a0*/  BSSY B1, `(.L_x_429) ;  /* 0x0000013000017945 */ /* 0x000fe20003800000 */
[----:B0-----:R-:W-:-:S04]  /*18b0*/  IMAD.WIDE R18, R53, c[0x0][0x0], R18 ;  /* 0x0000000035127a25 */ /* 0x001fc800078e0212 */
[----:B------:R-:W-:Y:S01]  /*18c0*/  IMAD.WIDE R16, R53, c[0x0][0x0], R16 ;  /* 0x0000000035107a25 */ /* 0x000fe200078e0210 */
        /* <DEDUP_REMOVED lines=11> */
[----:B------:R-:W-:Y:S02]  /*1980*/  @P4 IADD3 R30, R60, c[0x0][0xc], RZ ;  /* 0x000003003c1e4a10 */ /* 0x000fe40007ffe0ff */
[----:B------:R-:W-:-:S03]  /*1990*/  @P4 IADD3 R42, R62, c[0x0][0xc], RZ ;  /* 0x000003003e2a4a10 */ /* 0x000fc60007ffe0ff */
[--C-:B------:R-:W-:Y:S02]  /*19a0*/  @P4 IMAD R28, R30, UR5, R3.reuse ;  /* 0x000000051e1c4c24 */ /* 0x100fe4000f8e0203 */
[--C-:B------:R-:W-:Y:S02]  /*19b0*/  @P4 IMAD R29, R42, UR5, R3.reuse ;  /* 0x000000052a1d4c24 */ /* 0x100fe4000f8e0203 */
[----:B------:R-:W-:Y:S02]  /*19c0*/  IMAD R30, R62, UR5, R3 ;  /* 0x000000053e1e7c24 */ /* 0x000fe4000f8e0203 */
.L_x_430:
[----:B------:R-:W-:Y:S05]  /*19d0*/  BSYNC B1 ;  /* 0x0000000000017941 */ /* 0x000fea0003800000 */
.L_x_429:
        /* <DEDUP_REMOVED lines=10> */
.L_x_431:
[----:B0-----:R0:W5:Y:S04]  /*1a80*/  LDG.E.CONSTANT R42, [R18.64] ;  /* 0x0000000a122a7981 */ /* 0x001168000c1e9900 */
        /* <DEDUP_REMOVED lines=11> */
.L_x_432:
[----:B-1----:R-:W-:Y:S05]  /*1b40*/  @!P0 BRA `(.L_x_433) ;  /* 0x000001e000008947 */ /* 0x002fea0003800000 */
[----:B------:R-:W1:Y:S01]  /*1b50*/  I2F R60, R57 ;  /* 0x00000039003c7306 */ /* 0x000e620000201400 */
[----:B------:R-:W-:Y:S01]  /*1b60*/  BSSY B1, `(.L_x_433) ;  /* 0x000001c000017945 */ /* 0x000fe20003800000 */
[--C-:B-1----:R-:W-:Y:S02]  /*1b70*/  FADD.FTZ R21, R9, -R60.reuse ;  /* 0x8000003c09157221 */ /* 0x102fe40000010000 */
[----:B------:R-:W-:-:S05]  /*1b80*/  FADD.FTZ R60, R13, -R60 ;  /* 0x8000003c0d3c7221 */ /* 0x000fca0000010000 */
[----:B------:R-:W-:-:S05]  /*1b90*/  F2FP.PACK_AB R21, R60, R21 ;  /* 0x000000153c15723e */ /* 0x000fca00000000ff */
[----:B------:R-:W-:Y:S01]  /*1ba0*/  HMUL2 R21, R58, R21 ;  /* 0x000000153a157232 */ /* 0x000fe20000000000 */
[----:B------:R-:W-:Y:S05]  /*1bb0*/  @!P3 BRA `(.L_x_434) ;  /* 0x000001600000b947 */ /* 0x000fea0003800000 */
[----:B------:R-:W-:Y:S02]  /*1bc0*/  IADD3 R60, R57, c[0x0][0xc], RZ ;  /* 0x00000300393c7a10 */ /* 0x000fe40007ffe0ff */
[----:B------:R-:W-:Y:S02]  /*1bd0*/  ISETP.NE.AND P4, PT, R20, 0x2, PT ;  /* 0x000000021400780c */ /* 0x000fe40003f85270 */
[----:B------:R-:W1:Y:S02]  /*1be0*/  I2F R22, R60 ;  /* 0x0000003c00167306 */ /* 0x000e640000201400 */
[--C-:B-1----:R-:W-:Y:S02]  /*1bf0*/  FADD.FTZ R61, R9, -R22.reuse ;  /* 0x80000016093d7221 */ /* 0x102fe40000010000 */
[----:B------:R-:W-:-:S05]  /*1c00*/  FADD.FTZ R22, R13, -R22 ;  /* 0x800000160d167221 */ /* 0x000fca0000010000 */
[----:B------:R-:W-:-:S06]  /*1c10*/  F2FP.PACK_AB R22, R22, R61 ;  /* 0x0000003d1616723e */ /* 0x000fcc00000000ff */
[----:B------:R-:W-:Y:S01]  /*1c20*/  HFMA2.MMA R22, R58, R22, -RZ ;  /* 0x000000163a167235 */ /* 0x000fe200001000ff */
[----:B------:R-:W-:Y:S05]  /*1c30*/  @!P4 BRA `(.L_x_434) ;  /* 0x000000e00000c947 */ /* 0x000fea0003800000 */
[----:B------:R-:W-:Y:S02]  /*1c40*/  IADD3 R60, R60, c[0x0][0xc], RZ ;  /* 0x000003003c3c7a10 */ /* 0x000fe40007ffe0ff */
[----:B------:R-:W-:Y:S02]  /*1c50*/  ISETP.GE.U32.AND P4, PT, R20, 0x4, PT ;  /* 0x000000041400780c */ /* 0x000fe40003f86070 */
[----:B------:R-:W1:Y:S02]  /*1c60*/  I2F R62, R60 ;  /* 0x0000003c003e7306 */ /* 0x000e640000201400 */
[--C-:B-1----:R-:W-:Y:S02]  /*1c70*/  FADD.FTZ R23, R9, -R62.reuse ;  /* 0x8000003e09177221 */ /* 0x102fe40000010000 */
[----:B------:R-:W-:-:S05]  /*1c80*/  FADD.FTZ R62, R13, -R62 ;  /* 0x8000003e0d3e7221 */ /* 0x000fca0000010000 */
[----:B------:R-:W-:-:S05]  /*1c90*/  F2FP.PACK_AB R23, R62, R23 ;  /* 0x000000173e17723e */ /* 0x000fca00000000ff */
[----:B------:R-:W-:Y:S01]  /*1ca0*/  HMUL2 R23, R58, R23 ;  /* 0x000000173a177232 */ /* 0x000fe20000000000 */
[----:B------:R-:W-:Y:S05]  /*1cb0*/  @!P4 BRA `(.L_x_434) ;  /* 0x000000600000c947 */ /* 0x000fea0003800000 */
[----:B------:R-:W-:-:S06]  /*1cc0*/  IADD3 R60, R60, c[0x0][0xc], RZ ;  /* 0x000003003c3c7a10 */ /* 0x000fcc0007ffe0ff */
[----:B------:R-:W1:Y:S02]  /*1cd0*/  I2F R60, R60 ;  /* 0x0000003c003c7306 */ /* 0x000e640000201400 */
[--C-:B-1----:R-:W-:Y:S02]  /*1ce0*/  FADD.FTZ R24, R9, -R60.reuse ;  /* 0x8000003c09187221 */ /* 0x102fe40000010000 */
[----:B------:R-:W-:-:S05]  /*1cf0*/  FADD.FTZ R61, R13, -R60 ;  /* 0x8000003c0d3d7221 */ /* 0x000fca0000010000 */
[----:B------:R-:W-:-:S06]  /*1d00*/  F2FP.PACK_AB R24, R61, R24 ;  /* 0x000000183d18723e */ /* 0x000fcc00000000ff */
[----:B------:R-:W-:-:S06]  /*1d10*/  HFMA2.MMA R24, R58, R24, -RZ ;  /* 0x000000183a187235 */ /* 0x000fcc00001000ff */
.L_x_434:
[----:B------:R-:W-:Y:S05]  /*1d20*/  BSYNC B1 ;  /* 0x0000000000017941 */ /* 0x000fea0003800000 */
.L_x_433:
[----:B-----5:R-:W-:Y:S01]  /*1d30*/  HADD2 R42, -R42, 1, 1 ;  /* 0x3c003c002a2a7430 */ /* 0x020fe20000000100 */
[----:B------:R-:W-:-:S03]  /*1d40*/  PLOP3.LUT P5, PT, PT, PT, UP0, 0x40, 0x0 ;  /* 0x000000000000781c */ /* 0x000fc60003fae808 */
[----:B------:R-:W-:-:S04]  /*1d50*/  HMUL2 R42, R42, -10000, -10000 ;  /* 0xf0e2f0e22a2a7832 */ /* 0x000fc80000000000 */
[----:B------:R-:W-:Y:S01]  /*1d60*/  HFMA2 R42, R69, c[0x0] [0x190].H0_H0, R42 ;  /* 0x20006400452a7a31 */ /* 0x000fe2000000002a */
[----:B------:R-:W-:Y:S05]  /*1d70*/  @!P2 BRA `(.L_x_435) ;  /* 0x000000900000a947 */ /* 0x000fea0003800000 */
[----:B------:R-:W-:Y:S01]  /*1d80*/  ISETP.NE.AND P4, PT, R20, 0x2, PT ;  /* 0x000000021400780c */ /* 0x000fe20003f85270 */
[----:B------:R-:W-:-:S06]  /*1d90*/  HADD2 R31, -R31, 1, 1 ;  /* 0x3c003c001f1f7430 */ /* 0x000fcc0000000100 */
[----:B------:R-:W-:-:S06]  /*1da0*/  HFMA2.MMA R31, R31, -10000, -10000, -RZ ;  /* 0xf0e2f0e21f1f7835 */ /* 0x000fcc00001000ff */
[----:B------:R-:W-:Y:S05]  /*1db0*/  @!P4 BRA `(.L_x_435) ;  /* 0x000000500000c947 */ /* 0x000fea0003800000 */
[----:B------:R-:W-:Y:S01]  /*1dc0*/  ISETP.GE.U32.AND P4, PT, R20, 0x4, PT ;  /* 0x000000041400780c */ /* 0x000fe20003f86070 */
[----:B------:R-:W-:-:S06]  /*1dd0*/  HADD2 R32, -R32, 1, 1 ;  /* 0x3c003c0020207430 */ /* 0x000fcc0000000100 */
[----:B------:R-:W-:-:S06]  /*1de0*/  HFMA2.MMA R32, R32, -10000, -10000, -RZ ;  /* 0xf0e2f0e220207835 */ /* 0x000fcc00001000ff */
[----:B------:R-:W-:-:S04]  /*1df0*/  @P4 HADD2 R60, -R33, 1, 1 ;  /* 0x3c003c00213c4430 */ /* 0x000fc80000000100 */
[----:B------:R-:W-:Y:S02]  /*1e00*/  @P4 HMUL2 R33, R60, -10000, -10000 ;  /* 0xf0e2f0e23c214832 */ /* 0x000fe40000000000 */
.L_x_435:
[----:B------:R-:W-:Y:S01]  /*1e10*/  BSSY B1, `(.L_x_436) ;  /* 0x0000037000017945 */ /* 0x000fe20003800000 */
[----:B------:R-:W-:Y:S05]  /*1e20*/  @P5 BRA `(.L_x_437) ;  /* 0x000001d000005947 */ /* 0x000fea0003800000 */
        /* <DEDUP_REMOVED lines=29> */
.L_x_437:
        /* <DEDUP_REMOVED lines=12> */
[----:B------:R-:W-:Y:S01]  /*20c0*/  HFMA2 R43, R35, c[0x0] [0x190].H0_H0, R32 ;  /* 0x20006400232b7a31 */ /* 0x000fe20000000020 */
[----:B------:R-:W-:-:S04]  /*20d0*/  ISETP.GE.U32.AND P4, PT, R20, 0x4, PT ;  /* 0x000000041400780c */ /* 0x000fc80003f86070 */
[--C-:B------:R-:W-:Y:S02]  /*20e0*/  HADD2.F32 R60, -RZ, R43.reuse.H0_H0 ;  /* 0x2000002bff3c7230 */ /* 0x100fe40000004100 */
[----:B------:R-:W-:-:S05]  /*20f0*/  HADD2.F32 R61, -RZ, R43.H1_H1 ;  /* 0x3000002bff3d7230 */ /* 0x000fca0000004100 */
[----:B------:R-:W-:-:S04]  /*2100*/  FMNMX.FTZ R60, R60, R61, !PT ;  /* 0x0000003d3c3c7209 */ /* 0x000fc80007810000 */
[----:B------:R-:W-:Y:S01]  /*2110*/  FMNMX.FTZ R65, R65, R60, !PT ;  /* 0x0000003c41417209 */ /* 0x000fe20007810000 */
[----:B------:R-:W-:-:S05]  /*2120*/  @P4 HFMA2 R60, R36, c[0x0] [0x190].H0_H0, R33 ;  /* 0x20006400243c4a31 */ /* 0x000fca0000000021 */
[----:B------:R-:W-:Y:S01]  /*2130*/  @P4 IMAD.MOV.U32 R44, RZ, RZ, R60 ;  /* 0x000000ffff2c4224 */ /* 0x000fe200078e003c */
[--C-:B------:R-:W-:Y:S02]  /*2140*/  @P4 HADD2.F32 R61, -RZ, R60.reuse.H0_H0 ;  /* 0x2000003cff3d4230 */ /* 0x100fe40000004100 */
[----:B------:R-:W-:-:S05]  /*2150*/  @P4 HADD2.F32 R60, -RZ, R60.H1_H1 ;  /* 0x3000003cff3c4230 */ /* 0x000fca0000004100 */
[----:B------:R-:W-:-:S04]  /*2160*/  @P4 FMNMX.FTZ R61, R61, R60, !PT ;  /* 0x0000003c3d3d4209 */ /* 0x000fc80007810000 */
[----:B------:R-:W-:Y:S02]  /*2170*/  @P4 FMNMX.FTZ R66, R66, R61, !PT ;  /* 0x0000003d42424209 */ /* 0x000fe40007810000 */
.L_x_438:
[----:B------:R-:W-:Y:S05]  /*2180*/  BSYNC B1 ;  /* 0x0000000000017941 */ /* 0x000fea0003800000 */
.L_x_436:
        /* <DEDUP_REMOVED lines=21> */
.L_x_440:
[----:B------:R-:W-:Y:S05]  /*22e0*/  BSYNC B1 ;  /* 0x0000000000017941 */ /* 0x000fea0003800000 */
.L_x_439:
        /* <DEDUP_REMOVED lines=10> */
.L_x_441:
        /* <DEDUP_REMOVED lines=12> */
.L_x_442:
        /* <DEDUP_REMOVED lines=24> */
[----:B------:R-:W-:-:S04]  /*25d0*/  IADD3 R60, R60, c[0x0][0xc], RZ ;  /* 0x000003003c3c7a10 */ /* 0x000fc80007ffe0ff */
[----:B------:R-:W1:Y:S02]  /*25e0*/  I2F R61, R60 ;  /* 0x0000003c003d7306 */ /* 0x000e640000201400 */
[--C-:B-1----:R-:W-:Y:S02]  /*25f0*/  FADD.FTZ R24, R10, -R61.reuse ;  /* 0x8000003d0a187221 */ /* 0x102fe40000010000 */
[----:B------:R-:W-:-:S05]  /*2600*/  FADD.FTZ R61, R14, -R61 ;  /* 0x8000003d0e3d7221 */ /* 0x000fca0000010000 */
[----:B------:R-:W-:-:S06]  /*2610*/  F2FP.PACK_AB R24, R61, R24 ;  /* 0x000000183d18723e */ /* 0x000fcc00000000ff */
[----:B------:R-:W-:-:S06]  /*2620*/  HFMA2.MMA R24, R58, R24, -RZ ;  /* 0x000000183a187235 */ /* 0x000fcc00001000ff */
.L_x_444:
[----:B------:R-:W-:Y:S05]  /*2630*/  BSYNC B1 ;  /* 0x0000000000017941 */ /* 0x000fea0003800000 */
.L_x_443:
        /* <DEDUP_REMOVED lines=14> */
.L_x_445:
        /* <DEDUP_REMOVED lines=31> */
.L_x_447:
        /* <DEDUP_REMOVED lines=24> */
.L_x_448:
[----:B------:R-:W-:Y:S05]  /*2a90*/  BSYNC B1 ;  /* 0x0000000000017941 */ /* 0x000fea0003800000 */
.L_x_446:
[----:B------:R-:W-:-:S13]  /*2aa0*/  ISETP.GE.U32.AND P4, PT, R0, UR5, PT ;  /* 0x0000000500007c0c */ /* 0x000fda000bf86070 */
[----:B------:R-:W-:Y:S05]  /*2ab0*/  @P4 BRA `(.L_x_417) ;  /* 0x000008d000004947 */ /* 0x000fea0003800000 */
[----:B0-----:R-:W-:-:S04]  /*2ac0*/  IMAD.WIDE R18, R53, c[0x0][0x0], R18 ;  /* 0x0000000035127a25 */ /* 0x001fc800078e0212 */
[----:B------:R-:W-:Y:S01]  /*2ad0*/  IMAD.WIDE R16, R53, c[0x0][0x0], R16 ;  /* 0x0000000035107a25 */ /* 0x000fe200078e0210 */
[----:B------:R0:W5:Y:S04]  /*2ae0*/  LDG.E.CONSTANT R50, [R18.64] ;  /* 0x0000000a12327981 */ /* 0x000168000c1e9900 */
[----:B------:R0:W5:Y:S01]  /*2af0*/  LDG.E R60, [R16.64] ;  /* 0x0000000a103c7981 */ /* 0x000162000c1e1900 */
[----:B------:R-:W-:Y:S01]  /*2b00*/  BSSY B1, `(.L_x_449) ;  /* 0x0000011000017945 */ /* 0x000fe20003800000 */
        /* <DEDUP_REMOVED lines=11> */
[C---:B0-----:R-:W-:Y:S01]  /*2bc0*/  @P4 IADD3 R17, R27.reuse, c[0x0][0xc], RZ ;  /* 0x000003001b114a10 */ /* 0x041fe20007ffe0ff */
[----:B------:R-:W-:Y:S01]  /*2bd0*/  IMAD R27, R27, UR5, R0 ;  /* 0x000000051b1b7c24 */ /* 0x000fe2000f8e0200 */
[----:B------:R-:W-:-:S03]  /*2be0*/  @P4 IADD3 R19, R61, c[0x0][0xc], RZ ;  /* 0x000003003d134a10 */ /* 0x000fc60007ffe0ff */
[--C-:B------:R-:W-:Y:S02]  /*2bf0*/  @P4 IMAD R28, R17, UR5, R0.reuse ;  /* 0x00000005111c4c24 */ /* 0x100fe4000f8e0200 */
[----:B------:R-:W-:Y:S02]  /*2c00*/  @P4 IMAD R29, R19, UR5, R0 ;  /* 0x00000005131d4c24 */ /* 0x000fe4000f8e0200 */
.L_x_450:
[----:B------:R-:W-:Y:S05]  /*2c10*/  BSYNC B1 ;  /* 0x0000000000017941 */ /* 0x000fea0003800000 */
.L_x_449:
        /* <DEDUP_REMOVED lines=10> */
.L_x_451:
        /* <DEDUP_REMOVED lines=10> */
.L_x_452:
        /* <DEDUP_REMOVED lines=24> */
[----:B------:R-:W-:-:S06]  /*2ee0*/  IADD3 R16, R18, c[0x0][0xc], RZ ;  /* 0x0000030012107a10 */ /* 0x000fcc0007ffe0ff */
[----:B------:R-:W0:Y:S02]  /*2ef0*/  I2F R16, R16 ;  /* 0x0000001000107306 */ /* 0x000e240000201400 */
[--C-:B0-----:R-:W-:Y:S02]  /*2f00*/  FADD.FTZ R17, R11, -R16.reuse ;  /* 0x800000100b117221 */ /* 0x101fe40000010000 */
[----:B------:R-:W-:-:S05]  /*2f10*/  FADD.FTZ R18, R15, -R16 ;  /* 0x800000100f127221 */ /* 0x000fca0000010000 */
[----:B------:R-:W-:-:S06]  /*2f20*/  F2FP.PACK_AB R17, R18, R17 ;  /* 0x000000111211723e */ /* 0x000fcc00000000ff */
[----:B------:R-:W-:-:S06]  /*2f30*/  HFMA2.MMA R24, R58, R17, -RZ ;  /* 0x000000113a187235 */ /* 0x000fcc00001000ff */
.L_x_454:
[----:B------:R-:W-:Y:S05]  /*2f40*/  BSYNC B1 ;  /* 0x0000000000017941 */ /* 0x000fea0003800000 */
.L_x_453:
        /* <DEDUP_REMOVED lines=13> */
.L_x_455:
        /* <DEDUP_REMOVED lines=31> */
.L_x_456:
        /* <DEDUP_REMOVED lines=24> */
.L_x_417:
[----:B------:R-:W-:Y:S05]  /*3390*/  BSYNC B0 ;  /* 0x0000000000007941 */ /* 0x000fea0003800000 */
.L_x_416:
[----:B------:R-:W-:-:S05]  /*33a0*/  IMAD.MOV.U32 R53, RZ, RZ, c[0x0][0x0] ;  /* 0x00000000ff357624 */ /* 0x000fca00078e00ff */
[----:B------:R-:W-:-:S13]  /*33b0*/  ISETP.GE.U32.AND P0, PT, R53, 0x21, PT ;  /* 0x000000213500780c */ /* 0x000fda0003f06070 */
[----:B------:R-:W-:Y:S05]  /*33c0*/  @!P0 BRA `(.L_x_457) ;  /* 0x000005e000008947 */ /* 0x000fea0003800000 */
[----:B0-----:R-:W0:Y:S01]  /*33d0*/  SHFL.BFLY PT, R18, R65, 0x10, 0x1f ;  /* 0x0e001f0041127f89 */ /* 0x001e2200000e0000 */
        /* <DEDUP_REMOVED lines=23> */
[----:B------:R-:W-:Y:S01]  /*3550*/  FMUL.FTZ R17, R4, 0.03125 ;  /* 0x3d00000004117820 */ /* 0x000fe20000410000 */
[----:B--2---:R-:W-:Y:S02]  /*3560*/  FMNMX.FTZ R60, R59, R60, !PT ;  /* 0x0000003c3b3c7209 */ /* 0x004fe40007810000 */
[----:B------:R-:W1:Y:S02]  /*3570*/  SHFL.BFLY PT, R19, R18, 0x2, 0x1f ;  /* 0x0c401f0012137f89 */ /* 0x000e6400000e0000 */
[----:B---3--:R-:W-:Y:S02]  /*3580*/  FSETP.GT.FTZ.AND P3, PT, R17, R54, PT ;  /* 0x000000361100720b */ /* 0x008fe40003f74000 */
[----:B----4-:R-:W-:Y:S01]  /*3590*/  FMNMX.FTZ R65, R68, R65, !PT ;  /* 0x0000004144417209 */ /* 0x010fe20007810000 */
[----:B------:R-:W2:Y:S04]  /*35a0*/  SHFL.BFLY PT, R61, R60, 0x2, 0x1f ;  /* 0x0c401f003c3d7f89 */ /* 0x000ea800000e0000 */
[----:B------:R-:W3:Y:S01]  /*35b0*/  SHFL.BFLY PT, R66, R65, 0x2, 0x1f ;  /* 0x0c401f0041427f89 */ /* 0x000ee200000e0000 */
[----:B0-----:R-:W-:-:S02]  /*35c0*/  FMNMX.FTZ R64, R63, R16, !PT ;  /* 0x000000103f407209 */ /* 0x001fc40007810000 */
[----:B-1----:R-:W-:-:S03]  /*35d0*/  FMNMX.FTZ R59, R18, R19, !PT ;  /* 0x00000013123b7209 */ /* 0x002fc60007810000 */
[----:B------:R-:W0:Y:S01]  /*35e0*/  SHFL.BFLY PT, R19, R64, 0x1, 0x1f ;  /* 0x0c201f0040137f89 */ /* 0x000e2200000e0000 */
[----:B--2---:R-:W-:-:S03]  /*35f0*/  FMNMX.FTZ R61, R60, R61, !PT ;  /* 0x0000003d3c3d7209 */ /* 0x004fc60007810000 */
[----:B------:R-:W1:Y:S01]  /*3600*/  SHFL.BFLY PT, R16, R59, 0x1, 0x1f ;  /* 0x0c201f003b107f89 */ /* 0x000e6200000e0000 */
[----:B------:R-:W-:Y:S01]  /*3610*/  IMAD.MOV.U32 R60, RZ, RZ, -0x1f528714 ;  /* 0xe0ad78ecff3c7424 */ /* 0x000fe200078e00ff */
[----:B---3--:R-:W-:Y:S02]  /*3620*/  FMNMX.FTZ R66, R65, R66, !PT ;  /* 0x0000004241427209 */ /* 0x008fe40007810000 */
[----:B------:R-:W2:Y:S04]  /*3630*/  SHFL.BFLY PT, R62, R61, 0x1, 0x1f ;  /* 0x0c201f003d3e7f89 */ /* 0x000ea800000e0000 */
[----:B------:R-:W3:Y:S01]  /*3640*/  SHFL.BFLY PT, R67, R66, 0x1, 0x1f ;  /* 0x0c201f0042437f89 */ /* 0x000ee200000e0000 */
[----:B0-----:R-:W-:Y:S02]  /*3650*/  FMNMX.FTZ R18, R64, R19, !PT ;  /* 0x0000001340127209 */ /* 0x001fe40007810000 */
[----:B-1----:R-:W-:Y:S01]  /*3660*/  FMNMX.FTZ R16, R59, R16, !PT ;  /* 0x000000103b107209 */ /* 0x002fe20007810000 */
[----:B------:R-:W-:Y:S01]  /*3670*/  IMAD.MOV.U32 R59, RZ, RZ, -0x1f528714 ;  /* 0xe0ad78ecff3b7424 */ /* 0x000fe200078e00ff */
[----:B--2---:R-:W-:Y:S01]  /*3680*/  FMNMX.FTZ R17, R61, R62, !PT ;  /* 0x0000003e3d117209 */ /* 0x004fe20007810000 */
[----:B------:R-:W-:-:S02]  /*3690*/  IMAD.MOV.U32 R62, RZ, RZ, -0x1f528714 ;  /* 0xe0ad78ecff3e7424 */ /* 0x000fc400078e00ff */
[----:B------:R-:W-:Y:S01]  /*36a0*/  IMAD.MOV.U32 R61, RZ, RZ, -0x1f528714 ;  /* 0xe0ad78ecff3d7424 */ /* 0x000fe200078e00ff */
        /* <DEDUP_REMOVED lines=37> */
[----:B--2---:R-:W-:-:S03]  /*3900*/  FMNMX.FTZ R59, R17, R18, !PT ;  /* 0x00000012113b7209 */ /* 0x004fc60007810000 */
[----:B------:R-:W-:Y:S01]  /*3910*/  SHFL.BFLY PT, R19, R64, 0x1, 0x1f ;  /* 0x0c201f0040137f89 */ /* 0x000fe200000e0000 */
[----:B---3--:R-:W-:-:S03]  /*3920*/  FMNMX.FTZ R65, R68, R65, !PT ;  /* 0x0000004144417209 */ /* 0x008fc60007810000 */
[----:B------:R-:W0:Y:S04]  /*3930*/  SHFL.BFLY PT, R18, R61, 0x1, 0x1f ;  /* 0x0c201f003d127f89 */ /* 0x000e2800000e0000 */
[----:B------:R-:W1:Y:S04]  /*3940*/  SHFL.BFLY PT, R16, R59, 0x1, 0x1f ;  /* 0x0c201f003b107f89 */ /* 0x000e6800000e0000 */
[----:B------:R-:W2:Y:S01]  /*3950*/  SHFL.BFLY PT, R62, R65, 0x1, 0x1f ;  /* 0x0c201f00413e7f89 */ /* 0x000ea200000e0000 */
[----:B0-----:R-:W-:Y:S02]  /*3960*/  FMNMX.FTZ R17, R61, R18, !PT ;  /* 0x000000123d117209 */ /* 0x001fe40007810000 */
[----:B------:R-:W-:-:S02]  /*3970*/  FMNMX.FTZ R18, R64, R19, !PT ;  /* 0x0000001340127209 */ /* 0x000fc40007810000 */
[----:B-1----:R-:W-:Y:S02]  /*3980*/  FMNMX.FTZ R16, R59, R16, !PT ;  /* 0x000000103b107209 */ /* 0x002fe40007810000 */
[----:B--2---:R-:W-:Y:S01]  /*3990*/  FMNMX.FTZ R19, R65, R62, !PT ;  /* 0x0000003e41137209 */ /* 0x004fe20007810000 */
[----:B------:R-:W-:Y:S05]  /*39a0*/  BRA `(.L_x_458) ;  /* 0x0000028000007947 */ /* 0x000fea0003800000 */
.L_x_457:
[----:B0-----:R-:W0:Y:S04]  /*39b0*/  SHFL.BFLY PT, R18, R65, 0x10, 0x1f ;  /* 0x0e001f0041127f89 */ /* 0x001e2800000e0000 */
        /* <DEDUP_REMOVED lines=38> */
[----:B----4-:R-:W-:-:S02]  /*3c20*/  FMNMX.FTZ R19, R66, R67, !PT ;  /* 0x0000004342137209 */ /* 0x010fc40007810000 */
.L_x_458:
[----:B------:R-:W-:Y:S01]  /*3c30*/  ISETP.GE.AND P3, PT, R20, 0x1, PT ;  /* 0x000000011400780c */ /* 0x000fe20003f66270 */
[----:B------:R-:W-:Y:S01]  /*3c40*/  BSSY B0, `(.L_x_459) ;  /* 0x0000175000007945 */ /* 0x000fe20003800000 */
[C---:B------:R-:W-:Y:S01]  /*3c50*/  ISETP.NE.AND P2, PT, R5.reuse, RZ, PT ;  /* 0x000000ff0500720c */ /* 0x040fe20003f45270 */
[----:B------:R-:W-:Y:S01]  /*3c60*/  IMAD.MOV.U32 R59, RZ, RZ, RZ ;  /* 0x000000ffff3b7224 */ /* 0x000fe200078e00ff */
[----:B------:R-:W-:Y:S01]  /*3c70*/  ISETP.GE.U32.OR P4, PT, R5, UR5, !P3 ;  /* 0x0000000505007c0c */ /* 0x000fe2000df86470 */
[----:B------:R-:W-:Y:S01]  /*3c80*/  CS2R R60, SRZ ;  /* 0x00000000003c7805 */ /* 0x000fe2000001ff00 */
[----:B------:R-:W-:-:S09]  /*3c90*/  IMAD.MOV.U32 R62, RZ, RZ, RZ ;  /* 0x000000ffff3e7224 */ /* 0x000fd200078e00ff */
        /* <DEDUP_REMOVED lines=78> */
.L_x_461:
[----:B------:R-:W-:Y:S01]  /*4180*/  HADD2 R59, R38.H0_H0, R38.H1_H1 ;  /* 0x30000026263b7230 */ /* 0x000fe20000000800 */
[----:B------:R-:W-:Y:S01]  /*4190*/  ISETP.GE.U32.AND P5, PT, R3, UR5, PT ;  /* 0x0000000503007c0c */ /* 0x000fe2000bfa6070 */
[----:B------:R-:W-:-:S03]  /*41a0*/  CS2R R60, SRZ ;  /* 0x00000000003c7805 */ /* 0x000fc6000001ff00 */
[----:B------:R-:W-:Y:S01]  /*41b0*/  HADD2.F32 R62, -RZ, R59.H0_H0 ;  /* 0x2000003bff3e7230 */ /* 0x000fe20000004100 */
[----:B------:R-:W-:Y:S01]  /*41c0*/  IMAD.MOV.U32 R59, RZ, RZ, RZ ;  /* 0x000000ffff3b7224 */ /* 0x000fe200078e00ff */
        /* <DEDUP_REMOVED lines=13> */
.L_x_462:
[----:B------:R-:W-:Y:S01]  /*42a0*/  FADD.FTZ R62, RZ, R62 ;  /* 0x0000003eff3e7221 */ /* 0x000fe20000010000 */
[----:B------:R-:W-:Y:S05]  /*42b0*/  @P5 BRA `(.L_x_460) ;  /* 0x000010d000005947 */ /* 0x000fea0003800000 */
[----:B------:R-:W-:Y:S01]  /*42c0*/  HADD2 R42, R42, -R16.H0_H0 ;  /* 0xa00000102a2a7230 */ /* 0x000fe20000000000 */
[----:B------:R-:W-:-:S04]  /*42d0*/  ISETP.GE.U32.AND P5, PT, R20, 0x2, PT ;  /* 0x000000021400780c */ /* 0x000fc80003fa6070 */
        /* <DEDUP_REMOVED lines=54> */
[----:B------:R-:W-:-:S05]  /*4640*/  F2FP.PACK_AB R63, RZ, R19 ;  /* 0x00000013ff3f723e */ /* 0x000fca00000000ff */
        /* <DEDUP_REMOVED lines=15> */
[----:B------:R-:W-:Y:S02]  /*4740*/  HFMA2 R44, R44, 3.0517578125e-05, 3.0517578125e-05, R65 ;  /* 0x020002002c2c7831 */ /* 0x000fe40000000041 */
.L_x_463:
[----:B------:R-:W-:Y:S01]  /*4750*/  HADD2 R63, R42.H0_H0, R42.H1_H1 ;  /* 0x3000002a2a3f7230 */ /* 0x000fe20000000800 */
        /* <DEDUP_REMOVED lines=13> */
.L_x_464:
[----:B------:R-:W-:Y:S01]  /*4830*/  ISETP.GE.U32.AND P6, PT, R2, UR5, PT ;  /* 0x0000000502007c0c */ /* 0x000fe2000bfc6070 */
[----:B------:R-:W-:-:S05]  /*4840*/  HADD2.F32 R63, -RZ, R63.H0_H0 ;  /* 0x2000003fff3f7230 */ /* 0x000fca0000004100 */
[----:B------:R-:W-:-:S07]  /*4850*/  FADD.FTZ R62, R62, R63 ;  /* 0x0000003f3e3e7221 */ /* 0x000fce0000010000 */
[----:B------:R-:W-:Y:S05]  /*4860*/  @P6 BRA `(.L_x_460) ;  /* 0x00000b2000006947 */ /* 0x000fea0003800000 */
        /* <DEDUP_REMOVED lines=72> */
.L_x_465:
        /* <DEDUP_REMOVED lines=14> */
.L_x_466:
[----:B------:R-:W-:Y:S01]  /*4dd0*/  ISETP.GE.U32.AND P6, PT, R0, UR5, PT ;  /* 0x0000000500007c0c */ /* 0x000fe2000bfc6070 */
[----:B------:R-:W-:-:S05]  /*4de0*/  HADD2.F32 R63, -RZ, R63.H0_H0 ;  /* 0x2000003fff3f7230 */ /* 0x000fca0000004100 */
[----:B------:R-:W-:-:S07]  /*4df0*/  FADD.FTZ R62, R62, R63 ;  /* 0x0000003f3e3e7221 */ /* 0x000fce0000010000 */
[----:B------:R-:W-:Y:S05]  /*4e00*/  @P6 BRA `(.L_x_460) ;  /* 0x0000058000006947 */ /* 0x000fea0003800000 */
[----:B------:R-:W-:-:S05]  /*4e10*/  HADD2 R16, R50, -R16.H0_H0 ;  /* 0xa000001032107230 */ /* 0x000fca0000000000 */
        /* <DEDUP_REMOVED lines=71> */
.L_x_467:
        /* <DEDUP_REMOVED lines=16> */
.L_x_460:
[----:B------:R-:W-:Y:S05]  /*5390*/  BSYNC B0 ;  /* 0x0000000000007941 */ /* 0x000fea0003800000 */
.L_x_459:
        /* <DEDUP_REMOVED lines=34> */
[----:B------:R-:W-:Y:S02]  /*55c0*/  FMUL.FTZ R59, R4, 0.03125 ;  /* 0x3d000000043b7820 */ /* 0x000fe40000410000 */
[----:B----4-:R-:W-:Y:S01]  /*55d0*/  FADD.FTZ R16, R68, R17 ;  /* 0x0000001144107221 */ /* 0x010fe20000010000 */
[----:B------:R-:W1:Y:S02]  /*55e0*/  SHFL.BFLY PT, R61, R62, 0x1, 0x1f ;  /* 0x0c201f003e3d7f89 */ /* 0x000e6400000e0000 */
[----:B---3--:R-:W-:Y:S02]  /*55f0*/  FSETP.GT.FTZ.AND P4, PT, R59, R54, PT ;  /* 0x000000363b00720b */ /* 0x008fe40003f94000 */
[----:B------:R-:W2:Y:S04]  /*5600*/  SHFL.BFLY PT, R17, R18, 0x1, 0x1f ;  /* 0x0c201f0012117f89 */ /* 0x000ea800000e0000 */
[----:B------:R-:W3:Y:S01]  /*5610*/  SHFL.BFLY PT, R19, R16, 0x1, 0x1f ;  /* 0x0c201f0010137f89 */ /* 0x000ee200000e0000 */
[----:B0-----:R-:W-:-:S02]  /*5620*/  FADD.FTZ R68, R66, R65 ;  /* 0x0000004142447221 */ /* 0x001fc40000010000 */
[----:B-1----:R-:W-:-:S03]  /*5630*/  FADD.FTZ R64, R62, R61 ;  /* 0x0000003d3e407221 */ /* 0x002fc60000010000 */
[----:B------:R-:W-:Y:S01]  /*5640*/  @!P0 STS [R55.X4+0x328], R68 ;  /* 0x0003284437008388 */ /* 0x000fe20000004800 */
[----:B--2---:R-:W-:-:S03]  /*5650*/  FADD.FTZ R60, R18, R17 ;  /* 0x00000011123c7221 */ /* 0x004fc60000010000 */
[----:B------:R-:W-:Y:S01]  /*5660*/  @!P0 STS [R55.X4+0x2a4], R64 ;  /* 0x0002a44037008388 */ /* 0x000fe20000004800 */
[----:B---3--:R-:W-:-:S03]  /*5670*/  FADD.FTZ R59, R16, R19 ;  /* 0x00000013103b7221 */ /* 0x008fc60000010000 */
[----:B------:R-:W-:Y:S01]  /*5680*/  @!P0 STS [R55.X4+0x220], R60 ;  /* 0x0002203c37008388 */ /* 0x000fe20000004800 */
[----:B------:R-:W-:Y:S01]  /*5690*/  CS2R R16, SRZ ;  /* 0x0000000000107805 */ /* 0x000fe2000001ff00 */
[----:B------:R-:W-:Y:S02]  /*56a0*/  CS2R R18, SRZ ;  /* 0x0000000000127805 */ /* 0x000fe4000001ff00 */
        /* <DEDUP_REMOVED lines=19> */
[----:B-1----:R-:W-:-:S03]  /*57e0*/  FADD.FTZ R62, R61, R62 ;  /* 0x0000003e3d3e7221 */ /* 0x002fc60000010000 */
[----:B------:R-:W0:Y:S01]  /*57f0*/  SHFL.BFLY PT, R16, R59, 0x4, 0x1f ;  /* 0x0c801f003b107f89 */ /* 0x000e2200000e0000 */
        /* <DEDUP_REMOVED lines=26> */
.L_x_468:
        /* <DEDUP_REMOVED lines=40> */
.L_x_469:
[----:B------:R-:W-:Y:S01]  /*5c20*/  BSSY B0, `(.L_x_470) ;  /* 0x000000f000007945 */ /* 0x000fe20003800000 */
[----:B------:R-:W-:Y:S05]  /*5c30*/  @P2 BRA `(.L_x_471) ;  /* 0x000000d000002947 */ /* 0x000fea0003800000 */
[----:B------:R-:W-:Y:S02]  /*5c40*/  FADD.FTZ R59, R16, 9.9999999747524270788e-07 ;  /* 0x358637bd103b7421 */ /* 0x000fe40000010000 */
[----:B------:R-:W-:Y:S02]  /*5c50*/  FADD.FTZ R61, R61, 9.9999999747524270788e-07 ;  /* 0x358637bd3d3d7421 */ /* 0x000fe40000010000 */
[----:B------:R-:W-:Y:S01]  /*5c60*/  FADD.FTZ R65, R65, 9.9999999747524270788e-07 ;  /* 0x358637bd41417421 */ /* 0x000fe20000010000 */
[----:B------:R-:W0:Y:S01]  /*5c70*/  MUFU.RCP R16, R59 ;  /* 0x0000003b00107308 */ /* 0x000e220000001000 */
[----:B------:R-:W-:-:S07]  /*5c80*/  FADD.FTZ R60, R19, 9.9999999747524270788e-07 ;  /* 0x358637bd133c7421 */ /* 0x000fce0000010000 */
        /* <DEDUP_REMOVED lines=8> */
.L_x_471:
[----:B------:R-:W-:Y:S05]  /*5d10*/  BSYNC B0 ;  /* 0x0000000000007941 */ /* 0x000fea0003800000 */
.L_x_470:
        /* <DEDUP_REMOVED lines=10> */
[----:B------:R-:W-:-:S04]  /*5dc0*/  IMAD R63, R66, UR5, R5 ;  /* 0x00000005423f7c24 */ /* 0x000fc8000f8e0205 */
[----:B------:R-:W-:Y:S01]  /*5dd0*/  IMAD.WIDE R62, R63, R68, c[0x0][0x160] ;  /* 0x000058003f3e7625 */ /* 0x000fe200078e0244 */
[----:B0-----:R-:W-:-:S05]  /*5de0*/  F2FP.PACK_AB R16, RZ, R16 ;  /* 0x00000010ff10723e */ /* 0x001fca00000000ff */
[----:B------:R-:W-:-:S05]  /*5df0*/  HMUL2 R59, R38, R16.H0_H0 ;  /* 0x20000010263b7232 */ /* 0x000fca0000000000 */
[----:B------:R0:W-:Y:S01]  /*5e00*/  STG.E [R62.64], R59 ;  /* 0x0000003b3e007986 */ /* 0x0001e2000c10190a */
        /* <DEDUP_REMOVED lines=10> */
.L_x_474:
        /* <DEDUP_REMOVED lines=8> */
[----:B------:R-:W-:Y:S01]  /*5f30*/  IMAD.WIDE R64, R27, R68, c[0x0][0x160] ;  /* 0x000058001b407625 */ /* 0x000fe200078e0244 */
[----:B0-----:R-:W-:-:S05]  /*5f40*/  F2FP.PACK_AB R59, RZ, R18 ;  /* 0x00000012ff3b723e */ /* 0x001fca00000000ff */
[----:B------:R-:W-:-:S05]  /*5f50*/  HMUL2 R59, R39, R59.H0_H0 ;  /* 0x2000003b273b7232 */ /* 0x000fca0000000000 */
[----:B------:R0:W-:Y:S01]  /*5f60*/  STG.E [R64.64], R59 ;  /* 0x0000003b40007986 */ /* 0x0001e2000c10190a */
[----:B------:R-:W-:-:S05]  /*5f70*/  @P1 F2FP.PACK_AB R60, RZ, R19 ;  /* 0x00000013ff3c123e */ /* 0x000fca00000000ff */
[----:B------:R-:W-:Y:S01]  /*5f80*/  @P1 HMUL2 R67, R40, R60.H0_H0 ;  /* 0x2000003c28431232 */ /* 0x000fe20000000000 */
[----:B------:R-:W-:-:S05]  /*5f90*/  @P1 IMAD.WIDE R60, R28, R68, c[0x0][0x160] ;  /* 0x000058001c3c1625 */ /* 0x000fca00078e0244 */
[----:B------:R0:W-:Y:S02]  /*5fa0*/  @P1 STG.E [R60.64], R67 ;  /* 0x000000433c001986 */ /* 0x0001e4000c10190a */
.L_x_475:
[----:B------:R-:W-:Y:S05]  /*5fb0*/  @P2 BRA `(.L_x_473) ;  /* 0x000005c000002947 */ /* 0x000fea0003800000 */
[----:B0-----:R-:W-:Y:S01]  /*5fc0*/  IMAD.WIDE R62, R53, 0x4, R62 ;  /* 0x00000004353e7825 */ /* 0x001fe200078e023e */
[----:B------:R-:W-:Y:S01]  /*5fd0*/  HMUL2 R59, R42, R16.H0_H0 ;  /* 0x200000102a3b7232 */ /* 0x000fe20000000000 */
[----:B------:R-:W-:Y:S02]  /*5fe0*/  ISETP.GE.U32.AND P1, PT, R20, 0x2, PT ;  /* 0x000000021400780c */ /* 0x000fe40003f26070 */
[----:B------:R-:W-:Y:S02]  /*5ff0*/  ISETP.GE.U32.AND P3, PT, R2, UR5, PT ;  /* 0x0000000502007c0c */ /* 0x000fe4000bf66070 */
[----:B------:R0:W-:Y:S09]  /*6000*/  STG.E [R62.64], R59 ;  /* 0x0000003b3e007986 */ /* 0x0001f2000c10190a */
        /* <DEDUP_REMOVED lines=10> */
.L_x_476:
        /* <DEDUP_REMOVED lines=12> */
[----:B------:R-:W-:Y:S01]  /*6170*/  @P2 F2FP.PACK_AB R67, RZ, R19 ;  /* 0x00000013ff43223e */ /* 0x000fe200000000ff */
[----:B------:R-:W-:-:S04]  /*6180*/  @P2 IMAD.WIDE R60, R28, R68, c[0x0][0x160] ;  /* 0x000058001c3c2625 */ /* 0x000fc800078e0244 */
[----:B------:R-:W-:-:S05]  /*6190*/  @P2 HMUL2 R67, R44, R67.H0_H0 ;  /* 0x200000432c432232 */ /* 0x000fca0000000000 */
[----:B------:R0:W-:Y:S02]  /*61a0*/  @P2 STG.E [R60.64], R67 ;  /* 0x000000433c002986 */ /* 0x0001e4000c10190a */
.L_x_477:
[----:B------:R-:W-:Y:S05]  /*61b0*/  @P3 BRA `(.L_x_473) ;  /* 0x000003c000003947 */ /* 0x000fea0003800000 */
[----:B0-----:R-:W-:Y:S01]  /*61c0*/  IMAD.WIDE R62, R53, 0x4, R62 ;  /* 0x00000004353e7825 */ /* 0x001fe200078e023e */
[----:B------:R-:W-:Y:S01]  /*61d0*/  HMUL2 R59, R46, R16.H0_H0 ;  /* 0x200000102e3b7232 */ /* 0x000fe20000000000 */
[----:B------:R-:W-:-:S04]  /*61e0*/  ISETP.GE.U32.AND P3, PT, R0, UR5, PT ;  /* 0x0000000500007c0c */ /* 0x000fc8000bf66070 */
[----:B------:R0:W-:Y:S01]  /*61f0*/  STG.E [R62.64], R59 ;  /* 0x0000003b3e007986 */ /* 0x0001e2000c10190a */
[----:B------:R-:W-:Y:S05]  /*6200*/  @!P1 BRA `(.L_x_478) ;  /* 0x0000009000009947 */ /* 0x000fea0003800000 */
[----:B------:R-:W-:Y:S02]  /*6210*/  ISETP.NE.AND P2, PT, R20, 0x2, PT ;  /* 0x000000021400780c */ /* 0x000fe40003f45270 */
[----:B0-----:R-:W-:-:S05]  /*6220*/  IADD3 R59, R66, c[0x0][0xc], RZ ;  /* 0x00000300423b7a10 */ /* 0x001fca0007ffe0ff */
[----:B------:R-:W-:-:S06]  /*6230*/  IMAD R25, R59, UR5, R2 ;  /* 0x000000053b197c24 */ /* 0x000fcc000f8e0202 */
[----:B------:R-:W-:Y:S05]  /*6240*/  @!P2 BRA `(.L_x_478) ;  /* 0x000000500000a947 */ /* 0x000fea0003800000 */
[----:B------:R-:W-:Y:S02]  /*6250*/  ISETP.GE.U32.AND P2, PT, R20, 0x4, PT ;  /* 0x000000041400780c */ /* 0x000fe40003f46070 */
[----:B------:R-:W-:-:S11]  /*6260*/  IADD3 R59, R59, c[0x0][0xc], RZ ;  /* 0x000003003b3b7a10 */ /* 0x000fd60007ffe0ff */
[----:B------:R-:W-:-:S05]  /*6270*/  @P2 IADD3 R27, R59, c[0x0][0xc], RZ ;  /* 0x000003003b1b2a10 */ /* 0x000fca0007ffe0ff */
[--C-:B------:R-:W-:Y:S02]  /*6280*/  @P2 IMAD R28, R27, UR5, R2.reuse ;  /* 0x000000051b1c2c24 */ /* 0x100fe4000f8e0202 */
[----:B------:R-:W-:Y:S02]  /*6290*/  IMAD R27, R59, UR5, R2 ;  /* 0x000000053b1b7c24 */ /* 0x000fe4000f8e0202 */
.L_x_478:
        /* <DEDUP_REMOVED lines=16> */
.L_x_479:
[----:B------:R-:W-:Y:S05]  /*63a0*/  @P3 BRA `(.L_x_473) ;  /* 0x000001d000003947 */ /* 0x000fea0003800000 */
[----:B0-----:R-:W-:Y:S01]  /*63b0*/  IMAD.WIDE R62, R53, 0x4, R62 ;  /* 0x00000004353e7825 */ /* 0x001fe200078e023e */
        /* <DEDUP_REMOVED lines=9> */
[C---:B------:R-:W-:Y:S01]  /*6450*/  @P1 IADD3 R53, R27.reuse, c[0x0][0xc], RZ ;  /* 0x000003001b351a10 */ /* 0x040fe20007ffe0ff */
[----:B------:R-:W-:-:S04]  /*6460*/  IMAD R27, R27, UR5, R0 ;  /* 0x000000051b1b7c24 */ /* 0x000fc8000f8e0200 */
[----:B------:R-:W-:Y:S02]  /*6470*/  @P1 IMAD R28, R53, UR5, R0 ;  /* 0x00000005351c1c24 */ /* 0x000fe4000f8e0200 */
.L_x_480:
        /* <DEDUP_REMOVED lines=9> */
[----:B------:R-:W-:-:S11]  /*6510*/  F2FP.PACK_AB R18, RZ, R18 ;  /* 0x00000012ff12723e */ /* 0x000fd600000000ff */
[----:B------:R-:W-:Y:S01]  /*6520*/  @P0 F2FP.PACK_AB R53, RZ, R19 ;  /* 0x00000013ff35023e */ /* 0x000fe200000000ff */
[----:B------:R-:W-:Y:S01]  /*6530*/  HMUL2 R19, R51, R18.H0_H0 ;  /* 0x2000001233137232 */ /* 0x000fe20000000000 */
[----:B------:R-:W-:-:S03]  /*6540*/  @P0 IMAD.WIDE R68, R28, R68, c[0x0][0x160] ;  /* 0x000058001c440625 */ /* 0x000fc600078e0244 */
[----:B------:R-:W-:Y:S01]  /*6550*/  @P0 HMUL2 R53, R52, R53.H0_H0 ;  /* 0x2000003534350232 */ /* 0x000fe20000000000 */
[----:B------:R0:W-:Y:S04]  /*6560*/  STG.E [R16.64], R19 ;  /* 0x0000001310007986 */ /* 0x0001e8000c10190a */
[----:B------:R0:W-:Y:S02]  /*6570*/  @P0 STG.E [R68.64], R53 ;  /* 0x0000003544000986 */ /* 0x0001e4000c10190a */
.L_x_473:
[----:B------:R-:W-:Y:S05]  /*6580*/  BSYNC B0 ;  /* 0x0000000000007941 */ /* 0x000fea0003800000 */
.L_x_472:
[----:B0-----:R-:W-:-:S04]  /*6590*/  IMAD.MOV.U32 R16, RZ, RZ, 0x4 ;  /* 0x00000004ff107424 */ /* 0x001fc800078e00ff */
[----:B------:R-:W-:-:S05]  /*65a0*/  IMAD R57, R16, c[0x0][0xc], R57 ;  /* 0x0000030010397a24 */ /* 0x000fca00078e0239 */
[----:B------:R-:W-:-:S13]  /*65b0*/  ISETP.GE.AND P0, PT, R57, c[0x0][0x188], PT ;  /* 0x0000620039007a0c */ /* 0x000fda0003f06270 */
[----:B------:R-:W-:Y:S01]  /*65c0*/  @P0 CALL.REL.NOINC `(.L_x_481) ;  /* 0x0000001000000944 */ /* 0x000fe20003c00000 */
[----:B------:R-:W-:Y:S05]  /*65d0*/  BRA `(.L_x_482) ;  /* 0xffff9db000007947 */ /* 0x000fea000383ffff */
.L_x_481:
[----:B------:R-:W-:Y:S05]  /*65e0*/  EXIT ;  /* 0x000000000000794d */ /* 0x000fea0003800000 */
.L_x_483:
        /* <DEDUP_REMOVED lines=9> */
.L_x_567:


//--------------------- .text._ZN17fastertransformer15QKVIA3TransposeI6__halfEEvPT_S3_S3_PKS2_S5_S5_PKiS5_S5_iiii --------------------------
	.section	.text._ZN17fastertransformer15QKVIA3TransposeI6__halfEEvPT_S3_S3_PKS2_S5_S5_PKiS5_S5_iiii,"ax",@progbits
	.sectioninfo	@"SHI_REGISTERS=28"
	.align	128
        .global         _ZN17fastertransformer15QKVIA3TransposeI6__halfEEvPT_S3_S3_PKS2_S5_S5_PKiS5_S5_iiii
        .type           _ZN17fastertransformer15QKVIA3TransposeI6__halfEEvPT_S3_S3_PKS2_S5_S5_PKiS5_S5_iiii,@function
        .size           _ZN17fastertransformer15QKVIA3TransposeI6__halfEEvPT_S3_S3_PKS2_S5_S5_PKiS5_S5_iiii,(.L_x_568 - _ZN17fastertransformer15QKVIA3TransposeI6__halfEEvPT_S3_S3_PKS2_S5_S5_PKiS5_S5_iiii)
        .other          _ZN17fastertransformer15QKVIA3TransposeI6__halfEEvPT_S3_S3_PKS2_S5_S5_PKiS5_S5_iiii,@"STO_CUDA_ENTRY STV_DEFAULT"
_ZN17fastertransformer15QKVIA3TransposeI6__halfEEvPT_S3_S3_PKS2_S5_S5_PKiS5_S5_iiii:
.text._ZN17fastertransformer15QKVIA3TransposeI6__halfEEvPT_S3_S3_PKS2_S5_S5_PKiS5_S5_iiii:
[----:B------:R-:W-:Y:S02]  /*0000*/  IMAD.MOV.U32 R1, RZ, RZ, c[0x0][0x28] ;  /* 0x00000a00ff017624 */ /* 0x000fe400078e00ff */
[----:B------:R-:W0:Y:S01]  /*0010*/  S2R R0, SR_CTAID.X ;  /* 0x0000000000007919 */ /* 0x000e220000002500 */
[----:B------:R-:W-:Y:S01]  /*0020*/  ISETP.NE.U32.AND P0, PT, RZ, c[0x0][0x190], PT ;  /* 0x00006400ff007a0c */ /* 0x000fe20003f05070 */
[----:B------:R-:W-:Y:S01]  /*0030*/  ULDC.64 UR4, c[0x0][0x1b0] ;  /* 0x00006c0000047ab9 */ /* 0x000fe20000000a00 */
[----:B------:R-:W-:Y:S01]  /*0040*/  IMAD.MOV.U32 R4, RZ, RZ, RZ ;  /* 0x000000ffff047224 */ /* 0x000fe200078e00ff */
[----:B------:R-:W1:Y:S01]  /*0050*/  S2R R5, SR_TID.X ;  /* 0x0000000000057919 */ /* 0x000e620000002100 */
[----:B------:R-:W-:Y:S01]  /*0060*/  ISETP.NE.AND.EX P0, PT, RZ, c[0x0][0x194], PT, P0 ;  /* 0x00006500ff007a0c */ /* 0x000fe20003f05300 */
[----:B------:R-:W-:Y:S02]  /*0070*/  UIMAD UR4, UR5, UR4, URZ ;  /* 0x00000004050472a4 */ /* 0x000fe4000f8e023f */
[----:B------:R-:W-:-:S10]  /*0080*/  ULDC.64 UR6, c[0x0][0x118] ;  /* 0x0000460000067ab9 */ /* 0x000fd40000000a00 */
[----:B------:R-:W-:-:S04]  /*0090*/  @P0 IMAD.MOV.U32 R3, RZ, RZ, 0x4 ;  /* 0x00000004ff030424 */ /* 0x000fc800078e00ff */
[----:B0-----:R-:W-:-:S05]  /*00a0*/  @P0 IMAD.WIDE R2, R0, R3, c[0x0][0x190] ;  /* 0x0000640000020625 */ /* 0x001fca00078e0203 */
[----:B------:R0:W5:Y:S01]  /*00b0*/  @P0 LDG.E R4, [R2.64] ;  /* 0x0000000602040981 */ /* 0x000162000c1e1900 */
[----:B-1----:R-:W-:-:S13]  /*00c0*/  ISETP.GE.AND P0, PT, R5, UR4, PT ;  /* 0x0000000405007c0c */ /* 0x002fda000bf06270 */
[----:B------:R-:W-:Y:S05]  /*00d0*/  @P0 EXIT ;  /* 0x000000000000094d */ /* 0x000fea0003800000 */
[----:B0-----:R-:W0:Y:S01]  /*00e0*/  S2R R3, SR_CTAID.Y ;  /* 0x0000000000037919 */ /* 0x001e220000002600 */
[----:B------:R-:W-:Y:S01]  /*00f0*/  ISETP.NE.U32.AND P0, PT, RZ, c[0x0][0x190], PT ;  /* 0x00006400ff007a0c */ /* 0x000fe20003f05070 */
[----:B-----5:R-:W-:Y:S01]  /*0100*/  IMAD R4, R4, UR4, RZ ;  /* 0x0000000404047c24 */ /* 0x020fe2000f8e02ff */
[----:B------:R-:W-:Y:S02]  /*0110*/  ISETP.NE.U32.AND P1, PT, RZ, c[0x0][0x198], PT ;  /* 0x00006600ff007a0c */ /* 0x000fe40003f25070 */
[----:B------:R-:W-:Y:S02]  /*0120*/  ISETP.NE.AND.EX P0, PT, RZ, c[0x0][0x194], PT, P0 ;  /* 0x00006500ff007a0c */ /* 0x000fe40003f05300 */
[----:B------:R-:W-:Y:S01]  /*0130*/  ISETP.NE.AND.EX P1, PT, RZ, c[0x0][0x19c], PT, P1 ;  /* 0x00006700ff007a0c */ /* 0x000fe20003f25310 */
[----:B0-----:R-:W-:-:S04]  /*0140*/  IMAD R2, R0, c[0x0][0x1ac], R3 ;  /* 0x00006b0000027a24 */ /* 0x001fc800078e0203 */
[----:B------:R-:W-:-:S08]  /*0150*/  IMAD R2, R2, UR4, RZ ;  /* 0x0000000402027c24 */ /* 0x000fd0000f8e02ff */
        /* <DEDUP_REMOVED lines=15> */
.L_x_486:
[----:B0-----:R-:W-:Y:S02]  /*0250*/  IMAD.IADD R17, R2, 0x1, R5 ;  /* 0x0000000102117824 */ /* 0x001fe400078e0205 */
[----:B------:R-:W-:-:S04]  /*0260*/  IMAD.MOV.U32 R12, RZ, RZ, 0x2 ;  /* 0x00000002ff0c7424 */ /* 0x000fc800078e00ff */
        /* <DEDUP_REMOVED lines=13> */
[----:B------:R-:W-:Y:S01]  /*0340*/  @!P2 IMAD.IADD R19, R19, 0x1, -R22 ;  /* 0x000000011313a824 */ /* 0x000fe200078e0a16 */
[----:B------:R-:W-:-:S04]  /*0350*/  ISETP.GE.AND P3, PT, R8, RZ, PT ;  /* 0x000000ff0800720c */ /* 0x000fc80003f66270 */
[----:B------:R-:W-:Y:S02]  /*0360*/  ISETP.GE.U32.AND P1, PT, R19, R4, PT ;  /* 0x000000041300720c */ /* 0x000fe40003f26070 */
[----:B------:R-:W-:-:S11]  /*0370*/  @!P2 IADD3 R18, R18, 0x1, RZ ;  /* 0x000000011212a810 */ /* 0x000fd60007ffe0ff */
[----:B------:R-:W-:-:S04]  /*0380*/  @P1 IADD3 R18, R18, 0x1, RZ ;  /* 0x0000000112121810 */ /* 0x000fc80007ffe0ff */
[----:B------:R-:W-:-:S04]  /*0390*/  @!P3 IADD3 R18, -R18, RZ, RZ ;  /* 0x000000ff1212b210 */ /* 0x000fc80007ffe1ff */
[----:B------:R-:W-:-:S05]  /*03a0*/  SEL R9, R6, R18, !P0 ;  /* 0x0000001206097207 */ /* 0x000fca0004000000 */
[--C-:B------:R-:W-:Y:S02]  /*03b0*/  IMAD R8, R0, c[0x0][0x1b0], R9.reuse ;  /* 0x00006c0000087a24 */ /* 0x100fe400078e0209 */
[----:B-1----:R-:W-:Y:S02]  /*03c0*/  IMAD.MOV R10, RZ, RZ, -R9 ;  /* 0x000000ffff0a7224 */ /* 0x002fe400078e0a09 */
        /* <DEDUP_REMOVED lines=13> */
.L_x_485:
[----:B------:R-:W-:Y:S01]  /*04a0*/  IABS R7, c[0x0][0x1b4] ;  /* 0x00006d0000077a13 */ /* 0x000fe20000000000 */
[----:B------:R-:W-:Y:S01]  /*04b0*/  IMAD.MOV.U32 R8, RZ, RZ, RZ ;  /* 0x000000ffff087224 */ /* 0x000fe200078e00ff */
[----:B------:R-:W-:-:S02]  /*04c0*/  ISETP.NE.AND P0, PT, RZ, c[0x0][0x1b4], PT ;  /* 0x00006d00ff007a0c */ /* 0x000fc40003f05270 */
[----:B------:R-:W0:Y:S08]  /*04d0*/  I2F.RP R10, R7 ;  /* 0x00000007000a7306 */ /* 0x000e300000209400 */
[----:B0-----:R-:W0:Y:S02]  /*04e0*/  MUFU.RCP R10, R10 ;  /* 0x0000000a000a7308 */ /* 0x001e240000001000 */
[----:B0-----:R-:W-:-:S06]  /*04f0*/  IADD3 R9, R10, 0xffffffe, RZ ;  /* 0x0ffffffe0a097810 */ /* 0x001fcc0007ffe0ff */
[----:B------:R-:W0:Y:S02]  /*0500*/  F2I.FTZ.U32.TRUNC.NTZ R9, R9 ;  /* 0x0000000900097305 */ /* 0x000e24000021f000 */
[----:B0-----:R-:W-:-:S04]  /*0510*/  IMAD.MOV R6, RZ, RZ, -R9 ;  /* 0x000000ffff067224 */ /* 0x001fc800078e0a09 */
[----:B------:R-:W-:Y:S01]  /*0520*/  IMAD R11, R6, R7, RZ ;  /* 0x00000007060b7224 */ /* 0x000fe200078e02ff */
[----:B------:R-:W-:-:S03]  /*0530*/  LOP3.LUT R6, RZ, c[0x0][0x1b4], RZ, 0x33, !PT ;  /* 0x00006d00ff067a12 */ /* 0x000fc600078e33ff */
[----:B------:R-:W-:-:S04]  /*0540*/  IMAD.HI.U32 R8, R9, R11, R8 ;  /* 0x0000000b09087227 */ /* 0x000fc800078e0008 */
.L_x_487:
[----:B------:R-:W-:Y:S01]  /*0550*/  IADD3 R20, R4, R5, RZ ;  /* 0x0000000504147210 */ /* 0x000fe20007ffe0ff */
[----:B------:R-:W-:Y:S02]  /*0560*/  IMAD.MOV.U32 R9, RZ, RZ, 0x2 ;  /* 0x00000002ff097424 */ /* 0x000fe400078e00ff */
[----:B------:R-:W-:Y:S02]  /*0570*/  IMAD.IADD R16, R2, 0x1, R5 ;  /* 0x0000000102107824 */ /* 0x000fe400078e0205 */
[----:B------:R-:W-:-:S04]  /*0580*/  IMAD.WIDE R20, R20, R9, c[0x0][0x1a0] ;  /* 0x0000680014147625 */ /* 0x000fc800078e0209 */
[CC--:B0-----:R-:W-:Y:S01]  /*0590*/  IMAD.WIDE R18, R16.reuse, R9.reuse, c[0x0][0x188] ;  /* 0x0000620010127625 */ /* 0x0c1fe200078e0209 */
[----:B------:R0:W2:Y:S04]  /*05a0*/  LDG.E.U16.CONSTANT R10, [R20.64] ;  /* 0x00000006140a7981 */ /* 0x0000a8000c1e9500 */
[----:B------:R1:W2:Y:S01]  /*05b0*/  LDG.E.U16.CONSTANT R11, [R18.64] ;  /* 0x00000006120b7981 */ /* 0x0002a2000c1e9500 */
[----:B------:R-:W-:-:S04]  /*05c0*/  IMAD.WIDE R12, R16, R9, c[0x0][0x178] ;  /* 0x00005e00100c7625 */ /* 0x000fc800078e0209 */
[----:B------:R-:W-:Y:S01]  /*05d0*/  IMAD.WIDE R16, R16, R9, c[0x0][0x180] ;  /* 0x0000600010107625 */ /* 0x000fe200078e0209 */
[----:B------:R3:W4:Y:S05]  /*05e0*/  LDG.E.U16.CONSTANT R15, [R12.64] ;  /* 0x000000060c0f7981 */ /* 0x00072a000c1e9500 */
[----:B------:R-:W5:Y:S01]  /*05f0*/  LDG.E.U16.CONSTANT R17, [R16.64] ;  /* 0x0000000610117981 */ /* 0x000f62000c1e9500 */
[----:B------:R-:W-:Y:S02]  /*0600*/  IABS R23, R5 ;  /* 0x0000000500177213 */ /* 0x000fe40000000000 */
[----:B------:R-:W-:Y:S02]  /*0610*/  IABS R25, c[0x0][0x1b4] ;  /* 0x00006d0000197a13 */ /* 0x000fe40000000000 */
[----:B---3--:R-:W-:Y:S01]  /*0620*/  LOP3.LUT R12, R5, c[0x0][0x1b4], RZ, 0x3c, !PT ;  /* 0x00006d00050c7a12 */ /* 0x008fe200078e3cff */
[----:B------:R-:W-:-:S03]  /*0630*/  IMAD.HI.U32 R14, R8, R23, RZ ;  /* 0x00000017080e7227 */ /* 0x000fc600078e00ff */
[----:B------:R-:W-:Y:S01]  /*0640*/  ISETP.GE.AND P3, PT, R12, RZ, PT ;  /* 0x000000ff0c00720c */ /* 0x000fe20003f66270 */
[----:B0-----:R-:W-:-:S04]  /*0650*/  IMAD.MOV R20, RZ, RZ, -R14 ;  /* 0x000000ffff147224 */ /* 0x001fc800078e0a0e */
[----:B-1----:R-:W-:-:S05]  /*0660*/  IMAD R18, R25, R20, R23 ;  /* 0x0000001419127224 */ /* 0x002fca00078e0217 */
[----:B------:R-:W-:-:S13]  /*0670*/  ISETP.GT.U32.AND P2, PT, R7, R18, PT ;  /* 0x000000120700720c */ /* 0x000fda0003f44070 */
[----:B------:R-:W-:Y:S01]  /*0680*/  @!P2 IMAD.IADD R18, R18, 0x1, -R25 ;  /* 0x000000011212a824 */ /* 0x000fe200078e0a19 */
[----:B------:R-:W-:-:S04]  /*0690*/  @!P2 IADD3 R14, R14, 0x1, RZ ;  /* 0x000000010e0ea810 */ /* 0x000fc80007ffe0ff */
[----:B------:R-:W-:-:S13]  /*06a0*/  ISETP.GE.U32.AND P1, PT, R18, R7, PT ;  /* 0x000000071200720c */ /* 0x000fda0003f26070 */
[----:B------:R-:W-:-:S04]  /*06b0*/  @P1 IADD3 R14, R14, 0x1, RZ ;  /* 0x000000010e0e1810 */ /* 0x000fc80007ffe0ff */
[----:B------:R-:W-:-:S04]  /*06c0*/  @!P3 IADD3 R14, -R14, RZ, RZ ;  /* 0x000000ff0e0eb210 */ /* 0x000fc80007ffe1ff */
[----:B------:R-:W-:-:S05]  /*06d0*/  SEL R13, R6, R14, !P0 ;  /* 0x0000000e060d7207 */ /* 0x000fca0004000000 */
[--C-:B------:R-:W-:Y:S02]  /*06e0*/  IMAD R12, R0, c[0x0][0x1b0], R13.reuse ;  /* 0x00006c00000c7a24 */ /* 0x100fe400078e020d */
[----:B------:R-:W-:Y:S02]  /*06f0*/  IMAD.MOV R14, RZ, RZ, -R13 ;  /* 0x000000ffff0e7224 */ /* 0x000fe400078e0a0d */
[----:B------:R-:W-:Y:S02]  /*0700*/  IMAD R12, R12, c[0x0][0x1ac], R3 ;  /* 0x00006b000c0c7a24 */ /* 0x000fe400078e0203 */
[----:B------:R-:W-:Y:S01]  /*0710*/  IMAD R13, R14, c[0x0][0x1b4], R5 ;  /* 0x00006d000e0d7a24 */ /* 0x000fe200078e0205 */
[----:B------:R-:W-:-:S03]  /*0720*/  IADD3 R5, R5, c[0x0][0x0], RZ ;  /* 0x0000000005057a10 */ /* 0x000fc60007ffe0ff */
[----:B------:R-:W-:Y:S01]  /*0730*/  IMAD R18, R12, c[0x0][0x1b4], R13 ;  /* 0x00006d000c127a24 */ /* 0x000fe200078e020d */
[----:B------:R-:W-:-:S03]  /*0740*/  ISETP.GE.AND P1, PT, R5, UR4, PT ;  /* 0x0000000405007c0c */ /* 0x000fc6000bf26270 */
[----:B------:R-:W-:Y:S01]  /*0750*/  IMAD.WIDE R12, R18, R9, c[0x0][0x168] ;  /* 0x00005a00120c7625 */ /* 0x000fe200078e0209 */
[----:B--2---:R-:W-:-:S05]  /*0760*/  HMUL2 R10, R11.H0_H0, R10.H0_H0 ;  /* 0x2000000a0b0a7232 */ /* 0x004fca0000000800 */
[----:B------:R-:W-:Y:S01]  /*0770*/  PRMT R14, R10, 0x7610, R14 ;  /* 0x000076100a0e7816 */ /* 0x000fe2000000000e */
[----:B------:R-:W-:-:S04]  /*0780*/  IMAD.WIDE R10, R18, R9, c[0x0][0x160] ;  /* 0x00005800120a7625 */ /* 0x000fc800078e0209 */
[----:B------:R-:W-:Y:S01]  /*0790*/  IMAD.WIDE R18, R18, R9, c[0x0][0x170] ;  /* 0x00005c0012127625 */ /* 0x000fe200078e0209 */
[----:B----4-:R0:W-:Y:S04]  /*07a0*/  STG.E.U16 [R10.64], R15 ;  /* 0x0000000f0a007986 */ /* 0x0101e8000c101506 */
[----:B-----5:R0:W-:Y:S04]  /*07b0*/  STG.E.U16 [R12.64], R17 ;  /* 0x000000110c007986 */ /* 0x0201e8000c101506 */
[----:B------:R0:W-:Y:S01]  /*07c0*/  STG.E.U16 [R18.64], R14 ;  /* 0x0000000e12007986 */ /* 0x0001e2000c101506 */
[----:B------:R-:W-:Y:S05]  /*07d0*/  @!P1 BRA `(.L_x_487) ;  /* 0xfffffd7000009947 */ /* 0x000fea000383ffff */
[----:B------:R-:W-:Y:S05]  /*07e0*/  EXIT ;  /* 0x000000000000794d */ /* 0x000fea0003800000 */
.L_x_484:
        /* <DEDUP_REMOVED lines=9> */
.L_x_488:
[----:B------:R-:W-:Y:S01]  /*0880*/  ISETP.NE.U32.AND P0, PT, RZ, c[0x0][0x1a0], PT ;  /* 0x00006800ff007a0c */ /* 0x000fe20003f05070 */
[----:B------:R-:W-:Y:S01]  /*0890*/  IMAD.IADD R7, R4, 0x1, R5 ;  /* 0x0000000104077824 */ /* 0x000fe200078e0205 */
[----:B------:R-:W-:Y:S01]  /*08a0*/  ISETP.EQ.U32.AND P1, PT, RZ, c[0x0][0x190], PT ;  /* 0x00006400ff007a0c */ /* 0x000fe20003f22070 */
[----:B------:R-:W-:Y:S01]  /*08b0*/  IMAD.MOV.U32 R10, RZ, RZ, 0x2 ;  /* 0x00000002ff0a7424 */ /* 0x000fe200078e00ff */
[----:B------:R-:W-:Y:S02]  /*08c0*/  ISETP.NE.AND.EX P0, PT, RZ, c[0x0][0x1a4], PT, P0 ;  /* 0x00006900ff007a0c */ /* 0x000fe40003f05300 */
[----:B------:R-:W-:Y:S01]  /*08d0*/  IADD3 R15, R2, R5, RZ ;  /* 0x00000005020f7210 */ /* 0x000fe20007ffe0ff */
[-C--:B------:R-:W-:Y:S01]  /*08e0*/  IMAD.WIDE R16, R7, R10.reuse, c[0x0][0x198] ;  /* 0x0000660007107625 */ /* 0x080fe200078e020a */
[----:B------:R-:W-:Y:S02]  /*08f0*/  ISETP.EQ.OR.EX P0, PT, RZ, c[0x0][0x194], !P0, P1 ;  /* 0x00006500ff007a0c */ /* 0x000fe40004702710 */
[----:B------:R-:W-:Y:S01]  /*0900*/  SHF.R.S32.HI R14, RZ, 0x1f, R7 ;  /* 0x0000001fff0e7819 */ /* 0x000fe20000011407 */
[----:B------:R-:W-:-:S02]  /*0910*/  IMAD.WIDE R18, R15, R10, c[0x0][0x180] ;  /* 0x000060000f127625 */ /* 0x000fc400078e020a */
[----:B------:R0:W2:Y:S02]  /*0920*/  LDG.E.U16.CONSTANT R16, [R16.64] ;  /* 0x0000000610107981 */ /* 0x0000a4000c1e9500 */
[-C--:B------:R-:W-:Y:S02]  /*0930*/  IMAD.WIDE R12, R15, R10.reuse, c[0x0][0x188] ;  /* 0x000062000f0c7625 */ /* 0x080fe400078e020a */
[----:B------:R1:W2:Y:S04]  /*0940*/  LDG.E.U16.CONSTANT R11, [R18.64] ;  /* 0x00000006120b7981 */ /* 0x0002a8000c1e9500 */
[C---:B------:R-:W-:Y:S01]  /*0950*/  @!P0 LEA R6, P1, R7.reuse, c[0x0][0x1a0], 0x1 ;  /* 0x0000680007068a11 */ /* 0x040fe200078208ff */
[----:B------:R3:W4:Y:S03]  /*0960*/  LDG.E.U16.CONSTANT R12, [R12.64] ;  /* 0x000000060c0c7981 */ /* 0x000726000c1e9500 */
[----:B------:R-:W-:Y:S01]  /*0970*/  @!P0 LEA.HI.X R7, R7, c[0x0][0x1a4], R14, 0x1, P1 ;  /* 0x0000690007078a11 */ /* 0x000fe200008f0c0e */
[----:B------:R-:W-:-:S05]  /*0980*/  IMAD.WIDE R14, R15, R10, c[0x0][0x178] ;  /* 0x00005e000f0e7625 */ /* 0x000fca00078e020a */
[----:B------:R5:W4:Y:S04]  /*0990*/  @!P0 LDG.E.U16.CONSTANT R7, [R6.64] ;  /* 0x0000000606078981 */ /* 0x000b28000c1e9500 */
[----:B------:R4:W4:Y:S01]  /*09a0*/  LDG.E.U16.CONSTANT R14, [R14.64] ;  /* 0x000000060e0e7981 */ /* 0x000922000c1e9500 */
[----:B------:R-:W-:Y:S02]  /*09b0*/  IABS R22, R5 ;  /* 0x0000000500167213 */ /* 0x000fe40000000000 */
[----:B------:R-:W-:-:S03]  /*09c0*/  IABS R24, c[0x0][0x1b4] ;  /* 0x00006d0000187a13 */ /* 0x000fc60000000000 */
[----:B------:R-:W-:-:S04]  /*09d0*/  IMAD.HI.U32 R20, R9, R22, RZ ;  /* 0x0000001609147227 */ /* 0x000fc800078e00ff */
[----:B-1----:R-:W-:-:S04]  /*09e0*/  IMAD.MOV R19, RZ, RZ, -R20 ;  /* 0x000000ffff137224 */ /* 0x002fc800078e0a14 */
[----:B0-----:R-:W-:-:S05]  /*09f0*/  IMAD R17, R24, R19, R22 ;  /* 0x0000001318117224 */ /* 0x001fca00078e0216 */
[----:B------:R-:W-:Y:S02]  /*0a00*/  ISETP.GT.U32.AND P3, PT, R8, R17, PT ;  /* 0x000000110800720c */ /* 0x000fe40003f64070 */
[----:B-----5:R-:W-:-:S11]  /*0a10*/  LOP3.LUT R6, R5, c[0x0][0x1b4], RZ, 0x3c, !PT ;  /* 0x00006d0005067a12 */ /* 0x020fd600078e3cff */
[----:B------:R-:W-:-:S04]  /*0a20*/  @!P3 IADD3 R17, R17, -R24, RZ ;  /* 0x800000181111b210 */ /* 0x000fc80007ffe0ff */
        /* <DEDUP_REMOVED lines=10> */
[----:B---3--:R-:W-:-:S04]  /*0ad0*/  IMAD R13, R20, c[0x0][0x1b4], R5 ;  /* 0x00006d00140d7a24 */ /* 0x008fc800078e0205 */
[----:B------:R-:W-:-:S05]  /*0ae0*/  IMAD R13, R6, c[0x0][0x1b4], R13 ;  /* 0x00006d00060d7a24 */ /* 0x000fca00078e020d */
[----:B------:R-:W-:Y:S02]  /*0af0*/  SHF.R.S32.HI R18, RZ, 0x1f, R13 ;  /* 0x0000001fff127819 */ /* 0x000fe4000001140d */
[----:B------:R-:W-:Y:S02]  /*0b00*/  LEA R6, P1, R13, c[0x0][0x170], 0x1 ;  /* 0x00005c000d067a11 */ /* 0x000fe400078208ff */
[----:B------:R-:W-:Y:S01]  /*0b10*/  IADD3 R5, R5, c[0x0][0x0], RZ ;  /* 0x0000000005057a10 */ /* 0x000fe20007ffe0ff */
[----:B--2---:R-:W-:Y:S01]  /*0b20*/  HMUL2 R11, R11.H0_H0, R16.H0_H0 ;  /* 0x200000100b0b7232 */ /* 0x004fe20000000800 */
[----:B------:R-:W-:-:S04]  /*0b30*/  IMAD.WIDE R16, R13, R10, c[0x0][0x160] ;  /* 0x000058000d107625 */ /* 0x000fc800078e020a */
[----:B------:R-:W-:Y:S01]  /*0b40*/  PRMT R19, R11, 0x7610, R19 ;  /* 0x000076100b137816 */ /* 0x000fe20000000013 */
[C---:B------:R-:W-:Y:S01]  /*0b50*/  IMAD.WIDE R10, R13.reuse, R10, c[0x0][0x168] ;  /* 0x00005a000d0a7625 */ /* 0x040fe200078e020a */
[----:B----4-:R-:W-:Y:S01]  /*0b60*/  @!P0 HMUL2 R15, R12.H0_H0, R7.H0_H0 ;  /* 0x200000070c0f8232 */ /* 0x010fe20000000800 */
[----:B------:R-:W-:-:S04]  /*0b70*/  LEA.HI.X R7, R13, c[0x0][0x174], R18, 0x1, P1 ;  /* 0x00005d000d077a11 */ /* 0x000fc800008f0c12 */
[----:B------:R-:W-:Y:S01]  /*0b80*/  @!P0 PRMT R12, R15, 0x7610, R12 ;  /* 0x000076100f0c8816 */ /* 0x000fe2000000000c */
[----:B------:R0:W-:Y:S04]  /*0b90*/  STG.E.U16 [R16.64], R14 ;  /* 0x0000000e10007986 */ /* 0x0001e8000c101506 */
[----:B------:R0:W-:Y:S04]  /*0ba0*/  STG.E.U16 [R10.64], R19 ;  /* 0x000000130a007986 */ /* 0x0001e8000c101506 */
[----:B------:R0:W-:Y:S01]  /*0bb0*/  STG.E.U16 [R6.64], R12 ;  /* 0x0000000c06007986 */ /* 0x0001e2000c101506 */
[----:B------:R-:W-:-:S13]  /*0bc0*/  ISETP.GE.AND P0, PT, R5, UR4, PT ;  /* 0x0000000405007c0c */ /* 0x000fda000bf06270 */
[----:B0-----:R-:W-:Y:S05]  /*0bd0*/  @!P0 BRA `(.L_x_488) ;  /* 0xfffffca000008947 */ /* 0x001fea000383ffff */
[----:B------:R-:W-:Y:S05]  /*0be0*/  EXIT ;  /* 0x000000000000794d */ /* 0x000fea0003800000 */
.L_x_489:
        /* <DEDUP_REMOVED lines=9> */
.L_x_568:


//--------------------- .text._ZN17fastertransformer22addQKVBiasIA3TransposeI6__halfEEvPT_S3_S3_PKS2_S5_S5_S5_S5_S5_PKiS5_S5_iiii --------------------------
	.section	.text._ZN17fastertransformer22addQKVBiasIA3TransposeI6__halfEEvPT_S3_S3_PKS2_S5_S5_S5_S5_S5_PKiS5_S5_iiii,"ax",@progbits
	.sectioninfo	@"SHI_REGISTERS=28"
	.align	128
        .global         _ZN17fastertransformer22addQKVBiasIA3TransposeI6__halfEEvPT_S3_S3_PKS2_S5_S5_S5_S5_S5_PKiS5_S5_iiii
        .type           _ZN17fastertransformer22addQKVBiasIA3TransposeI6__halfEEvPT_S3_S3_PKS2_S5_S5_S5_S5_S5_PKiS5_S5_iiii,@function
        .size           _ZN17fastertransformer22addQKVBiasIA3TransposeI6__halfEEvPT_S3_S3_PKS2_S5_S5_S5_S5_S5_PKiS5_S5_iiii,(.L_x_569 - _ZN17fastertransformer22addQKVBiasIA3TransposeI6__halfEEvPT_S3_S3_PKS2_S5_S5_S5_S5_S5_PKiS5_S5_iiii)
        .other          _ZN17fastertransformer22addQKVBiasIA3TransposeI6__halfEEvPT_S3_S3_PKS2_S5_S5_S5_S5_S5_PKiS5_S5_iiii,@"STO_CUDA_ENTRY STV_DEFAULT"
_ZN17fastertransformer22addQKVBiasIA3TransposeI6__halfEEvPT_S3_S3_PKS2_S5_S5_S5_S5_S5_PKiS5_S5_iiii:
.text._ZN17fastertransformer22addQKVBiasIA3TransposeI6__halfEEvPT_S3_S3_PKS2_S5_S5_S5_S5_S5_PKiS5_S5_iiii:
[----:B------:R-:W-:Y:S02]  /*0000*/  IMAD.MOV.U32 R1, RZ, RZ, c[0x0][0x28] ;  /* 0x00000a00ff017624 */ /* 0x000fe400078e00ff */
[----:B------:R-:W0:Y:S01]  /*0010*/  S2R R5, SR_CTAID.X ;  /* 0x0000000000057919 */ /* 0x000e220000002500 */
[----:B------:R-:W-:Y:S01]  /*0020*/  ISETP.NE.U32.AND P0, PT, RZ, c[0x0][0x1a8], PT ;  /* 0x00006a00ff007a0c */ /* 0x000fe20003f05070 */
[----:B------:R-:W-:Y:S01]  /*0030*/  HFMA2.MMA R4, -RZ, RZ, 0, 0 ;  /* 0x00000000ff047435 */ /* 0x000fe200000001ff */
[----:B------:R-:W-:Y:S02]  /*0040*/  ULDC.64 UR6, c[0x0][0x118] ;  /* 0x0000460000067ab9 */ /* 0x000fe40000000a00 */
[----:B------:R-:W-:Y:S01]  /*0050*/  ISETP.NE.AND.EX P0, PT, RZ, c[0x0][0x1ac], PT, P0 ;  /* 0x00006b00ff007a0c */ /* 0x000fe20003f05300 */
[----:B------:R-:W-:-:S12]  /*0060*/  ULDC.64 UR4, c[0x0][0x1c8] ;  /* 0x0000720000047ab9 */ /* 0x000fd80000000a00 */
[----:B------:R-:W-:-:S04]  /*0070*/  @P0 IMAD.MOV.U32 R2, RZ, RZ, 0x4 ;  /* 0x00000004ff020424 */ /* 0x000fc800078e00ff */
[----:B0-----:R-:W-:-:S05]  /*0080*/  @P0 IMAD.WIDE R2, R5, R2, c[0x0][0x1a8] ;  /* 0x00006a0005020625 */ /* 0x001fca00078e0202 */
[----:B------:R0:W5:Y:S01]  /*0090*/  @P0 LDG.E R4, [R2.64] ;  /* 0x0000000602040981 */ /* 0x000162000c1e1900 */
[----:B------:R-:W-:-:S03]  /*00a0*/  UIMAD UR4, UR5, UR4, URZ ;  /* 0x00000004050472a4 */ /* 0x000fc6000f8e023f */
[----:B0-----:R-:W0:Y:S03]  /*00b0*/  S2R R3, SR_TID.X ;  /* 0x0000000000037919 */ /* 0x001e260000002100 */
[----:B0-----:R-:W-:-:S13]  /*00c0*/  ISETP.GE.AND P0, PT, R3, UR4, PT ;  /* 0x0000000403007c0c */ /* 0x001fda000bf06270 */
[----:B------:R-:W-:Y:S05]  /*00d0*/  @P0 EXIT ;  /* 0x000000000000094d */ /* 0x000fea0003800000 */
[----:B------:R-:W0:Y:S01]  /*00e0*/  S2R R2, SR_CTAID.Y ;  /* 0x0000000000027919 */ /* 0x000e220000002600 */
        /* <DEDUP_REMOVED lines=22> */
.L_x_492:
[----:B0-----:R-:W-:Y:S01]  /*0250*/  IADD3 R7, R0, R3, RZ ;  /* 0x0000000300077210 */ /* 0x001fe20007ffe0ff */
[----:B------:R-:W-:-:S04]  /*0260*/  IMAD.MOV.U32 R16, RZ, RZ, 0x2 ;  /* 0x00000002ff107424 */ /* 0x000fc800078e00ff */
[----:B------:R-:W-:-:S04]  /*0270*/  IMAD.WIDE R20, R7, R16, c[0x0][0x178] ;  /* 0x00005e0007147625 */ /* 0x000fc800078e0210 */
[-C--:B------:R-:W-:Y:S01]  /*0280*/  IMAD.WIDE R12, R7, R16.reuse, c[0x0][0x188] ;  /* 0x00006200070c7625 */ /* 0x080fe200078e0210 */
[----:B------:R0:W2:Y:S03]  /*0290*/  LDG.E.U16.CONSTANT R17, [R20.64] ;  /* 0x0000000614117981 */ /* 0x0000a6000c1e9500 */
[-C--:B------:R-:W-:Y:S02]  /*02a0*/  IMAD.WIDE R8, R3, R16.reuse, c[0x0][0x1a0] ;  /* 0x0000680003087625 */ /* 0x080fe400078e0210 */
[----:B------:R-:W3:Y:S02]  /*02b0*/  LDG.E.U16.CONSTANT R12, [R12.64] ;  /* 0x000000060c0c7981 */ /* 0x000ee4000c1e9500 */
[-C--:B------:R-:W-:Y:S02]  /*02c0*/  IMAD.WIDE R6, R7, R16.reuse, c[0x0][0x198] ;  /* 0x0000660007067625 */ /* 0x080fe400078e0210 */
[----:B------:R1:W4:Y:S02]  /*02d0*/  LDG.E.U16.CONSTANT R8, [R8.64] ;  /* 0x0000000608087981 */ /* 0x000324000c1e9500 */
[----:B------:R-:W-:-:S02]  /*02e0*/  IMAD.WIDE R18, R3, R16, c[0x0][0x180] ;  /* 0x0000600003127625 */ /* 0x000fc400078e0210 */
[----:B------:R5:W4:Y:S02]  /*02f0*/  LDG.E.U16.CONSTANT R7, [R6.64] ;  /* 0x0000000606077981 */ /* 0x000b24000c1e9500 */
[----:B------:R-:W-:Y:S02]  /*0300*/  IMAD.WIDE R10, R3, R16, c[0x0][0x190] ;  /* 0x00006400030a7625 */ /* 0x000fe400078e0210 */
[----:B------:R0:W2:Y:S04]  /*0310*/  LDG.E.U16.CONSTANT R18, [R18.64] ;  /* 0x0000000612127981 */ /* 0x0000a8000c1e9500 */
[----:B------:R1:W3:Y:S01]  /*0320*/  LDG.E.U16.CONSTANT R11, [R10.64] ;  /* 0x000000060a0b7981 */ /* 0x0002e2000c1e9500 */
[----:B------:R-:W-:Y:S02]  /*0330*/  IABS R23, R3 ;  /* 0x0000000300177213 */ /* 0x000fe40000000000 */
[----:B------:R-:W-:-:S03]  /*0340*/  IABS R24, c[0x0][0x1cc] ;  /* 0x0000730000187a13 */ /* 0x000fc60000000000 */
[----:B0-----:R-:W-:-:S04]  /*0350*/  IMAD.HI.U32 R20, R4, R23, RZ ;  /* 0x0000001704147227 */ /* 0x001fc800078e00ff */
[----:B------:R-:W-:-:S04]  /*0360*/  IMAD.MOV R22, RZ, RZ, -R20 ;  /* 0x000000ffff167224 */ /* 0x000fc800078e0a14 */
[----:B------:R-:W-:-:S05]  /*0370*/  IMAD R19, R24, R22, R23 ;  /* 0x0000001618137224 */ /* 0x000fca00078e0217 */
[----:B------:R-:W-:Y:S02]  /*0380*/  ISETP.GT.U32.AND P2, PT, R14, R19, PT ;  /* 0x000000130e00720c */ /* 0x000fe40003f44070 */
[----:B-----5:R-:W-:-:S11]  /*0390*/  LOP3.LUT R6, R3, c[0x0][0x1cc], RZ, 0x3c, !PT ;  /* 0x0000730003067a12 */ /* 0x020fd600078e3cff */
[----:B------:R-:W-:-:S04]  /*03a0*/  @!P2 IADD3 R19, R19, -R24, RZ ;  /* 0x800000181313a210 */ /* 0x000fc80007ffe0ff */
[----:B------:R-:W-:Y:S02]  /*03b0*/  ISETP.GE.U32.AND P1, PT, R19, R14, PT ;  /* 0x0000000e1300720c */ /* 0x000fe40003f26070 */
[----:B------:R-:W-:Y:S02]  /*03c0*/  ISETP.GE.AND P3, PT, R6, RZ, PT ;  /* 0x000000ff0600720c */ /* 0x000fe40003f66270 */
[----:B------:R-:W-:-:S09]  /*03d0*/  @!P2 IADD3 R20, R20, 0x1, RZ ;  /* 0x000000011414a810 */ /* 0x000fd20007ffe0ff */
[----:B------:R-:W-:-:S05]  /*03e0*/  @P1 IADD3 R20, R20, 0x1, RZ ;  /* 0x0000000114141810 */ /* 0x000fca0007ffe0ff */
[----:B------:R-:W-:-:S05]  /*03f0*/  @!P3 IMAD.MOV R20, RZ, RZ, -R20 ;  /* 0x000000ffff14b224 */ /* 0x000fca00078e0a14 */
[----:B------:R-:W-:-:S05]  /*0400*/  SEL R20, R15, R20, !P0 ;  /* 0x000000140f147207 */ /* 0x000fca0004000000 */
[--C-:B-1----:R-:W-:Y:S02]  /*0410*/  IMAD R9, R5, c[0x0][0x1c8], R20.reuse ;  /* 0x0000720005097a24 */ /* 0x102fe400078e0214 */
[----:B------:R-:W-:Y:S02]  /*0420*/  IMAD.MOV R6, RZ, RZ, -R20 ;  /* 0x000000ffff067224 */ /* 0x000fe400078e0a14 */
[----:B------:R-:W-:Y:S02]  /*0430*/  IMAD R9, R9, c[0x0][0x1c4], R2 ;  /* 0x0000710009097a24 */ /* 0x000fe400078e0202 */
[----:B------:R-:W-:Y:S01]  /*0440*/  IMAD R6, R6, c[0x0][0x1cc], R3 ;  /* 0x0000730006067a24 */ /* 0x000fe200078e0203 */
[----:B------:R-:W-:-:S04]  /*0450*/  IADD3 R3, R3, c[0x0][0x0], RZ ;  /* 0x0000000003037a10 */ /* 0x000fc80007ffe0ff */
[----:B------:R-:W-:Y:S01]  /*0460*/  ISETP.GE.AND P1, PT, R3, UR4, PT ;  /* 0x0000000403007c0c */ /* 0x000fe2000bf26270 */
[----:B----4-:R-:W-:Y:S02]  /*0470*/  HADD2 R7, R7.H0_H0, R8.H0_H0 ;  /* 0x2000000807077230 */ /* 0x010fe40000000800 */
[----:B--2---:R-:W-:Y:S01]  /*0480*/  HADD2 R18, R17.H0_H0, R18.H0_H0 ;  /* 0x2000001211127230 */ /* 0x004fe20000000800 */
[----:B------:R-:W-:Y:S02]  /*0490*/  IMAD R17, R9, c[0x0][0x1cc], R6 ;  /* 0x0000730009117a24 */ /* 0x000fe400078e0206 */
[----:B------:R-:W-:Y:S01]  /*04a0*/  PRMT R10, R7, 0x7610, R10 ;  /* 0x00007610070a7816 */ /* 0x000fe2000000000a */
[----:B---3--:R-:W-:Y:S01]  /*04b0*/  HADD2 R11, R12.H0_H0, R11.H0_H0 ;  /* 0x2000000b0c0b7230 */ /* 0x008fe20000000800 */
[----:B------:R-:W-:-:S04]  /*04c0*/  IMAD.WIDE R6, R17, R16, c[0x0][0x160] ;  /* 0x0000580011067625 */ /* 0x000fc800078e0210 */
[CC--:B------:R-:W-:Y:S01]  /*04d0*/  IMAD.WIDE R8, R17.reuse, R16.reuse, c[0x0][0x168] ;  /* 0x00005a0011087625 */ /* 0x0c0fe200078e0210 */
[----:B------:R0:W-:Y:S03]  /*04e0*/  STG.E.U16 [R6.64], R18 ;  /* 0x0000001206007986 */ /* 0x0001e6000c101506 */
[----:B------:R-:W-:Y:S01]  /*04f0*/  IMAD.WIDE R16, R17, R16, c[0x0][0x170] ;  /* 0x00005c0011107625 */ /* 0x000fe200078e0210 */
[----:B------:R0:W-:Y:S04]  /*0500*/  STG.E.U16 [R8.64], R11 ;  /* 0x0000000b08007986 */ /* 0x0001e8000c101506 */
[----:B------:R0:W-:Y:S01]  /*0510*/  STG.E.U16 [R16.64], R10 ;  /* 0x0000000a10007986 */ /* 0x0001e2000c101506 */
[----:B------:R-:W-:Y:S05]  /*0520*/  @!P1 BRA `(.L_x_492) ;  /* 0xfffffd2000009947 */ /* 0x000fea000383ffff */
[----:B------:R-:W-:Y:S05]  /*0530*/  EXIT ;  /* 0x000000000000794d */ /* 0x000fea0003800000 */
.L_x_491:
[----:B------:R-:W-:Y:S02]  /*0540*/  IABS R9, c[0x0][0x1cc] ;  /* 0x0000730000097a13 */ /* 0x000fe40000000000 */
[----:B------:R-:W-:-:S02]  /*0550*/  ISETP.NE.AND P0, PT, RZ, c[0x0][0x1cc], PT ;  /* 0x00007300ff007a0c */ /* 0x000fc40003f05270 */
[----:B------:R-:W0:Y:S01]  /*0560*/  I2F.RP R11, R9 ;  /* 0x00000009000b7306 */ /* 0x000e220000209400 */
[----:B------:R-:W-:-:S07]  /*0570*/  LOP3.LUT R10, RZ, c[0x0][0x1cc], RZ, 0x33, !PT ;  /* 0x00007300ff0a7a12 */ /* 0x000fce00078e33ff */
[----:B0-----:R-:W0:Y:S02]  /*0580*/  MUFU.RCP R11, R11 ;  /* 0x0000000b000b7308 */ /* 0x001e240000001000 */
[----:B0-----:R-:W-:-:S06]  /*0590*/  IADD3 R6, R11, 0xffffffe, RZ ;  /* 0x0ffffffe0b067810 */ /* 0x001fcc0007ffe0ff */
[----:B------:R0:W1:Y:S02]  /*05a0*/  F2I.FTZ.U32.TRUNC.NTZ R7, R6 ;  /* 0x0000000600077305 */ /* 0x000064000021f000 */
[----:B0-----:R-:W-:Y:S01]  /*05b0*/  IMAD.MOV.U32 R6, RZ, RZ, RZ ;  /* 0x000000ffff067224 */ /* 0x001fe200078e00ff */
[----:B-1----:R-:W-:-:S05]  /*05c0*/  IADD3 R8, RZ, -R7, RZ ;  /* 0x80000007ff087210 */ /* 0x002fca0007ffe0ff */
[----:B------:R-:W-:-:S04]  /*05d0*/  IMAD R13, R8, R9, RZ ;  /* 0x00000009080d7224 */ /* 0x000fc800078e02ff */
[----:B------:R-:W-:-:S04]  /*05e0*/  IMAD.HI.U32 R8, R7, R13, R6 ;  /* 0x0000000d07087227 */ /* 0x000fc800078e0006 */
.L_x_493:
[----:B0-----:R-:W-:Y:S01]  /*05f0*/  HFMA2.MMA R12, -RZ, RZ, 0, 1.1920928955078125e-07 ;  /* 0x00000002ff0c7435 */ /* 0x001fe200000001ff */
[----:B------:R-:W-:-:S09]  /*0600*/  IMAD.IADD R13, R0, 0x1, R3 ;  /* 0x00000001000d7824 */ /* 0x000fd200078e0203 */
[----:B------:R-:W-:-:S04]  /*0610*/  IMAD.WIDE R14, R13, R12, c[0x0][0x188] ;  /* 0x000062000d0e7625 */ /* 0x000fc800078e020c */
[CC--:B------:R-:W-:Y:S02]  /*0620*/  IMAD.WIDE R6, R3.reuse, R12.reuse, c[0x0][0x190] ;  /* 0x0000640003067625 */ /* 0x0c0fe400078e020c */
[----:B------:R0:W2:Y:S02]  /*0630*/  LDG.E.U16.CONSTANT R14, [R14.64] ;  /* 0x000000060e0e7981 */ /* 0x0000a4000c1e9500 */
[-C--:B------:R-:W-:Y:S02]  /*0640*/  IMAD.WIDE R16, R3, R12.reuse, c[0x0][0x180] ;  /* 0x0000600003107625 */ /* 0x080fe400078e020c */
[----:B------:R1:W2:Y:S02]  /*0650*/  LDG.E.U16.CONSTANT R19, [R6.64] ;  /* 0x0000000606137981 */ /* 0x0002a4000c1e9500 */
[----:B------:R-:W-:Y:S02]  /*0660*/  IMAD.WIDE R20, R13, R12, c[0x0][0x178] ;  /* 0x00005e000d147625 */ /* 0x000fe400078e020c */
[----:B------:R-:W3:Y:S04]  /*0670*/  LDG.E.U16.CONSTANT R16, [R16.64] ;  /* 0x0000000610107981 */ /* 0x000ee8000c1e9500 */
[----:B------:R4:W3:Y:S01]  /*0680*/  LDG.E.U16.CONSTANT R11, [R20.64] ;  /* 0x00000006140b7981 */ /* 0x0008e2000c1e9500 */
[----:B------:R-:W-:-:S02]  /*0690*/  IABS R23, R3 ;  /* 0x0000000300177213 */ /* 0x000fc40000000000 */
[----:B------:R-:W-:-:S03]  /*06a0*/  IABS R25, c[0x0][0x1cc] ;  /* 0x0000730000197a13 */ /* 0x000fc60000000000 */
[----:B------:R-:W-:-:S04]  /*06b0*/  IMAD.HI.U32 R18, R8, R23, RZ ;  /* 0x0000001708127227 */ /* 0x000fc800078e00ff */
[----:B------:R-:W-:-:S04]  /*06c0*/  IMAD.MOV R22, RZ, RZ, -R18 ;  /* 0x000000ffff167224 */ /* 0x000fc800078e0a12 */
[----:B------:R-:W-:-:S05]  /*06d0*/  IMAD R22, R25, R22, R23 ;  /* 0x0000001619167224 */ /* 0x000fca00078e0217 */
[----:B------:R-:W-:Y:S02]  /*06e0*/  ISETP.GT.U32.AND P2, PT, R9, R22, PT ;  /* 0x000000160900720c */ /* 0x000fe40003f44070 */
[----:B-1----:R-:W-:-:S11]  /*06f0*/  LOP3.LUT R6, R3, c[0x0][0x1cc], RZ, 0x3c, !PT ;  /* 0x0000730003067a12 */ /* 0x002fd600078e3cff */
[----:B------:R-:W-:Y:S01]  /*0700*/  @!P2 IMAD.IADD R22, R22, 0x1, -R25 ;  /* 0x000000011616a824 */ /* 0x000fe200078e0a19 */
[----:B------:R-:W-:-:S04]  /*0710*/  ISETP.GE.AND P3, PT, R6, RZ, PT ;  /* 0x000000ff0600720c */ /* 0x000fc80003f66270 */
[----:B------:R-:W-:Y:S02]  /*0720*/  ISETP.GE.U32.AND P1, PT, R22, R9, PT ;  /* 0x000000091600720c */ /* 0x000fe40003f26070 */
[----:B------:R-:W-:-:S11]  /*0730*/  @!P2 IADD3 R18, R18, 0x1, RZ ;  /* 0x000000011212a810 */ /* 0x000fd60007ffe0ff */
[----:B------:R-:W-:-:S04]  /*0740*/  @P1 IADD3 R18, R18, 0x1, RZ ;  /* 0x0000000112121810 */ /* 0x000fc80007ffe0ff */
[----:B------:R-:W-:-:S04]  /*0750*/  @!P3 IADD3 R18, -R18, RZ, RZ ;  /* 0x000000ff1212b210 */ /* 0x000fc80007ffe1ff */
[----:B------:R-:W-:-:S05]  /*0760*/  SEL R18, R10, R18, !P0 ;  /* 0x000000120a127207 */ /* 0x000fca0004000000 */
[--C-:B0-----:R-:W-:Y:S02]  /*0770*/  IMAD R15, R5, c[0x0][0x1c8], R18.reuse ;  /* 0x00007200050f7a24 */ /* 0x101fe400078e0212 */
[----:B------:R-:W-:Y:S02]  /*0780*/  IMAD.MOV R18, RZ, RZ, -R18 ;  /* 0x000000ffff127224 */ /* 0x000fe400078e0a12 */
[----:B------:R-:W-:Y:S02]  /*0790*/  IMAD R15, R15, c[0x0][0x1c4], R2 ;  /* 0x000071000f0f7a24 */ /* 0x000fe400078e0202 */
[----:B------:R-:W-:Y:S02]  /*07a0*/  IMAD R18, R18, c[0x0][0x1cc], R3 ;  /* 0x0000730012127a24 */ /* 0x000fe400078e0203 */
[----:B------:R-:W-:-:S04]  /*07b0*/  IMAD.WIDE R6, R13, R12, c[0x0][0x198] ;  /* 0x000066000d067625 */ /* 0x000fc800078e020c */
[----:B------:R-:W-:Y:S02]  /*07c0*/  IMAD R13, R15, c[0x0][0x1cc], R18 ;  /* 0x000073000f0d7a24 */ /* 0x000fe400078e0212 */
[----:B----4-:R-:W-:Y:S01]  /*07d0*/  IMAD.IADD R21, R4, 0x1, R3 ;  /* 0x0000000104157824 */ /* 0x010fe200078e0203 */
[----:B------:R0:W4:Y:S03]  /*07e0*/  LDG.E.U16.CONSTANT R6, [R6.64] ;  /* 0x0000000606067981 */ /* 0x000126000c1e9500 */
[----:B------:R-:W-:Y:S01]  /*07f0*/  IMAD.WIDE R20, R21, R12, c[0x0][0x1b8] ;  /* 0x00006e0015147625 */ /* 0x000fe200078e020c */
[----:B--2---:R-:W-:-:S03]  /*0800*/  HADD2 R19, R14.H0_H0, R19.H0_H0 ;  /* 0x200000130e137230 */ /* 0x004fc60000000800 */
[-C--:B------:R-:W-:Y:S02]  /*0810*/  IMAD.WIDE R14, R3, R12.reuse, c[0x0][0x1a0] ;  /* 0x00006800030e7625 */ /* 0x080fe400078e020c */
[----:B0-----:R-:W-:Y:S02]  /*0820*/  PRMT R7, R19, 0x7610, R7 ;  /* 0x0000761013077816 */ /* 0x001fe40000000007 */
[CC--:B------:R-:W-:Y:S02]  /*0830*/  IMAD.WIDE R18, R13.reuse, R12.reuse, c[0x0][0x168] ;  /* 0x00005a000d127625 */ /* 0x0c0fe400078e020c */
[----:B------:R-:W4:Y:S01]  /*0840*/  LDG.E.U16.CONSTANT R15, [R14.64] ;  /* 0x000000060e0f7981 */ /* 0x000f22000c1e9500 */
[----:B---3--:R-:W-:Y:S01]  /*0850*/  HADD2 R11, R11.H0_H0, R16.H0_H0 ;  /* 0x200000100b0b7230 */ /* 0x008fe20000000800 */
[----:B------:R-:W-:-:S05]  /*0860*/  IMAD.WIDE R16, R13, R12, c[0x0][0x160] ;  /* 0x000058000d107625 */ /* 0x000fca00078e020c */
[----:B------:R0:W-:Y:S04]  /*0870*/  STG.E.U16 [R16.64], R11 ;  /* 0x0000000b10007986 */ /* 0x0001e8000c101506 */
[----:B------:R0:W-:Y:S04]  /*0880*/  STG.E.U16 [R18.64], R7 ;  /* 0x0000000712007986 */ /* 0x0001e8000c101506 */
[----:B------:R-:W2:Y:S01]  /*0890*/  LDG.E.U16 R21, [R20.64] ;  /* 0x0000000614157981 */ /* 0x000ea2000c1e1500 */
[----:B------:R-:W-:Y:S01]  /*08a0*/  IMAD.WIDE R12, R13, R12, c[0x0][0x170] ;  /* 0x00005c000d0c7625 */ /* 0x000fe200078e020c */
[----:B------:R-:W-:-:S04]  /*08b0*/  IADD3 R3, R3, c[0x0][0x0], RZ ;  /* 0x0000000003037a10 */ /* 0x000fc80007ffe0ff */
[----:B------:R-:W-:Y:S01]  /*08c0*/  ISETP.GE.AND P1, PT, R3, UR4, PT ;  /* 0x0000000403007c0c */ /* 0x000fe2000bf26270 */
[----:B----4-:R-:W-:-:S04]  /*08d0*/  HADD2 R6, R6.H0_H0, R15.H0_H0 ;  /* 0x2000000f06067230 */ /* 0x010fc80000000800 */
[----:B--2---:R-:W-:-:S05]  /*08e0*/  HMUL2 R6, R6.H0_H0, R21.H0_H0 ;  /* 0x2000001506067232 */ /* 0x004fca0000000800 */
[----:B------:R0:W-:Y:S03]  /*08f0*/  STG.E.U16 [R12.64], R6 ;  /* 0x000000060c007986 */ /* 0x0001e6000c101506 */
[----:B------:R-:W-:Y:S05]  /*0900*/  @!P1 BRA `(.L_x_493) ;  /* 0xfffffce000009947 */ /* 0x000fea000383ffff */
[----:B------:R-:W-:Y:S05]  /*0910*/  EXIT ;  /* 0x000000000000794d */ /* 0x000fea0003800000 */
.L_x_490:
[----:B------:R-:W-:-:S04]  /*0920*/  IABS R9, c[0x0][0x1cc] ;  /* 0x0000730000097a13 */ /* 0x000fc80000000000 */
[----:B------:R-:W0:Y:S08]  /*0930*/  I2F.RP R10, R9 ;  /* 0x00000009000a7306 */ /* 0x000e300000209400 */
[----:B0-----:R-:W0:Y:S02]  /*0940*/  MUFU.RCP R10, R10 ;  /* 0x0000000a000a7308 */ /* 0x001e240000001000 */
[----:B0-----:R-:W-:-:S06]  /*0950*/  IADD3 R6, R10, 0xffffffe, RZ ;  /* 0x0ffffffe0a067810 */ /* 0x001fcc0007ffe0ff */
[----:B------:R0:W1:Y:S02]  /*0960*/  F2I.FTZ.U32.TRUNC.NTZ R7, R6 ;  /* 0x0000000600077305 */ /* 0x000064000021f000 */
[----:B0-----:R-:W-:Y:S01]  /*0970*/  IMAD.MOV.U32 R6, RZ, RZ, RZ ;  /* 0x000000ffff067224 */ /* 0x001fe200078e00ff */
[----:B-1----:R-:W-:-:S05]  /*0980*/  IADD3 R8, RZ, -R7, RZ ;  /* 0x80000007ff087210 */ /* 0x002fca0007ffe0ff */
[----:B------:R-:W-:-:S04]  /*0990*/  IMAD R11, R8, R9, RZ ;  /* 0x00000009080b7224 */ /* 0x000fc800078e02ff */
[----:B------:R-:W-:-:S04]  /*09a0*/  IMAD.HI.U32 R8, R7, R11, R6 ;  /* 0x0000000b07087227 */ /* 0x000fc800078e0006 */
.L_x_494:
[----:B------:R-:W-:Y:S01]  /*09b0*/  MOV R10, 0x2 ;  /* 0x00000002000a7802 */ /* 0x000fe20000000f00 */
[----:B------:R-:W-:-:S04]  /*09c0*/  IMAD.IADD R11, R0, 0x1, R3 ;  /* 0x00000001000b7824 */ /* 0x000fc800078e0203 */
[----:B------:R-:W-:-:S04]  /*09d0*/  IMAD.WIDE R6, R11, R10, c[0x0][0x178] ;  /* 0x00005e000b067625 */ /* 0x000fc800078e020a */
[C---:B------:R-:W-:Y:S01]  /*09e0*/  IMAD.WIDE R12, R3.reuse, R10, c[0x0][0x180] ;  /* 0x00006000030c7625 */ /* 0x040fe200078e020a */
[----:B------:R0:W2:Y:S04]  /*09f0*/  LDG.E.U16.CONSTANT R15, [R6.64] ;  /* 0x00000006060f7981 */ /* 0x0000a8000c1e9500 */
[----:B------:R1:W2:Y:S01]  /*0a00*/  LDG.E.U16.CONSTANT R18, [R12.64] ;  /* 0x000000060c127981 */ /* 0x0002a2000c1e9500 */
[-C--:B------:R-:W-:Y:S02]  /*0a10*/  IABS R17, R3.reuse ;  /* 0x0000000300117213 */ /* 0x080fe40000000000 */
[----:B------:R-:W-:Y:S02]  /*0a20*/  IABS R19, c[0x0][0x1cc] ;  /* 0x0000730000137a13 */ /* 0x000fe40000000000 */
[----:B------:R-:W-:Y:S01]  /*0a30*/  IADD3 R21, R4, R3, RZ ;  /* 0x0000000304157210 */ /* 0x000fe20007ffe0ff */
[----:B------:R-:W-:Y:S01]  /*0a40*/  IMAD.HI.U32 R14, R8, R17, RZ ;  /* 0x00000011080e7227 */ /* 0x000fe200078e00ff */
[----:B0-----:R-:W-:-:S03]  /*0a50*/  LOP3.LUT R6, R3, c[0x0][0x1cc], RZ, 0x3c, !PT ;  /* 0x0000730003067a12 */ /* 0x001fc600078e3cff */
[----:B------:R-:W-:Y:S01]  /*0a60*/  IMAD.MOV R16, RZ, RZ, -R14 ;  /* 0x000000ffff107224 */ /* 0x000fe200078e0a0e */
[----:B------:R-:W-:Y:S01]  /*0a70*/  ISETP.GE.AND P2, PT, R6, RZ, PT ;  /* 0x000000ff0600720c */ /* 0x000fe20003f46270 */
[----:B-1----:R-:W-:-:S04]  /*0a80*/  IMAD.WIDE R12, R11, R10, c[0x0][0x188] ;  /* 0x000062000b0c7625 */ /* 0x002fc800078e020a */
[----:B------:R-:W-:Y:S02]  /*0a90*/  IMAD R16, R19, R16, R17 ;  /* 0x0000001013107224 */ /* 0x000fe400078e0211 */
[----:B------:R0:W3:Y:S03]  /*0aa0*/  LDG.E.U16.CONSTANT R12, [R12.64] ;  /* 0x000000060c0c7981 */ /* 0x0000e6000c1e9500 */
[----:B------:R-:W-:-:S13]  /*0ab0*/  ISETP.GT.U32.AND P1, PT, R9, R16, PT ;  /* 0x000000100900720c */ /* 0x000fda0003f24070 */
[----:B------:R-:W-:Y:S01]  /*0ac0*/  @!P1 IMAD.IADD R16, R16, 0x1, -R19 ;  /* 0x0000000110109824 */ /* 0x000fe200078e0a13 */
[----:B------:R-:W-:Y:S02]  /*0ad0*/  @!P1 IADD3 R14, R14, 0x1, RZ ;  /* 0x000000010e0e9810 */ /* 0x000fe40007ffe0ff */
        /* <DEDUP_REMOVED lines=8> */
[----:B------:R-:W-:Y:S01]  /*0b60*/  IMAD R6, R6, c[0x0][0x1cc], R3 ;  /* 0x0000730006067a24 */ /* 0x000fe200078e0203 */
[----:B--2---:R-:W-:-:S03]  /*0b70*/  HADD2 R18, R15.H0_H0, R18.H0_H0 ;  /* 0x200000120f127230 */ /* 0x004fc60000000800 */
[----:B------:R-:W-:Y:S02]  /*0b80*/  IMAD R15, R7, c[0x0][0x1cc], R6 ;  /* 0x00007300070f7a24 */ /* 0x000fe400078e0206 */
[----:B------:R-:W-:Y:S01]  /*0b90*/  IMAD.WIDE R6, R3, R10, c[0x0][0x190] ;  /* 0x0000640003067625 */ /* 0x000fe200078e020a */
[----:B0-----:R-:W-:-:S03]  /*0ba0*/  PRMT R13, R18, 0x7610, R13 ;  /* 0x00007610120d7816 */ /* 0x001fc6000000000d */
[-C--:B------:R-:W-:Y:S02]  /*0bb0*/  IMAD.WIDE R16, R15, R10.reuse, c[0x0][0x160] ;  /* 0x000058000f107625 */ /* 0x080fe400078e020a */
[----:B------:R0:W3:Y:S02]  /*0bc0*/  LDG.E.U16.CONSTANT R7, [R6.64] ;  /* 0x0000000606077981 */ /* 0x0000e4000c1e9500 */
[----:B------:R-:W-:Y:S02]  /*0bd0*/  IMAD.WIDE R18, R21, R10, c[0x0][0x1b0] ;  /* 0x00006c0015127625 */ /* 0x000fe400078e020a */
[----:B------:R1:W-:Y:S04]  /*0be0*/  STG.E.U16 [R16.64], R13 ;  /* 0x0000000d10007986 */ /* 0x0003e8000c101506 */
[----:B------:R-:W2:Y:S01]  /*0bf0*/  LDG.E.U16 R18, [R18.64] ;  /* 0x0000000612127981 */ /* 0x000ea2000c1e1500 */
[----:B------:R-:W-:-:S02]  /*0c00*/  ISETP.NE.U32.AND P0, PT, RZ, c[0x0][0x1b8], PT ;  /* 0x00006e00ff007a0c */ /* 0x000fc40003f05070 */
[----:B------:R-:W-:Y:S02]  /*0c10*/  ISETP.EQ.U32.AND P1, PT, RZ, c[0x0][0x1a8], PT ;  /* 0x00006a00ff007a0c */ /* 0x000fe40003f22070 */
[----:B------:R-:W-:-:S04]  /*0c20*/  ISETP.NE.AND.EX P0, PT, RZ, c[0x0][0x1bc], PT, P0 ;  /* 0x00006f00ff007a0c */ /* 0x000fc80003f05300 */
[----:B------:R-:W-:Y:S01]  /*0c30*/  ISETP.EQ.OR.EX P0, PT, RZ, c[0x0][0x1ac], !P0, P1 ;  /* 0x00006b00ff007a0c */ /* 0x000fe20004702710 */
[----:B-1----:R-:W-:Y:S01]  /*0c40*/  IMAD.WIDE R16, R3, R10, c[0x0][0x1a0] ;  /* 0x0000680003107625 */ /* 0x002fe200078e020a */
[----:B------:R-:W-:-:S05]  /*0c50*/  SHF.R.S32.HI R14, RZ, 0x1f, R21 ;  /* 0x0000001fff0e7819 */ /* 0x000fca0000011415 */
[----:B------:R-:W4:Y:S06]  /*0c60*/  LDG.E.U16.CONSTANT R17, [R16.64] ;  /* 0x0000000610117981 */ /* 0x000f2c000c1e9500 */
[----:B0-----:R-:W-:Y:S01]  /*0c70*/  @!P0 LEA R6, P1, R21, c[0x0][0x1b8], 0x1 ;  /* 0x00006e0015068a11 */ /* 0x001fe200078208ff */
[----:B---3--:R-:W-:Y:S01]  /*0c80*/  HADD2 R7, R12.H0_H0, R7.H0_H0 ;  /* 0x200000070c077230 */ /* 0x008fe20000000800 */
[----:B------:R-:W-:-:S03]  /*0c90*/  IMAD.WIDE R12, R11, R10, c[0x0][0x198] ;  /* 0x000066000b0c7625 */ /* 0x000fc600078e020a */
[----:B--2---:R-:W-:Y:S01]  /*0ca0*/  HMUL2 R7, R7.H0_H0, R18.H0_H0 ;  /* 0x2000001207077232 */ /* 0x004fe20000000800 */
[----:B------:R-:W-:Y:S02]  /*0cb0*/  IMAD.WIDE R10, R15, R10, c[0x0][0x168] ;  /* 0x00005a000f0a7625 */ /* 0x000fe400078e020a */
[----:B------:R-:W4:Y:S02]  /*0cc0*/  LDG.E.U16.CONSTANT R12, [R12.64] ;  /* 0x000000060c0c7981 */ /* 0x000f24000c1e9500 */
[----:B------:R-:W-:Y:S02]  /*0cd0*/  PRMT R19, R7, 0x7610, R19 ;  /* 0x0000761007137816 */ /* 0x000fe40000000013 */
[----:B------:R-:W-:-:S03]  /*0ce0*/  @!P0 LEA.HI.X R7, R21, c[0x0][0x1bc], R14, 0x1, P1 ;  /* 0x00006f0015078a11 */ /* 0x000fc600008f0c0e */
[----:B------:R0:W-:Y:S04]  /*0cf0*/  STG.E.U16 [R10.64], R19 ;  /* 0x000000130a007986 */ /* 0x0001e8000c101506 */
[----:B------:R-:W2:Y:S01]  /*0d00*/  @!P0 LDG.E.U16 R6, [R6.64] ;  /* 0x0000000606068981 */ /* 0x000ea2000c1e1500 */
[----:B------:R-:W-:Y:S02]  /*0d10*/  SHF.R.S32.HI R18, RZ, 0x1f, R15 ;  /* 0x0000001fff127819 */ /* 0x000fe4000001140f */
[----:B------:R-:W-:-:S04]  /*0d20*/  LEA R14, P1, R15, c[0x0][0x170], 0x1 ;  /* 0x00005c000f0e7a11 */ /* 0x000fc800078208ff */
[----:B------:R-:W-:Y:S02]  /*0d30*/  LEA.HI.X R15, R15, c[0x0][0x174], R18, 0x1, P1 ;  /* 0x00005d000f0f7a11 */ /* 0x000fe400008f0c12 */
[----:B------:R-:W-:Y:S01]  /*0d40*/  IADD3 R3, R3, c[0x0][0x0], RZ ;  /* 0x0000000003037a10 */ /* 0x000fe20007ffe0ff */
[----:B----4-:R-:W-:-:S04]  /*0d50*/  HADD2 R17, R12.H0_H0, R17.H0_H0 ;  /* 0x200000110c117230 */ /* 0x010fc80000000800 */
[----:B--2---:R-:W-:-:S05]  /*0d60*/  @!P0 HMUL2 R17, R17.H0_H0, R6.H0_H0 ;  /* 0x2000000611118232 */ /* 0x004fca0000000800 */
[----:B------:R0:W-:Y:S01]  /*0d70*/  STG.E.U16 [R14.64], R17 ;  /* 0x000000110e007986 */ /* 0x0001e2000c101506 */
[----:B------:R-:W-:-:S13]  /*0d80*/  ISETP.GE.AND P0, PT, R3, UR4, PT ;  /* 0x0000000403007c0c */ /* 0x000fda000bf06270 */
[----:B0-----:R-:W-:Y:S05]  /*0d90*/  @!P0 BRA `(.L_x_494) ;  /* 0xfffffc1000008947 */ /* 0x001fea000383ffff */
[----:B------:R-:W-:Y:S05]  /*0da0*/  EXIT ;  /* 0x000000000000794d */ /* 0x000fea0003800000 */
.L_x_495:
        /* <DEDUP_REMOVED lines=13> */
.L_x_569:


//--------------------- .text._ZN17fastertransformer15QKVIA3TransposeI7__half2EEvPT_S3_S3_PKS2_S5_S5_PKiS5_S5_iiii --------------------------
	.section	.text._ZN17fastertransformer15QKVIA3TransposeI7__half2EEvPT_S3_S3_PKS2_S5_S5_PKiS5_S5_iiii,"ax",@progbits
	.sectioninfo	@"SHI_REGISTERS=29"
	.align	128
        .global         _ZN17fastertransformer15QKVIA3TransposeI7__half2EEvPT_S3_S3_PKS2_S5_S5_PKiS5_S5_iiii
        .type           _ZN17fastertransformer15QKVIA3TransposeI7__half2EEvPT_S3_S3_PKS2_S5_S5_PKiS5_S5_iiii,@function
        .size           _ZN17fastertransformer15QKVIA3TransposeI7__half2EEvPT_S3_S3_PKS2_S5_S5_PKiS5_S5_iiii,(.L_x_570 - _ZN17fastertransformer15QKVIA3TransposeI7__half2EEvPT_S3_S3_PKS2_S5_S5_PKiS5_S5_iiii)
        .other          _ZN17fastertransformer15QKVIA3TransposeI7__half2EEvPT_S3_S3_PKS2_S5_S5_PKiS5_S5_iiii,@"STO_CUDA_ENTRY STV_DEFAULT"
_ZN17fastertransformer15QKVIA3TransposeI7__half2EEvPT_S3_S3_PKS2_S5_S5_PKiS5_S5_iiii:
.text._ZN17fastertransformer15QKVIA3TransposeI7__half2EEvPT_S3_S3_PKS2_S5_S5_PKiS5_S5_iiii:
[----:B------:R-:W-:Y:S02]  /*0000*/  IMAD.MOV.U32 R1, RZ, RZ, c[0x0][0x28] ;  /* 0x00000a00ff017624 */ /* 0x000fe400078e00ff */
[----:B------:R-:W0:Y:S01]  /*0010*/  S2R R5, SR_CTAID.X ;  /* 0x0000000000057919 */ /* 0x000e220000002500 */
[----:B------:R-:W-:Y:S01]  /*0020*/  ISETP.NE.U32.AND P0, PT, RZ, c[0x0][0x190], PT ;  /* 0x00006400ff007a0c */ /* 0x000fe20003f05070 */
[----:B------:R-:W-:Y:S01]  /*0030*/  IMAD.MOV.U32 R4, RZ, RZ, RZ ;  /* 0x000000ffff047224 */ /* 0x000fe200078e00ff */
        /* <DEDUP_REMOVED lines=33> */
.L_x_498:
[----:B0-----:R-:W-:Y:S02]  /*0250*/  IMAD.IADD R17, R0, 0x1, R3 ;  /* 0x0000000100117824 */ /* 0x001fe400078e0203 */
[----:B------:R-:W-:-:S04]  /*0260*/  IMAD.MOV.U32 R12, RZ, RZ, 0x4 ;  /* 0x00000004ff0c7424 */ /* 0x000fc800078e00ff */
[----:B------:R-:W-:-:S04]  /*0270*/  IMAD.WIDE R8, R17, R12, c[0x0][0x178] ;  /* 0x00005e0011087625 */ /* 0x000fc800078e020c */
[CC--:B------:R-:W-:Y:S01]  /*0280*/  IMAD.WIDE R10, R17.reuse, R12.reuse, c[0x0][0x180] ;  /* 0x00006000110a7625 */ /* 0x0c0fe200078e020c */
[----:B------:R0:W2:Y:S03]  /*0290*/  LDG.E.CONSTANT R13, [R8.64] ;  /* 0x00000006080d7981 */ /* 0x0000a6000c1e9900 */
[----:B------:R-:W-:Y:S01]  /*02a0*/  IMAD.WIDE R16, R17, R12, c[0x0][0x188] ;  /* 0x0000620011107625 */ /* 0x000fe200078e020c */
[----:B------:R1:W3:Y:S04]  /*02b0*/  LDG.E.CONSTANT R15, [R10.64] ;  /* 0x000000060a0f7981 */ /* 0x0002e8000c1e9900 */
[----:B------:R4:W5:Y:S01]  /*02c0*/  LDG.E.CONSTANT R14, [R16.64] ;  /* 0x00000006100e7981 */ /* 0x000962000c1e9900 */
[----:B------:R-:W-:-:S05]  /*02d0*/  IABS R20, R3 ;  /* 0x0000000300147213 */ /* 0x000fca0000000000 */
[----:B------:R-:W-:Y:S01]  /*02e0*/  IMAD.HI.U32 R18, R7, R20, RZ ;  /* 0x0000001407127227 */ /* 0x000fe200078e00ff */
[----:B------:R-:W-:-:S04]  /*02f0*/  IABS R22, c[0x0][0x1b4] ;  /* 0x00006d0000167a13 */ /* 0x000fc80000000000 */
[----:B------:R-:W-:-:S05]  /*0300*/  IADD3 R19, -R18, RZ, RZ ;  /* 0x000000ff12137210 */ /* 0x000fca0007ffe1ff */
        /* <DEDUP_REMOVED lines=10> */
[--C-:B------:R-:W-:Y:S02]  /*03b0*/  IMAD R9, R5, c[0x0][0x1b0], R18.reuse ;  /* 0x00006c0005097a24 */ /* 0x100fe400078e0212 */
[----:B------:R-:W-:Y:S02]  /*03c0*/  IMAD.MOV R8, RZ, RZ, -R18 ;  /* 0x000000ffff087224 */ /* 0x000fe400078e0a12 */
[----:B------:R-:W-:Y:S02]  /*03d0*/  IMAD R9, R9, c[0x0][0x1ac], R2 ;  /* 0x00006b0009097a24 */ /* 0x000fe400078e0202 */
[----:B------:R-:W-:-:S04]  /*03e0*/  IMAD R8, R8, c[0x0][0x1b4], R3 ;  /* 0x00006d0008087a24 */ /* 0x000fc800078e0203 */
[----:B----4-:R-:W-:-:S04]  /*03f0*/  IMAD R17, R9, c[0x0][0x1b4], R8 ;  /* 0x00006d0009117a24 */ /* 0x010fc800078e0208 */
[----:B------:R-:W-:-:S04]  /*0400*/  IMAD.WIDE R8, R17, R12, c[0x0][0x160] ;  /* 0x0000580011087625 */ /* 0x000fc800078e020c */
[----:B-1----:R-:W-:-:S04]  /*0410*/  IMAD.WIDE R10, R17, R12, c[0x0][0x168] ;  /* 0x00005a00110a7625 */ /* 0x002fc800078e020c */
        /* <DEDUP_REMOVED lines=8> */
.L_x_497:
[----:B------:R-:W-:Y:S01]  /*04a0*/  IABS R7, c[0x0][0x1b4] ;  /* 0x00006d0000077a13 */ /* 0x000fe20000000000 */
[----:B------:R-:W-:Y:S01]  /*04b0*/  IMAD.MOV.U32 R8, RZ, RZ, RZ ;  /* 0x000000ffff087224 */ /* 0x000fe200078e00ff */
[----:B------:R-:W-:-:S02]  /*04c0*/  ISETP.NE.AND P0, PT, RZ, c[0x0][0x1b4], PT ;  /* 0x00006d00ff007a0c */ /* 0x000fc40003f05270 */
[----:B------:R-:W0:Y:S08]  /*04d0*/  I2F.RP R10, R7 ;  /* 0x00000007000a7306 */ /* 0x000e300000209400 */
[----:B0-----:R-:W0:Y:S02]  /*04e0*/  MUFU.RCP R10, R10 ;  /* 0x0000000a000a7308 */ /* 0x001e240000001000 */
[----:B0-----:R-:W-:-:S06]  /*04f0*/  IADD3 R9, R10, 0xffffffe, RZ ;  /* 0x0ffffffe0a097810 */ /* 0x001fcc0007ffe0ff */
[----:B------:R-:W0:Y:S02]  /*0500*/  F2I.FTZ.U32.TRUNC.NTZ R9, R9 ;  /* 0x0000000900097305 */ /* 0x000e24000021f000 */
[----:B0-----:R-:W-:-:S05]  /*0510*/  IADD3 R6, RZ, -R9, RZ ;  /* 0x80000009ff067210 */ /* 0x001fca0007ffe0ff */
[----:B------:R-:W-:Y:S01]  /*0520*/  IMAD R11, R6, R7, RZ ;  /* 0x00000007060b7224 */ /* 0x000fe200078e02ff */
[----:B------:R-:W-:-:S03]  /*0530*/  LOP3.LUT R6, RZ, c[0x0][0x1b4], RZ, 0x33, !PT ;  /* 0x00006d00ff067a12 */ /* 0x000fc600078e33ff */
[----:B------:R-:W-:-:S04]  /*0540*/  IMAD.HI.U32 R8, R9, R11, R8 ;  /* 0x0000000b09087227 */ /* 0x000fc800078e0008 */
.L_x_499:
[----:B------:R-:W-:Y:S01]  /*0550*/  IADD3 R16, R0, R3, RZ ;  /* 0x0000000300107210 */ /* 0x000fe20007ffe0ff */
[----:B------:R-:W-:Y:S02]  /*0560*/  IMAD.MOV.U32 R9, RZ, RZ, 0x4 ;  /* 0x00000004ff097424 */ /* 0x000fe400078e00ff */
[----:B------:R-:W-:Y:S02]  /*0570*/  IMAD.IADD R20, R4, 0x1, R3 ;  /* 0x0000000104147824 */ /* 0x000fe400078e0203 */
[----:B0-----:R-:W-:-:S04]  /*0580*/  IMAD.WIDE R18, R16, R9, c[0x0][0x188] ;  /* 0x0000620010127625 */ /* 0x001fc800078e0209 */
[-C--:B------:R-:W-:Y:S01]  /*0590*/  IMAD.WIDE R20, R20, R9.reuse, c[0x0][0x1a0] ;  /* 0x0000680014147625 */ /* 0x080fe200078e0209 */
[----:B------:R0:W2:Y:S03]  /*05a0*/  LDG.E.CONSTANT R11, [R18.64] ;  /* 0x00000006120b7981 */ /* 0x0000a6000c1e9900 */
[CC--:B------:R-:W-:Y:S01]  /*05b0*/  IMAD.WIDE R12, R16.reuse, R9.reuse, c[0x0][0x178] ;  /* 0x00005e00100c7625 */ /* 0x0c0fe200078e0209 */
[----:B------:R1:W2:Y:S03]  /*05c0*/  LDG.E.CONSTANT R10, [R20.64] ;  /* 0x00000006140a7981 */ /* 0x0002a6000c1e9900 */
[----:B------:R-:W-:Y:S01]  /*05d0*/  IMAD.WIDE R16, R16, R9, c[0x0][0x180] ;  /* 0x0000600010107625 */ /* 0x000fe200078e0209 */
[----:B------:R3:W4:Y:S05]  /*05e0*/  LDG.E.CONSTANT R15, [R12.64] ;  /* 0x000000060c0f7981 */ /* 0x00072a000c1e9900 */
[----:B------:R-:W5:Y:S01]  /*05f0*/  LDG.E.CONSTANT R17, [R16.64] ;  /* 0x0000000610117981 */ /* 0x000f62000c1e9900 */
[----:B------:R-:W-:-:S02]  /*0600*/  IABS R23, R3 ;  /* 0x0000000300177213 */ /* 0x000fc40000000000 */
[----:B------:R-:W-:-:S03]  /*0610*/  IABS R25, c[0x0][0x1b4] ;  /* 0x00006d0000197a13 */ /* 0x000fc60000000000 */
[----:B------:R-:W-:-:S04]  /*0620*/  IMAD.HI.U32 R14, R8, R23, RZ ;  /* 0x00000017080e7227 */ /* 0x000fc800078e00ff */
[----:B-1----:R-:W-:-:S04]  /*0630*/  IMAD.MOV R20, RZ, RZ, -R14 ;  /* 0x000000ffff147224 */ /* 0x002fc800078e0a0e */
[----:B0-----:R-:W-:-:S05]  /*0640*/  IMAD R18, R25, R20, R23 ;  /* 0x0000001419127224 */ /* 0x001fca00078e0217 */
[----:B------:R-:W-:Y:S02]  /*0650*/  ISETP.GT.U32.AND P2, PT, R7, R18, PT ;  /* 0x000000120700720c */ /* 0x000fe40003f44070 */
[----:B---3--:R-:W-:-:S11]  /*0660*/  LOP3.LUT R12, R3, c[0x0][0x1b4], RZ, 0x3c, !PT ;  /* 0x00006d00030c7a12 */ /* 0x008fd600078e3cff */
        /* <DEDUP_REMOVED lines=8> */
[----:B------:R-:W-:Y:S02]  /*06f0*/  IMAD.MOV R12, RZ, RZ, -R14 ;  /* 0x000000ffff0c7224 */ /* 0x000fe400078e0a0e */
[----:B------:R-:W-:Y:S02]  /*0700*/  IMAD R13, R13, c[0x0][0x1ac], R2 ;  /* 0x00006b000d0d7a24 */ /* 0x000fe400078e0202 */
[----:B------:R-:W-:-:S04]  /*0710*/  IMAD R12, R12, c[0x0][0x1b4], R3 ;  /* 0x00006d000c0c7a24 */ /* 0x000fc800078e0203 */
[----:B------:R-:W-:-:S04]  /*0720*/  IMAD R18, R13, c[0x0][0x1b4], R12 ;  /* 0x00006d000d127a24 */ /* 0x000fc800078e020c */
[----:B------:R-:W-:Y:S01]  /*0730*/  IMAD.WIDE R12, R18, R9, c[0x0][0x168] ;  /* 0x00005a00120c7625 */ /* 0x000fe200078e0209 */
[----:B------:R-:W-:-:S04]  /*0740*/  IADD3 R3, R3, c[0x0][0x0], RZ ;  /* 0x0000000003037a10 */ /* 0x000fc80007ffe0ff */
[----:B------:R-:W-:Y:S01]  /*0750*/  ISETP.GE.AND P1, PT, R3, UR4, PT ;  /* 0x0000000403007c0c */ /* 0x000fe2000bf26270 */
[----:B--2---:R-:W-:Y:S01]  /*0760*/  HFMA2.MMA R21, R11, R10, -RZ ;  /* 0x0000000a0b157235 */ /* 0x004fe200001000ff */
[----:B------:R-:W-:-:S04]  /*0770*/  IMAD.WIDE R10, R18, R9, c[0x0][0x160] ;  /* 0x00005800120a7625 */ /* 0x000fc800078e0209 */
[----:B------:R-:W-:Y:S01]  /*0780*/  IMAD.WIDE R18, R18, R9, c[0x0][0x170] ;  /* 0x00005c0012127625 */ /* 0x000fe200078e0209 */
[----:B----4-:R0:W-:Y:S04]  /*0790*/  STG.E [R10.64], R15 ;  /* 0x0000000f0a007986 */ /* 0x0101e8000c101906 */
[----:B-----5:R0:W-:Y:S04]  /*07a0*/  STG.E [R12.64], R17 ;  /* 0x000000110c007986 */ /* 0x0201e8000c101906 */
[----:B------:R0:W-:Y:S01]  /*07b0*/  STG.E [R18.64], R21 ;  /* 0x0000001512007986 */ /* 0x0001e2000c101906 */
[----:B------:R-:W-:Y:S05]  /*07c0*/  @!P1 BRA `(.L_x_499) ;  /* 0xfffffd8000009947 */ /* 0x000fea000383ffff */
[----:B------:R-:W-:Y:S05]  /*07d0*/  EXIT ;  /* 0x000000000000794d */ /* 0x000fea0003800000 */
.L_x_496:
[----:B------:R-:W-:-:S04]  /*07e0*/  IABS R12, c[0x0][0x1b4] ;  /* 0x00006d00000c7a13 */ /* 0x000fc80000000000 */
[----:B------:R-:W0:Y:S08]  /*07f0*/  I2F.RP R8, R12 ;  /* 0x0000000c00087306 */ /* 0x000e300000209400 */
[----:B0-----:R-:W0:Y:S02]  /*0800*/  MUFU.RCP R8, R8 ;  /* 0x0000000800087308 */ /* 0x001e240000001000 */
[----:B0-----:R-:W-:-:S06]  /*0810*/  IADD3 R6, R8, 0xffffffe, RZ ;  /* 0x0ffffffe08067810 */ /* 0x001fcc0007ffe0ff */
[----:B------:R0:W1:Y:S02]  /*0820*/  F2I.FTZ.U32.TRUNC.NTZ R7, R6 ;  /* 0x0000000600077305 */ /* 0x000064000021f000 */
[----:B0-----:R-:W-:Y:S01]  /*0830*/  MOV R6, RZ ;  /* 0x000000ff00067202 */ /* 0x001fe20000000f00 */
[----:B-1----:R-:W-:-:S04]  /*0840*/  IMAD.MOV R13, RZ, RZ, -R7 ;  /* 0x000000ffff0d7224 */ /* 0x002fc800078e0a07 */
[----:B------:R-:W-:-:S04]  /*0850*/  IMAD R13, R13, R12, RZ ;  /* 0x0000000c0d0d7224 */ /* 0x000fc800078e02ff */
[----:B------:R-:W-:-:S04]  /*0860*/  IMAD.HI.U32 R13, R7, R13, R6 ;  /* 0x0000000d070d7227 */ /* 0x000fc800078e0006 */
.L_x_500:
        /* <DEDUP_REMOVED lines=10> */
[----:B------:R0:W2:Y:S02]  /*0910*/  LDG.E.CONSTANT R11, [R10.64] ;  /* 0x000000060a0b7981 */ /* 0x0000a4000c1e9900 */
[-C--:B------:R-:W-:Y:S02]  /*0920*/  IMAD.WIDE R22, R7, R14.reuse, c[0x0][0x180] ;  /* 0x0000600007167625 */ /* 0x080fe400078e020e */
[----:B------:R1:W3:Y:S04]  /*0930*/  LDG.E.CONSTANT R16, [R20.64] ;  /* 0x0000000614107981 */ /* 0x0002e8000c1e9900 */
[C---:B------:R-:W-:Y:S01]  /*0940*/  @!P0 LEA R8, P1, R9.reuse, c[0x0][0x1a0], 0x2 ;  /* 0x0000680009088a11 */ /* 0x040fe200078210ff */
[----:B------:R4:W3:Y:S03]  /*0950*/  LDG.E.CONSTANT R15, [R22.64] ;  /* 0x00000006160f7981 */ /* 0x0008e6000c1e9900 */
[----:B------:R-:W-:Y:S01]  /*0960*/  @!P0 LEA.HI.X R9, R9, c[0x0][0x1a4], R6, 0x2, P1 ;  /* 0x0000690009098a11 */ /* 0x000fe200008f1406 */
[----:B------:R-:W-:-:S04]  /*0970*/  IMAD.WIDE R6, R7, R14, c[0x0][0x178] ;  /* 0x00005e0007067625 */ /* 0x000fc800078e020e */
[----:B------:R5:W2:Y:S04]  /*0980*/  @!P0 LDG.E.CONSTANT R18, [R8.64] ;  /* 0x0000000608128981 */ /* 0x000aa8000c1e9900 */
[----:B------:R0:W2:Y:S01]  /*0990*/  LDG.E.CONSTANT R17, [R6.64] ;  /* 0x0000000606117981 */ /* 0x0000a2000c1e9900 */
[----:B------:R-:W-:Y:S02]  /*09a0*/  IABS R24, R3 ;  /* 0x0000000300187213 */ /* 0x000fe40000000000 */
[----:B------:R-:W-:-:S03]  /*09b0*/  IABS R26, c[0x0][0x1b4] ;  /* 0x00006d00001a7a13 */ /* 0x000fc60000000000 */
[----:B------:R-:W-:-:S04]  /*09c0*/  IMAD.HI.U32 R19, R13, R24, RZ ;  /* 0x000000180d137227 */ /* 0x000fc800078e00ff */
[----:B----4-:R-:W-:-:S04]  /*09d0*/  IMAD.MOV R23, RZ, RZ, -R19 ;  /* 0x000000ffff177224 */ /* 0x010fc800078e0a13 */
[----:B-1----:R-:W-:-:S05]  /*09e0*/  IMAD R21, R26, R23, R24 ;  /* 0x000000171a157224 */ /* 0x002fca00078e0218 */
        /* <DEDUP_REMOVED lines=13> */
[----:B------:R-:W-:-:S04]  /*0ac0*/  IMAD R6, R6, c[0x0][0x1b4], R3 ;  /* 0x00006d0006067a24 */ /* 0x000fc800078e0203 */
[----:B------:R-:W-:-:S05]  /*0ad0*/  IMAD R7, R7, c[0x0][0x1b4], R6 ;  /* 0x00006d0007077a24 */ /* 0x000fca00078e0206 */
[----:B------:R-:W-:Y:S02]  /*0ae0*/  SHF.R.S32.HI R10, RZ, 0x1f, R7 ;  /* 0x0000001fff0a7819 */ /* 0x000fe40000011407 */
[C---:B------:R-:W-:Y:S01]  /*0af0*/  LEA R6, P1, R7.reuse, c[0x0][0x170], 0x2 ;  /* 0x00005c0007067a11 */ /* 0x040fe200078210ff */
[-C--:B-----5:R-:W-:Y:S01]  /*0b00*/  IMAD.WIDE R8, R7, R14.reuse, c[0x0][0x160] ;  /* 0x0000580007087625 */ /* 0x0a0fe200078e020e */
[----:B------:R-:W-:Y:S01]  /*0b10*/  IADD3 R3, R3, c[0x0][0x0], RZ ;  /* 0x0000000003037a10 */ /* 0x000fe20007ffe0ff */
[----:B---3--:R-:W-:Y:S02]  /*0b20*/  HMUL2 R19, R15, R16 ;  /* 0x000000100f137232 */ /* 0x008fe40000000000 */
[C---:B------:R-:W-:Y:S01]  /*0b30*/  IMAD.WIDE R14, R7.reuse, R14, c[0x0][0x168] ;  /* 0x00005a00070e7625 */ /* 0x040fe200078e020e */
[----:B------:R-:W-:Y:S01]  /*0b40*/  LEA.HI.X R7, R7, c[0x0][0x174], R10, 0x2, P1 ;  /* 0x00005d0007077a11 */ /* 0x000fe200008f140a */
[----:B--2---:R-:W-:Y:S01]  /*0b50*/  @!P0 HFMA2.MMA R11, R11, R18, -RZ ;  /* 0x000000120b0b8235 */ /* 0x004fe200001000ff */
[----:B------:R0:W-:Y:S04]  /*0b60*/  STG.E [R8.64], R17 ;  /* 0x0000001108007986 */ /* 0x0001e8000c101906 */
[----:B------:R0:W-:Y:S04]  /*0b70*/  STG.E [R14.64], R19 ;  /* 0x000000130e007986 */ /* 0x0001e8000c101906 */
[----:B------:R0:W-:Y:S01]  /*0b80*/  STG.E [R6.64], R11 ;  /* 0x0000000b06007986 */ /* 0x0001e2000c101906 */
[----:B------:R-:W-:-:S13]  /*0b90*/  ISETP.GE.AND P0, PT, R3, UR4, PT ;  /* 0x0000000403007c0c */ /* 0x000fda000bf06270 */
[----:B0-----:R-:W-:Y:S05]  /*0ba0*/  @!P0 BRA `(.L_x_500) ;  /* 0xfffffcc000008947 */ /* 0x001fea000383ffff */
[----:B------:R-:W-:Y:S05]  /*0bb0*/  EXIT ;  /* 0x000000000000794d */ /* 0x000fea0003800000 */
.L_x_501:
        /* <DEDUP_REMOVED lines=12> */
.L_x_570:


//--------------------- .text._ZN17fastertransformer22addQKVBiasIA3TransposeI7__half2EEvPT_S3_S3_PKS2_S5_S5_S5_S5_S5_PKiS5_S5_iiii --------------------------
	.section	.text._ZN17fastertransformer22addQKVBiasIA3TransposeI7__half2EEvPT_S3_S3_PKS2_S5_S5_S5_S5_S5_PKiS5_S5_iiii,"ax",@progbits
	.sectioninfo	@"SHI_REGISTERS=32"
	.align	128
        .global         _ZN17fastertransformer22addQKVBiasIA3TransposeI7__half2EEvPT_S3_S3_PKS2_S5_S5_S5_S5_S5_PKiS5_S5_iiii
        .type           _ZN17fastertransformer22addQKVBiasIA3TransposeI7__half2EEvPT_S3_S3_PKS2_S5_S5_S5_S5_S5_PKiS5_S5_iiii,@function
        .size           _ZN17fastertransformer22addQKVBiasIA3TransposeI7__half2EEvPT_S3_S3_PKS2_S5_S5_S5_S5_S5_PKiS5_S5_iiii,(.L_x_571 - _ZN17fastertransformer22addQKVBiasIA3TransposeI7__half2EEvPT_S3_S3_PKS2_S5_S5_S5_S5_S5_PKiS5_S5_iiii)
        .other          _ZN17fastertransformer22addQKVBiasIA3TransposeI7__half2EEvPT_S3_S3_PKS2_S5_S5_S5_S5_S5_PKiS5_S5_iiii,@"STO_CUDA_ENTRY STV_DEFAULT"
_ZN17fastertransformer22addQKVBiasIA3TransposeI7__half2EEvPT_S3_S3_PKS2_S5_S5_S5_S5_S5_PKiS5_S5_iiii:
.text._ZN17fastertransformer22addQKVBiasIA3TransposeI7__half2EEvPT_S3_S3_PKS2_S5_S5_S5_S5_S5_PKiS5_S5_iiii:
        /* <DEDUP_REMOVED lines=19> */
[----:B------:R-:W-:Y:S02]  /*0130*/  ISETP.NE.AND.EX P2, PT, RZ, c[0x0][0x1b4], PT, P2 ;  /* 0x00006d00ff007a0c */ /* 0x000fe40003f45320 */
[----:B------:R-:W-:-:S04]  /*0140*/  ISETP.NE.U32.AND P1, PT, RZ, c[0x0][0x1b8], PT ;  /* 0x00006e00ff007a0c */ /* 0x000fc80003f25070 */
[----:B------:R-:W-:Y:S01]  /*0150*/  ISETP.NE.AND.EX P1, PT, RZ, c[0x0][0x1bc], P0, P1 ;  /* 0x00006f00ff007a0c */ /* 0x000fe20000725310 */
[----:B0-----:R-:W-:-:S04]  /*0160*/  IMAD R0, R5, c[0x0][0x1c4], R2 ;  /* 0x0000710005007a24 */ /* 0x001fc800078e0202 */
[----:B------:R-:W-:Y:S02]  /*0170*/  IMAD R0, R0, UR4, RZ ;  /* 0x0000000400007c24 */ /* 0x000fe4000f8e02ff */
[----:B------:R-:W-:Y:S06]  /*0180*/  @P0 BRA P2, `(.L_x_502) ;  /* 0x0000077000000947 */ /* 0x000fec0001000000 */
        /* <DEDUP_REMOVED lines=12> */
.L_x_504:
[----:B0-----:R-:W-:Y:S01]  /*0250*/  MOV R16, 0x4 ;  /* 0x0000000400107802 */ /* 0x001fe20000000f00 */
[----:B------:R-:W-:-:S04]  /*0260*/  IMAD.IADD R9, R0, 0x1, R3 ;  /* 0x0000000100097824 */ /* 0x000fc800078e0203 */
        /* <DEDUP_REMOVED lines=12> */
[----:B------:R-:W-:Y:S02]  /*0330*/  IABS R23, R3 ;  /* 0x0000000300177213 */ /* 0x000fe40000000000 */
[----:B------:R-:W-:-:S03]  /*0340*/  IABS R24, c[0x0][0x1cc] ;  /* 0x0000730000187a13 */ /* 0x000fc60000000000 */
[----:B0-----:R-:W-:-:S04]  /*0350*/  IMAD.HI.U32 R20, R4, R23, RZ ;  /* 0x0000001704147227 */ /* 0x001fc800078e00ff */
[----:B------:R-:W-:-:S04]  /*0360*/  IMAD.MOV R22, RZ, RZ, -R20 ;  /* 0x000000ffff167224 */ /* 0x000fc800078e0a14 */
[----:B-1----:R-:W-:-:S05]  /*0370*/  IMAD R19, R24, R22, R23 ;  /* 0x0000001618137224 */ /* 0x002fca00078e0217 */
[----:B------:R-:W-:Y:S02]  /*0380*/  ISETP.GT.U32.AND P2, PT, R14, R19, PT ;  /* 0x000000130e00720c */ /* 0x000fe40003f44070 */
[----:B----4-:R-:W-:-:S11]  /*0390*/  LOP3.LUT R7, R3, c[0x0][0x1cc], RZ, 0x3c, !PT ;  /* 0x0000730003077a12 */ /* 0x010fd600078e3cff */
[----:B------:R-:W-:-:S04]  /*03a0*/  @!P2 IADD3 R19, R19, -R24, RZ ;  /* 0x800000181313a210 */ /* 0x000fc80007ffe0ff */
        /* <DEDUP_REMOVED lines=24> */
.L_x_503:
[----:B------:R-:W-:Y:S02]  /*0530*/  IABS R9, c[0x0][0x1cc] ;  /* 0x0000730000097a13 */ /* 0x000fe40000000000 */
[----:B------:R-:W-:-:S02]  /*0540*/  ISETP.NE.AND P0, PT, RZ, c[0x0][0x1cc], PT ;  /* 0x00007300ff007a0c */ /* 0x000fc40003f05270 */
        /* <DEDUP_REMOVED lines=9> */
.L_x_505:
[----:B0-----:R-:W-:Y:S01]  /*05e0*/  HFMA2.MMA R12, -RZ, RZ, 0, 2.384185791015625e-07 ;  /* 0x00000004ff0c7435 */ /* 0x001fe200000001ff */
[----:B------:R-:W-:-:S09]  /*05f0*/  IMAD.IADD R19, R0, 0x1, R3 ;  /* 0x0000000100137824 */ /* 0x000fd200078e0203 */
[----:B------:R-:W-:-:S04]  /*0600*/  IMAD.WIDE R16, R3, R12, c[0x0][0x180] ;  /* 0x0000600003107625 */ /* 0x000fc800078e020c */
[CC--:B------:R-:W-:Y:S02]  /*0610*/  IMAD.WIDE R20, R19.reuse, R12.reuse, c[0x0][0x178] ;  /* 0x00005e0013147625 */ /* 0x0c0fe400078e020c */
[----:B------:R-:W2:Y:S02]  /*0620*/  LDG.E.CONSTANT R16, [R16.64] ;  /* 0x0000000610107981 */ /* 0x000ea4000c1e9900 */
[-C--:B------:R-:W-:Y:S02]  /*0630*/  IMAD.WIDE R14, R19, R12.reuse, c[0x0][0x188] ;  /* 0x00006200130e7625 */ /* 0x080fe400078e020c */
[----:B------:R0:W2:Y:S02]  /*0640*/  LDG.E.CONSTANT R11, [R20.64] ;  /* 0x00000006140b7981 */ /* 0x0000a4000c1e9900 */
[----:B------:R-:W-:Y:S02]  /*0650*/  IMAD.WIDE R6, R3, R12, c[0x0][0x190] ;  /* 0x0000640003067625 */ /* 0x000fe400078e020c */
[----:B------:R1:W3:Y:S04]  /*0660*/  LDG.E.CONSTANT R13, [R14.64] ;  /* 0x000000060e0d7981 */ /* 0x0002e8000c1e9900 */
[----:B------:R4:W3:Y:S01]  /*0670*/  LDG.E.CONSTANT R18, [R6.64] ;  /* 0x0000000606127981 */ /* 0x0008e2000c1e9900 */
[----:B------:R-:W-:-:S02]  /*0680*/  IABS R23, R3 ;  /* 0x0000000300177213 */ /* 0x000fc40000000000 */
[----:B------:R-:W-:-:S03]  /*0690*/  IABS R25, c[0x0][0x1cc] ;  /* 0x0000730000197a13 */ /* 0x000fc60000000000 */
[----:B------:R-:W-:-:S04]  /*06a0*/  IMAD.HI.U32 R22, R8, R23, RZ ;  /* 0x0000001708167227 */ /* 0x000fc800078e00ff */
[----:B------:R-:W-:-:S04]  /*06b0*/  IMAD.MOV R24, RZ, RZ, -R22 ;  /* 0x000000ffff187224 */ /* 0x000fc800078e0a16 */
[----:B------:R-:W-:-:S05]  /*06c0*/  IMAD R24, R25, R24, R23 ;  /* 0x0000001819187224 */ /* 0x000fca00078e0217 */
        /* <DEDUP_REMOVED lines=12> */
[----:B------:R-:W-:Y:S02]  /*0790*/  IMAD R6, R6, c[0x0][0x1cc], R3 ;  /* 0x0000730006067a24 */ /* 0x000fe400078e0203 */
[----:B-1----:R-:W-:-:S04]  /*07a0*/  IMAD.WIDE R14, R19, R12, c[0x0][0x198] ;  /* 0x00006600130e7625 */ /* 0x002fc800078e020c */
[----:B------:R-:W-:Y:S02]  /*07b0*/  IMAD R23, R7, c[0x0][0x1cc], R6 ;  /* 0x0000730007177a24 */ /* 0x000fe400078e0206 */
[----:B0-----:R-:W-:Y:S01]  /*07c0*/  IMAD.IADD R21, R4, 0x1, R3 ;  /* 0x0000000104157824 */ /* 0x001fe200078e0203 */
[----:B------:R-:W4:Y:S01]  /*07d0*/  LDG.E.CONSTANT R14, [R14.64] ;  /* 0x000000060e0e7981 */ /* 0x000f22000c1e9900 */
[----:B------:R-:W-:-:S04]  /*07e0*/  IMAD.WIDE R6, R3, R12, c[0x0][0x1a0] ;  /* 0x0000680003067625 */ /* 0x000fc800078e020c */
[-C--:B------:R-:W-:Y:S02]  /*07f0*/  IMAD.WIDE R20, R21, R12.reuse, c[0x0][0x1b8] ;  /* 0x00006e0015147625 */ /* 0x080fe400078e020c */
[----:B------:R-:W4:Y:S01]  /*0800*/  LDG.E.CONSTANT R7, [R6.64] ;  /* 0x0000000606077981 */ /* 0x000f22000c1e9900 */
[----:B--2---:R-:W-:Y:S01]  /*0810*/  HADD2 R11, R11, R16 ;  /* 0x000000100b0b7230 */ /* 0x004fe20000000000 */
[----:B------:R-:W-:Y:S01]  /*0820*/  IMAD.WIDE R16, R23, R12, c[0x0][0x160] ;  /* 0x0000580017107625 */ /* 0x000fe200078e020c */
[----:B---3--:R-:W-:-:S03]  /*0830*/  HFMA2.MMA R25, R13, 1, 1, R18 ;  /* 0x3c003c000d197835 */ /* 0x008fc60000000012 */
[CC--:B------:R-:W-:Y:S01]  /*0840*/  IMAD.WIDE R18, R23.reuse, R12.reuse, c[0x0][0x168] ;  /* 0x00005a0017127625 */ /* 0x0c0fe200078e020c */
[----:B------:R0:W-:Y:S04]  /*0850*/  STG.E [R16.64], R11 ;  /* 0x0000000b10007986 */ /* 0x0001e8000c101906 */
[----:B------:R0:W-:Y:S04]  /*0860*/  STG.E [R18.64], R25 ;  /* 0x0000001912007986 */ /* 0x0001e8000c101906 */
[----:B------:R-:W2:Y:S01]  /*0870*/  LDG.E R20, [R20.64] ;  /* 0x0000000614147981 */ /* 0x000ea2000c1e1900 */
[----:B------:R-:W-:Y:S01]  /*0880*/  IMAD.WIDE R12, R23, R12, c[0x0][0x170] ;  /* 0x00005c00170c7625 */ /* 0x000fe200078e020c */
[----:B------:R-:W-:-:S04]  /*0890*/  IADD3 R3, R3, c[0x0][0x0], RZ ;  /* 0x0000000003037a10 */ /* 0x000fc80007ffe0ff */
[----:B------:R-:W-:Y:S01]  /*08a0*/  ISETP.GE.AND P1, PT, R3, UR4, PT ;  /* 0x0000000403007c0c */ /* 0x000fe2000bf26270 */
[----:B----4-:R-:W-:-:S04]  /*08b0*/  HADD2 R7, R14, R7 ;  /* 0x000000070e077230 */ /* 0x010fc80000000000 */
[----:B--2---:R-:W-:-:S05]  /*08c0*/  HMUL2 R15, R7, R20 ;  /* 0x00000014070f7232 */ /* 0x004fca0000000000 */
[----:B------:R0:W-:Y:S03]  /*08d0*/  STG.E [R12.64], R15 ;  /* 0x0000000f0c007986 */ /* 0x0001e6000c101906 */
[----:B------:R-:W-:Y:S05]  /*08e0*/  @!P1 BRA `(.L_x_505) ;  /* 0xfffffcf000009947 */ /* 0x000fea000383ffff */
[----:B------:R-:W-:Y:S05]  /*08f0*/  EXIT ;  /* 0x000000000000794d */ /* 0x000fea0003800000 */
.L_x_502:
        /* <DEDUP_REMOVED lines=9> */
.L_x_506:
[----:B------:R-:W-:Y:S01]  /*0990*/  IADD3 R9, R0, R3, RZ ;  /* 0x0000000300097210 */ /* 0x000fe20007ffe0ff */
[----:B------:R-:W-:-:S04]  /*09a0*/  IMAD.MOV.U32 R14, RZ, RZ, 0x4 ;  /* 0x00000004ff0e7424 */ /* 0x000fc800078e00ff */
[----:B0-----:R-:W-:-:S04]  /*09b0*/  IMAD.WIDE R6, R9, R14, c[0x0][0x178] ;  /* 0x00005e0009067625 */ /* 0x001fc800078e020e */
[----:B------:R-:W-:Y:S01]  /*09c0*/  IMAD.WIDE R10, R3, R14, c[0x0][0x180] ;  /* 0x00006000030a7625 */ /* 0x000fe200078e020e */
[----:B------:R0:W2:Y:S04]  /*09d0*/  LDG.E.CONSTANT R8, [R6.64] ;  /* 0x0000000606087981 */ /* 0x0000a8000c1e9900 */
[----:B------:R1:W2:Y:S01]  /*09e0*/  LDG.E.CONSTANT R19, [R10.64] ;  /* 0x000000060a137981 */ /* 0x0002a2000c1e9900 */
[----:B------:R-:W-:Y:S02]  /*09f0*/  IABS R17, R3 ;  /* 0x0000000300117213 */ /* 0x000fe40000000000 */
[----:B------:R-:W-:-:S03]  /*0a00*/  IABS R21, c[0x0][0x1cc] ;  /* 0x0000730000157a13 */ /* 0x000fc60000000000 */
[----:B------:R-:W-:Y:S01]  /*0a10*/  IMAD.HI.U32 R15, R12, R17, RZ ;  /* 0x000000110c0f7227 */ /* 0x000fe200078e00ff */
[----:B0-----:R-:W-:-:S03]  /*0a20*/  LOP3.LUT R6, R3, c[0x0][0x1cc], RZ, 0x3c, !PT ;  /* 0x0000730003067a12 */ /* 0x001fc600078e3cff */
[----:B-1----:R-:W-:Y:S01]  /*0a30*/  IMAD.WIDE R10, R9, R14, c[0x0][0x188] ;  /* 0x00006200090a7625 */ /* 0x002fe200078e020e */
[----:B------:R-:W-:Y:S02]  /*0a40*/  IADD3 R16, -R15, RZ, RZ ;  /* 0x000000ff0f107210 */ /* 0x000fe40007ffe1ff */
[----:B------:R-:W-:-:S03]  /*0a50*/  ISETP.GE.AND P0, PT, R6, RZ, PT ;  /* 0x000000ff0600720c */ /* 0x000fc60003f06270 */
[----:B------:R-:W-:Y:S01]  /*0a60*/  IMAD R16, R21, R16, R17 ;  /* 0x0000001015107224 */ /* 0x000fe200078e0211 */
[----:B------:R-:W-:Y:S01]  /*0a70*/  IADD3 R17, R4, R3, RZ ;  /* 0x0000000304117210 */ /* 0x000fe20007ffe0ff */
[----:B------:R-:W3:Y:S03]  /*0a80*/  LDG.E.CONSTANT R10, [R10.64] ;  /* 0x000000060a0a7981 */ /* 0x000ee6000c1e9900 */
        /* <DEDUP_REMOVED lines=13> */
[----:B------:R-:W-:-:S06]  /*0b60*/  IMAD.WIDE R6, R3, R14, c[0x0][0x190] ;  /* 0x0000640003067625 */ /* 0x000fcc00078e020e */
[----:B------:R-:W3:Y:S01]  /*0b70*/  LDG.E.CONSTANT R7, [R6.64] ;  /* 0x0000000606077981 */ /* 0x000ee2000c1e9900 */
[----:B------:R-:W-:Y:S01]  /*0b80*/  IMAD.WIDE R20, R17, R14, c[0x0][0x1b0] ;  /* 0x00006c0011147625 */ /* 0x000fe200078e020e */
[----:B--2---:R-:W-:-:S03]  /*0b90*/  HFMA2.MMA R27, R8, 1, 1, R19 ;  /* 0x3c003c00081b7835 */ /* 0x004fc60000000013 */
[----:B------:R-:W-:-:S05]  /*0ba0*/  IMAD.WIDE R18, R15, R14, c[0x0][0x160] ;  /* 0x000058000f127625 */ /* 0x000fca00078e020e */
[----:B------:R0:W-:Y:S04]  /*0bb0*/  STG.E [R18.64], R27 ;  /* 0x0000001b12007986 */ /* 0x0001e8000c101906 */
[----:B------:R-:W2:Y:S01]  /*0bc0*/  LDG.E R20, [R20.64] ;  /* 0x0000000614147981 */ /* 0x000ea2000c1e1900 */
[----:B------:R-:W-:Y:S01]  /*0bd0*/  IMAD.WIDE R22, R9, R14, c[0x0][0x198] ;  /* 0x0000660009167625 */ /* 0x000fe200078e020e */
[----:B------:R-:W-:Y:S02]  /*0be0*/  SHF.R.S32.HI R16, RZ, 0x1f, R17 ;  /* 0x0000001fff107819 */ /* 0x000fe40000011411 */
[----:B------:R-:W-:-:S03]  /*0bf0*/  @P1 LEA R8, P0, R17, c[0x0][0x1b8], 0x2 ;  /* 0x00006e0011081a11 */ /* 0x000fc600078010ff */
[----:B------:R-:W4:Y:S01]  /*0c00*/  LDG.E.CONSTANT R22, [R22.64] ;  /* 0x0000000616167981 */ /* 0x000f22000c1e9900 */
[-C--:B------:R-:W-:Y:S01]  /*0c10*/  IMAD.WIDE R24, R15, R14.reuse, c[0x0][0x168] ;  /* 0x00005a000f187625 */ /* 0x080fe200078e020e */
[----:B------:R-:W-:Y:S01]  /*0c20*/  @P1 LEA.HI.X R9, R17, c[0x0][0x1bc], R16, 0x2, P0 ;  /* 0x00006f0011091a11 */ /* 0x000fe200000f1410 */
[----:B---3--:R-:W-:Y:S02]  /*0c30*/  HADD2 R7, R10, R7 ;  /* 0x000000070a077230 */ /* 0x008fe40000000000 */
[----:B------:R-:W-:-:S06]  /*0c40*/  IMAD.WIDE R10, R3, R14, c[0x0][0x1a0] ;  /* 0x00006800030a7625 */ /* 0x000fcc00078e020e */
[----:B------:R-:W4:Y:S01]  /*0c50*/  LDG.E.CONSTANT R11, [R10.64] ;  /* 0x000000060a0b7981 */ /* 0x000f22000c1e9900 */
[----:B--2---:R-:W-:-:S05]  /*0c60*/  HMUL2 R29, R7, R20 ;  /* 0x00000014071d7232 */ /* 0x004fca0000000000 */
[----:B------:R0:W-:Y:S04]  /*0c70*/  STG.E [R24.64], R29 ;  /* 0x0000001d18007986 */ /* 0x0001e8000c101906 */
[----:B------:R-:W2:Y:S01]  /*0c80*/  @P1 LDG.E R8, [R8.64] ;  /* 0x0000000608081981 */ /* 0x000ea2000c1e1900 */
[----:B------:R-:W-:Y:S02]  /*0c90*/  SHF.R.S32.HI R14, RZ, 0x1f, R15 ;  /* 0x0000001fff0e7819 */ /* 0x000fe4000001140f */
[----:B------:R-:W-:-:S04]  /*0ca0*/  LEA R6, P0, R15, c[0x0][0x170], 0x2 ;  /* 0x00005c000f067a11 */ /* 0x000fc800078010ff */
[----:B------:R-:W-:Y:S02]  /*0cb0*/  LEA.HI.X R7, R15, c[0x0][0x174], R14, 0x2, P0 ;  /* 0x00005d000f077a11 */ /* 0x000fe400000f140e */
[----:B------:R-:W-:-:S04]  /*0cc0*/  IADD3 R3, R3, c[0x0][0x0], RZ ;  /* 0x0000000003037a10 */ /* 0x000fc80007ffe0ff */
[----:B------:R-:W-:Y:S01]  /*0cd0*/  ISETP.GE.AND P0, PT, R3, UR4, PT ;  /* 0x0000000403007c0c */ /* 0x000fe2000bf06270 */
[----:B----4-:R-:W-:-:S10]  /*0ce0*/  HFMA2.MMA R17, R22, 1, 1, R11 ;  /* 0x3c003c0016117835 */ /* 0x010fd4000000000b */
[----:B--2---:R-:W-:-:S05]  /*0cf0*/  @P1 HMUL2 R17, R17, R8 ;  /* 0x0000000811111232 */ /* 0x004fca0000000000 */
[----:B------:R0:W-:Y:S01]  /*0d00*/  STG.E [R6.64], R17 ;  /* 0x0000001106007986 */ /* 0x0001e2000c101906 */
[----:B------:R-:W-:Y:S05]  /*0d10*/  @!P0 BRA `(.L_x_506) ;  /* 0xfffffc7000008947 */ /* 0x000fea000383ffff */
[----:B------:R-:W-:Y:S05]  /*0d20*/  EXIT ;  /* 0x000000000000794d */ /* 0x000fea0003800000 */
.L_x_507:
        /* <DEDUP_REMOVED lines=13> */
.L_x_571:


//--------------------- .text._ZN17fastertransformer15QKVIA3TransposeIfEEvPT_S2_S2_PKS1_S4_S4_PKiS4_S4_iiii --------------------------
	.section	.text._ZN17fastertransformer15QKVIA3TransposeIfEEvPT_S2_S2_PKS1_S4_S4_PKiS4_S4_iiii,"ax",@progbits
	.sectioninfo	@"SHI_REGISTERS=29"
	.align	128
        .global         _ZN17fastertransformer15QKVIA3TransposeIfEEvPT_S2_S2_PKS1_S4_S4_PKiS4_S4_iiii
        .type           _ZN17fastertransformer15QKVIA3TransposeIfEEvPT_S2_S2_PKS1_S4_S4_PKiS4_S4_iiii,@function
        .size           _ZN17fastertransformer15QKVIA3TransposeIfEEvPT_S2_S2_PKS1_S4_S4_PKiS4_S4_iiii,(.L_x_572 - _ZN17fastertransformer15QKVIA3TransposeIfEEvPT_S2_S2_PKS1_S4_S4_PKiS4_S4_iiii)
        .other          _ZN17fastertransformer15QKVIA3TransposeIfEEvPT_S2_S2_PKS1_S4_S4_PKiS4_S4_iiii,@"STO_CUDA_ENTRY STV_DEFAULT"
_ZN17fastertransformer15QKVIA3TransposeIfEEvPT_S2_S2_PKS1_S4_S4_PKiS4_S4_iiii:
.text._ZN17fastertransformer15QKVIA3TransposeIfEEvPT_S2_S2_PKS1_S4_S4_PKiS4_S4_iiii:
        /* <DEDUP_REMOVED lines=14> */
[----:B0-----:R-:W-:Y:S01]  /*00e0*/  IABS R8, c[0x0][0x1b4] ;  /* 0x00006d0000087a13 */ /* 0x001fe20000000000 */
[----:B------:R-:W0:Y:S01]  /*00f0*/  S2R R9, SR_CTAID.Y ;  /* 0x0000000000097919 */ /* 0x000e220000002600 */
[----:B------:R-:W-:Y:S01]  /*0100*/  ISETP.NE.U32.AND P1, PT, RZ, c[0x0][0x190], PT ;  /* 0x00006400ff007a0c */ /* 0x000fe20003f25070 */
[----:B-----5:R-:W-:Y:S01]  /*0110*/  IMAD R12, R12, UR4, RZ ;  /* 0x000000040c0c7c24 */ /* 0x020fe2000f8e02ff */
[----:B------:R-:W1:Y:S01]  /*0120*/  I2F.RP R2, R8 ;  /* 0x0000000800027306 */ /* 0x000e620000209400 */
[----:B------:R-:W-:Y:S02]  /*0130*/  ISETP.NE.U32.AND P0, PT, RZ, c[0x0][0x1a0], PT ;  /* 0x00006800ff007a0c */ /* 0x000fe40003f05070 */
[----:B------:R-:W-:Y:S02]  /*0140*/  ISETP.NE.AND.EX P1, PT, RZ, c[0x0][0x194], PT, P1 ;  /* 0x00006500ff007a0c */ /* 0x000fe40003f25310 */
[----:B------:R-:W-:Y:S02]  /*0150*/  ISETP.NE.U32.AND P2, PT, RZ, c[0x0][0x198], PT ;  /* 0x00006600ff007a0c */ /* 0x000fe40003f45070 */
[----:B------:R-:W-:-:S02]  /*0160*/  ISETP.NE.AND.EX P0, PT, RZ, c[0x0][0x1a4], P1, P0 ;  /* 0x00006900ff007a0c */ /* 0x000fc40000f05300 */
[----:B------:R-:W-:Y:S01]  /*0170*/  ISETP.NE.AND.EX P1, PT, RZ, c[0x0][0x19c], P1, P2 ;  /* 0x00006700ff007a0c */ /* 0x000fe20000f25320 */
[----:B-1----:R-:W1:Y:S01]  /*0180*/  MUFU.RCP R2, R2 ;  /* 0x0000000200027308 */ /* 0x002e620000001000 */
[----:B0-----:R-:W-:-:S04]  /*0190*/  IMAD R14, R0, c[0x0][0x1ac], R9 ;  /* 0x00006b00000e7a24 */ /* 0x001fc800078e0209 */
[----:B------:R-:W-:Y:S01]  /*01a0*/  IMAD R14, R14, UR4, RZ ;  /* 0x000000040e0e7c24 */ /* 0x000fe2000f8e02ff */
[----:B-1----:R-:W-:-:S04]  /*01b0*/  IADD3 R10, R2, 0xffffffe, RZ ;  /* 0x0ffffffe020a7810 */ /* 0x002fc80007ffe0ff */
[----:B------:R0:W1:Y:S02]  /*01c0*/  F2I.FTZ.U32.TRUNC.NTZ R11, R10 ;  /* 0x0000000a000b7305 */ /* 0x000064000021f000 */
[----:B0-----:R-:W-:Y:S02]  /*01d0*/  IMAD.MOV.U32 R10, RZ, RZ, RZ ;  /* 0x000000ffff0a7224 */ /* 0x001fe400078e00ff */
[----:B-1----:R-:W-:-:S04]  /*01e0*/  IMAD.MOV R3, RZ, RZ, -R11 ;  /* 0x000000ffff037224 */ /* 0x002fc800078e0a0b */
[----:B------:R-:W-:-:S04]  /*01f0*/  IMAD R3, R3, R8, RZ ;  /* 0x0000000803037224 */ /* 0x000fc800078e02ff */
[----:B------:R-:W-:-:S04]  /*0200*/  IMAD.HI.U32 R10, R11, R3, R10 ;  /* 0x000000030b0a7227 */ /* 0x000fc800078e000a */
[----:B------:R-:W-:-:S03]  /*0210*/  IMAD.MOV.U32 R11, RZ, RZ, R4 ;  /* 0x000000ffff0b7224 */ /* 0x000fc600078e0004 */
.L_x_508:
[----:B------:R-:W-:Y:S01]  /*0220*/  HFMA2.MMA R13, -RZ, RZ, 0, 2.384185791015625e-07 ;  /* 0x00000004ff0d7435 */ /* 0x000fe200000001ff */
[--C-:B0-----:R-:W-:Y:S02]  /*0230*/  IMAD.IADD R2, R14, 0x1, R11.reuse ;  /* 0x000000010e027824 */ /* 0x101fe400078e020b */
[C-C-:B------:R-:W-:Y:S02]  /*0240*/  @P1 IMAD.IADD R20, R12.reuse, 0x1, R11.reuse ;  /* 0x000000010c141824 */ /* 0x140fe400078e020b */
[----:B------:R-:W-:Y:S01]  /*0250*/  @P0 IMAD.IADD R6, R12, 0x1, R11 ;  /* 0x000000010c060824 */ /* 0x000fe200078e020b */
[----:B------:R-:W-:Y:S02]  /*0260*/  SHF.R.S32.HI R3, RZ, 0x1f, R2 ;  /* 0x0000001fff037819 */ /* 0x000fe40000011402 */
[C---:B------:R-:W-:Y:S02]  /*0270*/  LEA R4, P2, R2.reuse, c[0x0][0x188], 0x2 ;  /* 0x0000620002047a11 */ /* 0x040fe400078410ff */
[----:B------:R-:W-:-:S02]  /*0280*/  IMAD.WIDE R22, R2, R13, c[0x0][0x180] ;  /* 0x0000600002167625 */ /* 0x000fc400078e020d */
[----:B------:R-:W-:Y:S02]  /*0290*/  LEA.HI.X R5, R2, c[0x0][0x18c], R3, 0x2, P2 ;  /* 0x0000630002057a11 */ /* 0x000fe400010f1403 */
[-C--:B------:R-:W-:Y:S01]  /*02a0*/  @P1 IMAD.WIDE R20, R20, R13.reuse, c[0x0][0x198] ;  /* 0x0000660014141625 */ /* 0x080fe200078e020d */
[----:B------:R0:W2:Y:S03]  /*02b0*/  LDG.E.CONSTANT R15, [R22.64] ;  /* 0x00000006160f7981 */ /* 0x0000a6000c1e9900 */
[-C--:B------:R-:W-:Y:S01]  /*02c0*/  @P0 IMAD.WIDE R6, R6, R13.reuse, c[0x0][0x1a0] ;  /* 0x0000680006060625 */ /* 0x080fe200078e020d */
[----:B------:R-:W2:Y:S03]  /*02d0*/  @P1 LDG.E.CONSTANT R16, [R20.64] ;  /* 0x0000000614101981 */ /* 0x000ea6000c1e9900 */
[----:B------:R-:W-:Y:S01]  /*02e0*/  IMAD.WIDE R2, R2, R13, c[0x0][0x178] ;  /* 0x00005e0002027625 */ /* 0x000fe200078e020d */
[----:B------:R1:W3:Y:S04]  /*02f0*/  @P0 LDG.E.CONSTANT R17, [R6.64] ;  /* 0x0000000606110981 */ /* 0x0002e8000c1e9900 */
[----:B------:R4:W3:Y:S04]  /*0300*/  LDG.E.CONSTANT R18, [R4.64] ;  /* 0x0000000604127981 */ /* 0x0008e8000c1e9900 */
[----:B------:R5:W3:Y:S01]  /*0310*/  LDG.E.CONSTANT R19, [R2.64] ;  /* 0x0000000602137981 */ /* 0x000ae2000c1e9900 */
[----:B------:R-:W-:-:S02]  /*0320*/  IABS R25, R11 ;  /* 0x0000000b00197213 */ /* 0x000fc40000000000 */
[----:B------:R-:W-:-:S03]  /*0330*/  IABS R26, c[0x0][0x1b4] ;  /* 0x00006d00001a7a13 */ /* 0x000fc60000000000 */
[----:B------:R-:W-:-:S04]  /*0340*/  IMAD.HI.U32 R24, R10, R25, RZ ;  /* 0x000000190a187227 */ /* 0x000fc800078e00ff */
[----:B0-----:R-:W-:-:S04]  /*0350*/  IMAD.MOV R22, RZ, RZ, -R24 ;  /* 0x000000ffff167224 */ /* 0x001fc800078e0a18 */
[----:B------:R-:W-:-:S05]  /*0360*/  IMAD R23, R26, R22, R25 ;  /* 0x000000161a177224 */ /* 0x000fca00078e0219 */
[----:B------:R-:W-:Y:S02]  /*0370*/  ISETP.GT.U32.AND P4, PT, R8, R23, PT ;  /* 0x000000170800720c */ /* 0x000fe40003f84070 */
[----:B-----5:R-:W-:-:S11]  /*0380*/  LOP3.LUT R2, R11, c[0x0][0x1b4], RZ, 0x3c, !PT ;  /* 0x00006d000b027a12 */ /* 0x020fd600078e3cff */
        /* <DEDUP_REMOVED lines=12> */
[----:B-1----:R-:W-:-:S04]  /*0450*/  IMAD R6, R2, c[0x0][0x1b4], R3 ;  /* 0x00006d0002067a24 */ /* 0x002fc800078e0203 */
[----:B----4-:R-:W-:Y:S01]  /*0460*/  IMAD.SHL.U32 R4, R6, 0x4, RZ ;  /* 0x0000000406047824 */ /* 0x010fe200078e00ff */
[----:B------:R-:W-:-:S04]  /*0470*/  SHF.R.S32.HI R3, RZ, 0x1f, R6 ;  /* 0x0000001fff037819 */ /* 0x000fc80000011406 */
[----:B------:R-:W-:Y:S02]  /*0480*/  SHF.L.U64.HI R5, R6, 0x2, R3 ;  /* 0x0000000206057819 */ /* 0x000fe40000010203 */
[C---:B------:R-:W-:Y:S02]  /*0490*/  IADD3 R2, P2, R4.reuse, c[0x0][0x168], RZ ;  /* 0x00005a0004027a10 */ /* 0x040fe40007f5e0ff */
[----:B------:R-:W-:Y:S01]  /*04a0*/  IADD3 R4, P3, R4, c[0x0][0x170], RZ ;  /* 0x00005c0004047a10 */ /* 0x000fe20007f7e0ff */
[----:B------:R-:W-:Y:S01]  /*04b0*/  IMAD.WIDE R6, R6, R13, c[0x0][0x160] ;  /* 0x0000580006067625 */ /* 0x000fe200078e020d */
[C---:B------:R-:W-:Y:S02]  /*04c0*/  IADD3.X R3, R5.reuse, c[0x0][0x16c], RZ, P2, !PT ;  /* 0x00005b0005037a10 */ /* 0x040fe400017fe4ff */
[----:B------:R-:W-:Y:S02]  /*04d0*/  IADD3.X R5, R5, c[0x0][0x174], RZ, P3, !PT ;  /* 0x00005d0005057a10 */ /* 0x000fe40001ffe4ff */
[----:B------:R-:W-:-:S04]  /*04e0*/  IADD3 R11, R11, c[0x0][0x0], RZ ;  /* 0x000000000b0b7a10 */ /* 0x000fc80007ffe0ff */
[----:B------:R-:W-:Y:S01]  /*04f0*/  ISETP.GE.AND P2, PT, R11, UR4, PT ;  /* 0x000000040b007c0c */ /* 0x000fe2000bf46270 */
[----:B--2---:R-:W-:Y:S02]  /*0500*/  @P1 FMUL.FTZ R15, R15, R16 ;  /* 0x000000100f0f1220 */ /* 0x004fe40000410000 */
[----:B---3--:R-:W-:Y:S01]  /*0510*/  @P0 FMUL.FTZ R18, R18, R17 ;  /* 0x0000001112120220 */ /* 0x008fe20000410000 */
[----:B------:R0:W-:Y:S04]  /*0520*/  STG.E [R6.64], R19 ;  /* 0x0000001306007986 */ /* 0x0001e8000c101906 */
[----:B------:R0:W-:Y:S04]  /*0530*/  STG.E [R2.64], R15 ;  /* 0x0000000f02007986 */ /* 0x0001e8000c101906 */
[----:B------:R0:W-:Y:S01]  /*0540*/  STG.E [R4.64], R18 ;  /* 0x0000001204007986 */ /* 0x0001e2000c101906 */
[----:B------:R-:W-:Y:S05]  /*0550*/  @!P2 BRA `(.L_x_508) ;  /* 0xfffffcc00000a947 */ /* 0x000fea000383ffff */
[----:B------:R-:W-:Y:S05]  /*0560*/  EXIT ;  /* 0x000000000000794d */ /* 0x000fea0003800000 */
.L_x_509:
        /* <DEDUP_REMOVED lines=9> */
.L_x_572:


//--------------------- .text._ZN17fastertransformer22addQKVBiasIA3TransposeIfEEvPT_S2_S2_PKS1_S4_S4_S4_S4_S4_PKiS4_S4_iiii --------------------------
	.section	.text._ZN17fastertransformer22addQKVBiasIA3TransposeIfEEvPT_S2_S2_PKS1_S4_S4_S4_S4_S4_PKiS4_S4_iiii,"ax",@progbits
	.sectioninfo	@"SHI_REGISTERS=29"
	.align	128
        .global         _ZN17fastertransformer22addQKVBiasIA3TransposeIfEEvPT_S2_S2_PKS1_S4_S4_S4_S4_S4_PKiS4_S4_iiii
        .type           _ZN17fastertransformer22addQKVBiasIA3TransposeIfEEvPT_S2_S2_PKS1_S4_S4_S4_S4_S4_PKiS4_S4_iiii,@function
        .size           _ZN17fastertransformer22addQKVBiasIA3TransposeIfEEvPT_S2_S2_PKS1_S4_S4_S4_S4_S4_PKiS4_S4_iiii,(.L_x_573 - _ZN17fastertransformer22addQKVBiasIA3TransposeIfEEvPT_S2_S2_PKS1_S4_S4_S4_S4_S4_PKiS4_S4_iiii)
        .other          _ZN17fastertransformer22addQKVBiasIA3TransposeIfEEvPT_S2_S2_PKS1_S4_S4_S4_S4_S4_PKiS4_S4_iiii,@"STO_CUDA_ENTRY STV_DEFAULT"
_ZN17fastertransformer22addQKVBiasIA3TransposeIfEEvPT_S2_S2_PKS1_S4_S4_S4_S4_S4_PKiS4_S4_iiii:
.text._ZN17fastertransformer22addQKVBiasIA3TransposeIfEEvPT_S2_S2_PKS1_S4_S4_S4_S4_S4_PKiS4_S4_iiii:
        /* <DEDUP_REMOVED lines=24> */
[----:B-1----:R-:W1:Y:S02]  /*0180*/  MUFU.RCP R2, R2 ;  /* 0x0000000200027308 */ /* 0x002e640000001000 */
[----:B-1----:R-:W-:Y:S01]  /*0190*/  IADD3 R8, R2, 0xffffffe, RZ ;  /* 0x0ffffffe02087810 */ /* 0x002fe20007ffe0ff */
[----:B0-----:R-:W-:-:S05]  /*01a0*/  IMAD R2, R0, c[0x0][0x1c4], R7 ;  /* 0x0000710000027a24 */ /* 0x001fca00078e0207 */
[----:B------:R0:W1:Y:S02]  /*01b0*/  F2I.FTZ.U32.TRUNC.NTZ R9, R8 ;  /* 0x0000000800097305 */ /* 0x000064000021f000 */
[----:B0-----:R-:W-:Y:S01]  /*01c0*/  HFMA2.MMA R8, -RZ, RZ, 0, 0 ;  /* 0x00000000ff087435 */ /* 0x001fe200000001ff */
[----:B-1----:R-:W-:-:S04]  /*01d0*/  IMAD.MOV R3, RZ, RZ, -R9 ;  /* 0x000000ffff037224 */ /* 0x002fc800078e0a09 */
[----:B------:R-:W-:-:S05]  /*01e0*/  IMAD R3, R3, R6, RZ ;  /* 0x0000000603037224 */ /* 0x000fca00078e02ff */
[----:B------:R-:W-:-:S04]  /*01f0*/  IMAD.HI.U32 R8, R9, R3, R8 ;  /* 0x0000000309087227 */ /* 0x000fc800078e0008 */
[----:B------:R-:W-:Y:S02]  /*0200*/  IMAD R9, R2, UR4, RZ ;  /* 0x0000000402097c24 */ /* 0x000fe4000f8e02ff */
.L_x_510:
        /* <DEDUP_REMOVED lines=12> */
[----:B0-----:R-:W-:-:S11]  /*02d0*/  LOP3.LUT R4, R11, c[0x0][0x1cc], RZ, 0x3c, !PT ;  /* 0x000073000b047a12 */ /* 0x001fd600078e3cff */
        /* <DEDUP_REMOVED lines=9> */
[----:B-1----:R-:W-:Y:S02]  /*0370*/  IMAD.MOV R12, RZ, RZ, -R15 ;  /* 0x000000ffff0c7224 */ /* 0x002fe400078e0a0f */
[----:B------:R-:W-:Y:S02]  /*0380*/  IMAD R4, R4, c[0x0][0x1c4], R7 ;  /* 0x0000710004047a24 */ /* 0x000fe400078e0207 */
[----:B------:R-:W-:Y:S02]  /*0390*/  IMAD R15, R12, c[0x0][0x1cc], R11 ;  /* 0x000073000c0f7a24 */ /* 0x000fe400078e020b */
[----:B------:R-:W-:-:S04]  /*03a0*/  IMAD.WIDE R16, R3, R14, c[0x0][0x188] ;  /* 0x0000620003107625 */ /* 0x000fc800078e020e */
[-C--:B------:R-:W-:Y:S02]  /*03b0*/  IMAD.WIDE R12, R11, R14.reuse, c[0x0][0x190] ;  /* 0x000064000b0c7625 */ /* 0x080fe400078e020e */
[----:B------:R0:W3:Y:S02]  /*03c0*/  LDG.E.CONSTANT R16, [R16.64] ;  /* 0x0000000610107981 */ /* 0x0000e4000c1e9900 */
[----:B------:R-:W-:Y:S02]  /*03d0*/  IMAD R15, R4, c[0x0][0x1cc], R15 ;  /* 0x00007300040f7a24 */ /* 0x000fe400078e020f */
[----:B------:R-:W-:Y:S01]  /*03e0*/  @P1 IMAD.IADD R21, R10, 0x1, R11 ;  /* 0x000000010a151824 */ /* 0x000fe200078e020b */
[----:B------:R1:W3:Y:S01]  /*03f0*/  LDG.E.CONSTANT R13, [R12.64] ;  /* 0x000000060c0d7981 */ /* 0x0002e2000c1e9900 */
[----:B------:R-:W-:-:S04]  /*0400*/  IMAD.WIDE R18, R15, R14, c[0x0][0x160] ;  /* 0x000058000f127625 */ /* 0x000fc800078e020e */
[----:B------:R-:W-:-:S04]  /*0410*/  @P1 IMAD.WIDE R20, R21, R14, c[0x0][0x1b0] ;  /* 0x00006c0015141625 */ /* 0x000fc800078e020e */
[----:B--2---:R-:W-:-:S05]  /*0420*/  FADD.FTZ R23, R2, R5 ;  /* 0x0000000502177221 */ /* 0x004fca0000010000 */
[----:B------:R3:W-:Y:S04]  /*0430*/  STG.E [R18.64], R23 ;  /* 0x0000001712007986 */ /* 0x0007e8000c101906 */
[----:B------:R-:W2:Y:S01]  /*0440*/  @P1 LDG.E R20, [R20.64] ;  /* 0x0000000614141981 */ /* 0x000ea2000c1e1900 */
[----:B------:R-:W-:Y:S02]  /*0450*/  SHF.R.S32.HI R22, RZ, 0x1f, R3 ;  /* 0x0000001fff167819 */ /* 0x000fe40000011403 */
[----:B------:R-:W-:Y:S02]  /*0460*/  LEA R2, P2, R3, c[0x0][0x198], 0x2 ;  /* 0x0000660003027a11 */ /* 0x000fe400078410ff */
[----:B------:R-:W-:Y:S02]  /*0470*/  SHF.R.S32.HI R26, RZ, 0x1f, R15 ;  /* 0x0000001fff1a7819 */ /* 0x000fe4000001140f */
[----:B------:R-:W-:-:S02]  /*0480*/  SHF.R.S32.HI R24, RZ, 0x1f, R11 ;  /* 0x0000001fff187819 */ /* 0x000fc4000001140b */
[----:B------:R-:W-:Y:S02]  /*0490*/  LEA R4, P3, R11, c[0x0][0x1a0], 0x2 ;  /* 0x000068000b047a11 */ /* 0x000fe400078610ff */
[----:B0-----:R-:W-:Y:S02]  /*04a0*/  SHF.L.U32 R17, R15, 0x2, RZ ;  /* 0x000000020f117819 */ /* 0x001fe400000006ff */
[----:B------:R-:W-:Y:S02]  /*04b0*/  LEA.HI.X R3, R3, c[0x0][0x19c], R22, 0x2, P2 ;  /* 0x0000670003037a11 */ /* 0x000fe400010f1416 */
[----:B------:R-:W-:Y:S01]  /*04c0*/  SHF.L.U64.HI R26, R15, 0x2, R26 ;  /* 0x000000020f1a7819 */ /* 0x000fe2000001021a */
[----:B------:R-:W-:Y:S01]  /*04d0*/  @P0 IMAD.IADD R15, R10, 0x1, R11 ;  /* 0x000000010a0f0824 */ /* 0x000fe200078e020b */
[----:B------:R-:W-:Y:S01]  /*04e0*/  LEA.HI.X R5, R11, c[0x0][0x1a4], R24, 0x2, P3 ;  /* 0x000069000b057a11 */ /* 0x000fe200018f1418 */
[----:B------:R-:W4:Y:S01]  /*04f0*/  LDG.E.CONSTANT R2, [R2.64] ;  /* 0x0000000602027981 */ /* 0x000f22000c1e9900 */
[----:B-1----:R-:W-:Y:S01]  /*0500*/  IADD3 R12, P2, R17, c[0x0][0x168], RZ ;  /* 0x00005a00110c7a10 */ /* 0x002fe20007f5e0ff */
[----:B------:R-:W-:-:S03]  /*0510*/  @P0 IMAD.WIDE R14, R15, R14, c[0x0][0x1b8] ;  /* 0x00006e000f0e0625 */ /* 0x000fc600078e020e */
[----:B------:R-:W4:Y:S01]  /*0520*/  LDG.E.CONSTANT R5, [R4.64] ;  /* 0x0000000604057981 */ /* 0x000f22000c1e9900 */
[----:B---3--:R-:W-:Y:S01]  /*0530*/  FADD.FTZ R19, R16, R13 ;  /* 0x0000000d10137221 */ /* 0x008fe20000010000 */
[----:B------:R-:W-:-:S03]  /*0540*/  IADD3.X R13, R26, c[0x0][0x16c], RZ, P2, !PT ;  /* 0x00005b001a0d7a10 */ /* 0x000fc600017fe4ff */
[----:B--2---:R-:W-:-:S05]  /*0550*/  @P1 FMUL.FTZ R19, R19, R20 ;  /* 0x0000001413131220 */ /* 0x004fca0000410000 */
[----:B------:R0:W-:Y:S04]  /*0560*/  STG.E [R12.64], R19 ;  /* 0x000000130c007986 */ /* 0x0001e8000c101906 */
[----:B------:R-:W2:Y:S01]  /*0570*/  @P0 LDG.E R14, [R14.64] ;  /* 0x000000060e0e0981 */ /* 0x000ea2000c1e1900 */
[----:B------:R-:W-:-:S04]  /*0580*/  IADD3 R16, P2, R17, c[0x0][0x170], RZ ;  /* 0x00005c0011107a10 */ /* 0x000fc80007f5e0ff */
[----:B------:R-:W-:Y:S01]  /*0590*/  IADD3.X R17, R26, c[0x0][0x174], RZ, P2, !PT ;  /* 0x00005d001a117a10 */ /* 0x000fe200017fe4ff */
[----:B----4-:R-:W-:Y:S01]  /*05a0*/  FADD.FTZ R21, R2, R5 ;  /* 0x0000000502157221 */ /* 0x010fe20000010000 */
[----:B------:R-:W-:-:S04]  /*05b0*/  IADD3 R11, R11, c[0x0][0x0], RZ ;  /* 0x000000000b0b7a10 */ /* 0x000fc80007ffe0ff */
[----:B------:R-:W-:Y:S01]  /*05c0*/  ISETP.GE.AND P2, PT, R11, UR4, PT ;  /* 0x000000040b007c0c */ /* 0x000fe2000bf46270 */
[----:B--2---:R-:W-:-:S05]  /*05d0*/  @P0 FMUL.FTZ R21, R21, R14 ;  /* 0x0000000e15150220 */ /* 0x004fca0000410000 */
[----:B------:R0:W-:Y:S07]  /*05e0*/  STG.E [R16.64], R21 ;  /* 0x0000001510007986 */ /* 0x0001ee000c101906 */
[----:B------:R-:W-:Y:S05]  /*05f0*/  @!P2 BRA `(.L_x_510) ;  /* 0xfffffc100000a947 */ /* 0x000fea000383ffff */
[----:B------:R-:W-:Y:S05]  /*0600*/  EXIT ;  /* 0x000000000000794d */ /* 0x000fea0003800000 */
.L_x_511:
        /* <DEDUP_REMOVED lines=15> */
.L_x_573:


//--------------------- .text._ZN17fastertransformer22add_head3Size_QKV_biasI7__half2EEvPKT_S4_PS2_S5_S5_iiiii --------------------------
	.section	.text._ZN17fastertransformer22add_head3Size_QKV_biasI7__half2EEvPKT_S4_PS2_S5_S5_iiiii,"ax",@progbits
	.sectioninfo	@"SHI_REGISTERS=26"
	.align	128
        .global         _ZN17fastertransformer22add_head3Size_QKV_biasI7__half2EEvPKT_S4_PS2_S5_S5_iiiii
        .type           _ZN17fastertransformer22add_head3Size_QKV_biasI7__half2EEvPKT_S4_PS2_S5_S5_iiiii,@function
        .size           _ZN17fastertransformer22add_head3Size_QKV_biasI7__half2EEvPKT_S4_PS2_S5_S5_iiiii,(.L_x_574 - _ZN17fastertransformer22add_head3Size_QKV_biasI7__half2EEvPKT_S4_PS2_S5_S5_iiiii)
        .other          _ZN17fastertransformer22add_head3Size_QKV_biasI7__half2EEvPKT_S4_PS2_S5_S5_iiiii,@"STO_CUDA_ENTRY STV_DEFAULT"
_ZN17fastertransformer22add_head3Size_QKV_biasI7__half2EEvPKT_S4_PS2_S5_S5_iiiii:
.text._ZN17fastertransformer22add_head3Size_QKV_biasI7__half2EEvPKT_S4_PS2_S5_S5_iiiii:
[----:B------:R-:W-:Y:S02]  /*0000*/  MOV R1, c[0x0][0x28] ;  /* 0x00000a0000017a02 */ /* 0x000fe40000000f00 */
[----:B------:R-:W0:Y:S01]  /*0010*/  I2F.U32.RP R0, c[0x0][0x198] ;  /* 0x0000660000007b06 */ /* 0x000e220000209000 */
[----:B------:R-:W1:Y:S01]  /*0020*/  S2R R4, SR_TID.X ;  /* 0x0000000000047919 */ /* 0x000e620000002100 */
[----:B------:R-:W-:Y:S01]  /*0030*/  ISETP.NE.U32.AND P2, PT, RZ, c[0x0][0x198], PT ;  /* 0x00006600ff007a0c */ /* 0x000fe20003f45070 */
[----:B------:R-:W-:Y:S02]  /*0040*/  ULDC UR5, c[0x0][0x198] ;  /* 0x0000660000057ab9 */ /* 0x000fe40000000800 */
[----:B------:R-:W2:Y:S01]  /*0050*/  S2R R16, SR_CTAID.Z ;  /* 0x0000000000107919 */ /* 0x000ea20000002700 */
[----:B------:R-:W-:Y:S02]  /*0060*/  UIMAD UR5, UR5, 0x3, URZ ;  /* 0x00000003050578a4 */ /* 0x000fe4000f8e023f */
[----:B------:R-:W-:Y:S01]  /*0070*/  ULDC UR4, c[0x0][0x194] ;  /* 0x0000650000047ab9 */ /* 0x000fe20000000800 */
[----:B------:R-:W3:Y:S01]  /*0080*/  S2R R7, SR_CTAID.X ;  /* 0x0000000000077919 */ /* 0x000ee20000002500 */
[----:B------:R-:W-:Y:S01]  /*0090*/  UIMAD UR4, UR4, UR5, URZ ;  /* 0x00000005040472a4 */ /* 0x000fe2000f8e023f */
[----:B0-----:R-:W0:Y:S02]  /*00a0*/  MUFU.RCP R0, R0 ;  /* 0x0000000000007308 */ /* 0x001e240000001000 */
[----:B0-----:R-:W-:-:S06]  /*00b0*/  IADD3 R2, R0, 0xffffffe, RZ ;  /* 0x0ffffffe00027810 */ /* 0x001fcc0007ffe0ff */
[----:B------:R0:W4:Y:S02]  /*00c0*/  F2I.FTZ.U32.TRUNC.NTZ R3, R2 ;  /* 0x0000000200037305 */ /* 0x000124000021f000 */
[----:B0-----:R-:W-:Y:S01]  /*00d0*/  HFMA2.MMA R2, -RZ, RZ, 0, 0 ;  /* 0x00000000ff027435 */ /* 0x001fe200000001ff */
[----:B----4-:R-:W-:-:S05]  /*00e0*/  IADD3 R5, RZ, -R3, RZ ;  /* 0x80000003ff057210 */ /* 0x010fca0007ffe0ff */
[----:B------:R-:W-:-:S04]  /*00f0*/  IMAD R5, R5, c[0x0][0x198], RZ ;  /* 0x0000660005057a24 */ /* 0x000fc800078e02ff */
[----:B------:R-:W-:-:S06]  /*0100*/  IMAD.HI.U32 R3, R3, R5, R2 ;  /* 0x0000000503037227 */ /* 0x000fcc00078e0002 */
[----:B-1----:R-:W-:-:S05]  /*0110*/  IMAD.HI.U32 R6, R3, R4, RZ ;  /* 0x0000000403067227 */ /* 0x002fca00078e00ff */
[----:B------:R-:W-:-:S05]  /*0120*/  IADD3 R3, -R6, RZ, RZ ;  /* 0x000000ff06037210 */ /* 0x000fca0007ffe1ff */
[----:B------:R-:W-:Y:S02]  /*0130*/  IMAD R0, R3, c[0x0][0x198], R4 ;  /* 0x0000660003007a24 */ /* 0x000fe400078e0204 */
[----:B------:R-:W2:Y:S03]  /*0140*/  S2R R3, SR_CTAID.Y ;  /* 0x0000000000037919 */ /* 0x000ea60000002600 */
[----:B------:R-:W-:-:S13]  /*0150*/  ISETP.GE.U32.AND P0, PT, R0, c[0x0][0x198], PT ;  /* 0x0000660000007a0c */ /* 0x000fda0003f06070 */
[----:B------:R-:W-:Y:S02]  /*0160*/  @P0 IADD3 R0, R0, -c[0x0][0x198], RZ ;  /* 0x8000660000000a10 */ /* 0x000fe40007ffe0ff */
[----:B------:R-:W-:Y:S02]  /*0170*/  @P0 IADD3 R6, R6, 0x1, RZ ;  /* 0x0000000106060810 */ /* 0x000fe40007ffe0ff */
[----:B------:R-:W-:Y:S01]  /*0180*/  ISETP.GE.U32.AND P1, PT, R0, c[0x0][0x198], PT ;  /* 0x0000660000007a0c */ /* 0x000fe20003f26070 */
[----:B------:R-:W-:Y:S01]  /*0190*/  HFMA2.MMA R0, -RZ, RZ, 0, 2.384185791015625e-07 ;  /* 0x00000004ff007435 */ /* 0x000fe200000001ff */
[----:B--2---:R-:W-:-:S04]  /*01a0*/  IMAD R16, R16, c[0x0][0x18c], R3 ;  /* 0x0000630010107a24 */ /* 0x004fc800078e0203 */
[----:B---3--:R-:W-:-:S07]  /*01b0*/  IMAD R2, R16, c[0x0][0x190], R7 ;  /* 0x0000640010027a24 */ /* 0x008fce00078e0207 */
[----:B------:R-:W-:Y:S02]  /*01c0*/  @P1 IADD3 R6, R6, 0x1, RZ ;  /* 0x0000000106061810 */ /* 0x000fe40007ffe0ff */
[----:B------:R-:W-:-:S04]  /*01d0*/  @!P2 LOP3.LUT R6, RZ, c[0x0][0x198], RZ, 0x33, !PT ;  /* 0x00006600ff06aa12 */ /* 0x000fc800078e33ff */
[----:B------:R-:W-:-:S05]  /*01e0*/  IADD3 R17, -R6, RZ, RZ ;  /* 0x000000ff06117210 */ /* 0x000fca0007ffe1ff */
[----:B------:R-:W-:-:S04]  /*01f0*/  IMAD R17, R17, c[0x0][0x198], R4 ;  /* 0x0000660011117a24 */ /* 0x000fc800078e0204 */
[----:B------:R-:W-:-:S04]  /*0200*/  IMAD R9, R6, UR5, R17 ;  /* 0x0000000506097c24 */ /* 0x000fc8000f8e0211 */
[----:B------:R-:W-:Y:S01]  /*0210*/  IMAD R11, R2, UR4, R9 ;  /* 0x00000004020b7c24 */ /* 0x000fe2000f8e0209 */
[----:B------:R-:W-:Y:S01]  /*0220*/  ULDC.64 UR4, c[0x0][0x118] ;  /* 0x0000460000047ab9 */ /* 0x000fe20000000a00 */
[----:B------:R-:W-:-:S04]  /*0230*/  IMAD.WIDE R8, R9, R0, c[0x0][0x168] ;  /* 0x00005a0009087625 */ /* 0x000fc800078e0200 */
[----:B------:R-:W-:-:S04]  /*0240*/  IMAD.WIDE R10, R11, R0, c[0x0][0x160] ;  /* 0x000058000b0a7625 */ /* 0x000fc800078e0200 */
[C---:B------:R-:W-:Y:S02]  /*0250*/  IMAD.WIDE R12, R0.reuse, c[0x0][0x198], R8 ;  /* 0x00006600000c7a25 */ /* 0x040fe400078e0208 */
[----:B------:R-:W2:Y:S02]  /*0260*/  LDG.E.CONSTANT R8, [R8.64] ;  /* 0x0000000408087981 */ /* 0x000ea4000c1e9900 */
[C---:B------:R-:W-:Y:S02]  /*0270*/  IMAD.WIDE R4, R0.reuse, c[0x0][0x198], R10 ;  /* 0x0000660000047a25 */ /* 0x040fe400078e020a */
[----:B------:R-:W2:Y:S02]  /*0280*/  LDG.E.CONSTANT R11, [R10.64] ;  /* 0x000000040a0b7981 */ /* 0x000ea4000c1e9900 */
[C---:B------:R-:W-:Y:S02]  /*0290*/  IMAD.WIDE R14, R0.reuse, c[0x0][0x198], R12 ;  /* 0x00006600000e7a25 */ /* 0x040fe400078e020c */
[----:B------:R-:W3:Y:S02]  /*02a0*/  LDG.E.CONSTANT R12, [R12.64] ;  /* 0x000000040c0c7981 */ /* 0x000ee4000c1e9900 */
[----:B------:R-:W-:-:S02]  /*02b0*/  IMAD.WIDE R2, R0, c[0x0][0x198], R4 ;  /* 0x0000660000027a25 */ /* 0x000fc400078e0204 */
[----:B------:R-:W3:Y:S04]  /*02c0*/  LDG.E.CONSTANT R5, [R4.64] ;  /* 0x0000000404057981 */ /* 0x000ee8000c1e9900 */
[----:B------:R-:W4:Y:S04]  /*02d0*/  LDG.E.CONSTANT R14, [R14.64] ;  /* 0x000000040e0e7981 */ /* 0x000f28000c1e9900 */
[----:B------:R-:W4:Y:S01]  /*02e0*/  LDG.E.CONSTANT R3, [R2.64] ;  /* 0x0000000402037981 */ /* 0x000f22000c1e9900 */
[----:B------:R-:W-:-:S04]  /*02f0*/  IMAD R6, R16, c[0x0][0x194], R6 ;  /* 0x0000650010067a24 */ /* 0x000fc800078e0206 */
[----:B------:R-:W-:-:S04]  /*0300*/  IMAD R6, R6, c[0x0][0x190], R7 ;  /* 0x0000640006067a24 */ /* 0x000fc800078e0207 */
[----:B------:R-:W-:-:S04]  /*0310*/  IMAD R17, R6, c[0x0][0x198], R17 ;  /* 0x0000660006117a24 */ /* 0x000fc800078e0211 */
[----:B------:R-:W-:Y:S01]  /*0320*/  IMAD.WIDE R6, R17, R0, c[0x0][0x170] ;  /* 0x00005c0011067625 */ /* 0x000fe200078e0200 */
[----:B--2---:R-:W-:-:S03]  /*0330*/  HADD2 R19, R11, R8 ;  /* 0x000000080b137230 */ /* 0x004fc60000000000 */
[----:B------:R-:W-:-:S04]  /*0340*/  IMAD.WIDE R8, R17, R0, c[0x0][0x178] ;  /* 0x00005e0011087625 */ /* 0x000fc800078e0200 */
[----:B------:R-:W-:Y:S01]  /*0350*/  IMAD.WIDE R10, R17, R0, c[0x0][0x180] ;  /* 0x00006000110a7625 */ /* 0x000fe200078e0200 */
[----:B---3--:R-:W-:Y:S01]  /*0360*/  HFMA2.MMA R21, R5, 1, 1, R12 ;  /* 0x3c003c0005157835 */ /* 0x008fe2000000000c */
[----:B------:R-:W-:Y:S01]  /*0370*/  STG.E [R6.64], R19 ;  /* 0x0000001306007986 */ /* 0x000fe2000c101904 */
[----:B----4-:R-:W-:-:S05]  /*0380*/  HADD2 R23, R3, R14 ;  /* 0x0000000e03177230 */ /* 0x010fca0000000000 */
[----:B------:R-:W-:Y:S04]  /*0390*/  STG.E [R8.64], R21 ;  /* 0x0000001508007986 */ /* 0x000fe8000c101904 */
[----:B------:R-:W-:Y:S01]  /*03a0*/  STG.E [R10.64], R23 ;  /* 0x000000170a007986 */ /* 0x000fe2000c101904 */
[----:B------:R-:W-:Y:S05]  /*03b0*/  EXIT ;  /* 0x000000000000794d */ /* 0x000fea0003800000 */
.L_x_512:
        /* <DEDUP_REMOVED lines=12> */
.L_x_574:


//--------------------- .text._ZN17fastertransformer22add_head3Size_QKV_biasI6float2EEvPKT_S4_PS2_S5_S5_iiiii --------------------------
	.section	.text._ZN17fastertransformer22add_head3Size_QKV_biasI6float2EEvPKT_S4_PS2_S5_S5_iiiii,"ax",@progbits
	.sectioninfo	@"SHI_REGISTERS=14"
	.align	128
        .global         _ZN17fastertransformer22add_head3Size_QKV_biasI6float2EEvPKT_S4_PS2_S5_S5_iiiii
        .type           _ZN17fastertransformer22add_head3Size_QKV_biasI6float2EEvPKT_S4_PS2_S5_S5_iiiii,@function
        .size           _ZN17fastertransformer22add_head3Size_QKV_biasI6float2EEvPKT_S4_PS2_S5_S5_iiiii,(.L_x_575 - _ZN17fastertransformer22add_head3Size_QKV_biasI6float2EEvPKT_S4_PS2_S5_S5_iiiii)
        .other          _ZN17fastertransformer22add_head3Size_QKV_biasI6float2EEvPKT_S4_PS2_S5_S5_iiiii,@"STO_CUDA_ENTRY STV_DEFAULT"
_ZN17fastertransformer22add_head3Size_QKV_biasI6float2EEvPKT_S4_PS2_S5_S5_iiiii:
.text._ZN17fastertransformer22add_head3Size_QKV_biasI6float2EEvPKT_S4_PS2_S5_S5_iiiii:
        /* <DEDUP_REMOVED lines=9> */
[----:B------:R-:W4:Y:S07]  /*0090*/  S2R R8, SR_CTAID.X ;  /* 0x0000000000087919 */ /* 0x000f2e0000002500 */
[----:B0-----:R-:W0:Y:S08]  /*00a0*/  MUFU.RCP R0, R0 ;  /* 0x0000000000007308 */ /* 0x001e300000001000 */
[----:B---3--:R-:W3:Y:S01]  /*00b0*/  MUFU.RCP R6, R6 ;  /* 0x0000000600067308 */ /* 0x008ee20000001000 */
[----:B0-----:R-:W-:-:S07]  /*00c0*/  IADD3 R2, R0, 0xffffffe, RZ ;  /* 0x0ffffffe00027810 */ /* 0x001fce0007ffe0ff */
[----:B------:R0:W5:Y:S01]  /*00d0*/  F2I.FTZ.U32.TRUNC.NTZ R3, R2 ;  /* 0x0000000200037305 */ /* 0x000162000021f000 */
[----:B---3--:R-:W-:-:S07]  /*00e0*/  IADD3 R4, R6, 0xffffffe, RZ ;  /* 0x0ffffffe06047810 */ /* 0x008fce0007ffe0ff */
[----:B------:R3:W1:Y:S01]  /*00f0*/  F2I.FTZ.U32.TRUNC.NTZ R5, R4 ;  /* 0x0000000400057305 */ /* 0x000662000021f000 */
[----:B0-----:R-:W-:Y:S01]  /*0100*/  HFMA2.MMA R2, -RZ, RZ, 0, 0 ;  /* 0x00000000ff027435 */ /* 0x001fe200000001ff */
[----:B-----5:R-:W-:Y:S01]  /*0110*/  IADD3 R11, RZ, -R3, RZ ;  /* 0x80000003ff0b7210 */ /* 0x020fe20007ffe0ff */
[----:B---3--:R-:W-:-:S04]  /*0120*/  IMAD.MOV.U32 R4, RZ, RZ, RZ ;  /* 0x000000ffff047224 */ /* 0x008fc800078e00ff */
[----:B------:R-:W-:Y:S02]  /*0130*/  IMAD R11, R11, c[0x0][0x188], RZ ;  /* 0x000062000b0b7a24 */ /* 0x000fe400078e02ff */
[----:B-1----:R-:W-:Y:S02]  /*0140*/  IMAD.MOV R0, RZ, RZ, -R5 ;  /* 0x000000ffff007224 */ /* 0x002fe400078e0a05 */
[----:B------:R-:W-:Y:S01]  /*0150*/  IMAD.HI.U32 R2, R3, R11, R2 ;  /* 0x0000000b03027227 */ /* 0x000fe200078e0002 */
[----:B------:R-:W-:-:S03]  /*0160*/  MOV R11, c[0x0][0x174] ;  /* 0x00005d00000b7a02 */ /* 0x000fc60000000f00 */
[----:B------:R-:W-:Y:S02]  /*0170*/  IMAD R3, R0, c[0x0][0x198], RZ ;  /* 0x0000660000037a24 */ /* 0x000fe400078e02ff */
[----:B------:R-:W-:-:S04]  /*0180*/  IMAD.HI.U32 R2, R2, R7, RZ ;  /* 0x0000000702027227 */ /* 0x000fc800078e00ff */
[----:B------:R-:W-:Y:S01]  /*0190*/  IMAD.HI.U32 R0, R5, R3, R4 ;  /* 0x0000000305007227 */ /* 0x000fe200078e0004 */
[----:B------:R-:W-:Y:S02]  /*01a0*/  IADD3 R4, -R2, RZ, RZ ;  /* 0x000000ff02047210 */ /* 0x000fe40007ffe1ff */
[----:B------:R-:W-:-:S03]  /*01b0*/  LOP3.LUT R5, RZ, c[0x0][0x188], RZ, 0x33, !PT ;  /* 0x00006200ff057a12 */ /* 0x000fc600078e33ff */
[----:B------:R-:W-:Y:S02]  /*01c0*/  IMAD R3, R4, c[0x0][0x188], R7 ;  /* 0x0000620004037a24 */ /* 0x000fe400078e0207 */
[----:B--2---:R-:W-:-:S03]  /*01d0*/  IMAD.HI.U32 R0, R0, R9, RZ ;  /* 0x0000000900007227 */ /* 0x004fc600078e00ff */
[----:B------:R-:W-:Y:S01]  /*01e0*/  ISETP.GE.U32.AND P3, PT, R3, c[0x0][0x188], PT ;  /* 0x0000620003007a0c */ /* 0x000fe20003f66070 */
[----:B------:R-:W-:-:S04]  /*01f0*/  IMAD.MOV R4, RZ, RZ, -R0 ;  /* 0x000000ffff047224 */ /* 0x000fc800078e0a00 */
[----:B------:R-:W-:-:S05]  /*0200*/  IMAD R4, R4, c[0x0][0x198], R9 ;  /* 0x0000660004047a24 */ /* 0x000fca00078e0209 */
[----:B------:R-:W-:-:S03]  /*0210*/  ISETP.GE.U32.AND P4, PT, R4, c[0x0][0x198], PT ;  /* 0x0000660004007a0c */ /* 0x000fc60003f86070 */
[----:B------:R-:W-:Y:S02]  /*0220*/  @P3 IADD3 R3, R3, -c[0x0][0x188], RZ ;  /* 0x8000620003033a10 */ /* 0x000fe40007ffe0ff */
[----:B------:R-:W-:Y:S02]  /*0230*/  @P3 IADD3 R2, R2, 0x1, RZ ;  /* 0x0000000102023810 */ /* 0x000fe40007ffe0ff */
[----:B------:R-:W-:-:S06]  /*0240*/  ISETP.GE.U32.AND P0, PT, R3, c[0x0][0x188], PT ;  /* 0x0000620003007a0c */ /* 0x000fcc0003f06070 */
[----:B------:R-:W-:Y:S02]  /*0250*/  @P4 IADD3 R4, R4, -c[0x0][0x198], RZ ;  /* 0x8000660004044a10 */ /* 0x000fe40007ffe0ff */
[----:B------:R-:W-:Y:S02]  /*0260*/  @P4 IADD3 R0, R0, 0x1, RZ ;  /* 0x0000000100004810 */ /* 0x000fe40007ffe0ff */
[----:B------:R-:W-:Y:S02]  /*0270*/  ISETP.GE.U32.AND P5, PT, R4, c[0x0][0x198], PT ;  /* 0x0000660004007a0c */ /* 0x000fe40003fa6070 */
[----:B------:R-:W0:Y:S01]  /*0280*/  S2R R4, SR_CTAID.Y ;  /* 0x0000000000047919 */ /* 0x000e220000002600 */
[----:B------:R-:W-:-:S04]  /*0290*/  @P0 IADD3 R2, R2, 0x1, RZ ;  /* 0x0000000102020810 */ /* 0x000fc80007ffe0ff */
[----:B------:R-:W-:Y:S02]  /*02a0*/  SEL R7, R5, R2, !P1 ;  /* 0x0000000205077207 */ /* 0x000fe40004800000 */
[----:B------:R-:W-:Y:S02]  /*02b0*/  IADD3 R2, R3, -c[0x0][0x188], RZ ;  /* 0x8000620003027a10 */ /* 0x000fe40007ffe0ff */
[----:B------:R-:W-:Y:S02]  /*02c0*/  ISETP.NE.AND P3, PT, R7, RZ, PT ;  /* 0x000000ff0700720c */ /* 0x000fe40003f65270 */
[----:B------:R-:W-:Y:S02]  /*02d0*/  @P5 IADD3 R0, R0, 0x1, RZ ;  /* 0x0000000100005810 */ /* 0x000fe40007ffe0ff */
[----:B------:R-:W-:-:S05]  /*02e0*/  @!P2 LOP3.LUT R0, RZ, c[0x0][0x198], RZ, 0x33, !PT ;  /* 0x00006600ff00aa12 */ /* 0x000fca00078e33ff */
[----:B------:R-:W-:-:S04]  /*02f0*/  IMAD.MOV R6, RZ, RZ, -R0 ;  /* 0x000000ffff067224 */ /* 0x000fc800078e0a00 */
[----:B------:R-:W-:Y:S05]  /*0300*/  @!P3 BRA `(.L_x_513) ;  /* 0x000000500000b947 */ /* 0x000fea0003800000 */
[----:B----4-:R-:W-:Y:S01]  /*0310*/  ISETP.NE.AND P2, PT, R7, 0x1, PT ;  /* 0x000000010700780c */ /* 0x010fe20003f45270 */
[----:B------:R-:W-:Y:S01]  /*0320*/  IMAD.MOV.U32 R10, RZ, RZ, c[0x0][0x178] ;  /* 0x00005e00ff0a7624 */ /* 0x000fe200078e00ff */
[----:B------:R-:W-:-:S11]  /*0330*/  MOV R11, c[0x0][0x17c] ;  /* 0x00005f00000b7a02 */ /* 0x000fd60000000f00 */
[----:B------:R-:W-:Y:S01]  /*0340*/  @P2 IMAD.MOV.U32 R10, RZ, RZ, c[0x0][0x180] ;  /* 0x00006000ff0a2624 */ /* 0x000fe200078e00ff */
[----:B------:R-:W-:Y:S02]  /*0350*/  @P2 MOV R11, c[0x0][0x184] ;  /* 0x00006100000b2a02 */ /* 0x000fe40000000f00 */
.L_x_513:
[----:B----4-:R-:W-:Y:S01]  /*0360*/  @P1 SEL R5, R2, R3, P0 ;  /* 0x0000000302051207 */ /* 0x010fe20000000000 */
[----:B------:R-:W-:Y:S01]  /*0370*/  ULDC UR4, c[0x0][0x194] ;  /* 0x0000650000047ab9 */ /* 0x000fe20000000800 */
[----:B------:R-:W-:Y:S01]  /*0380*/  IMAD R6, R6, c[0x0][0x198], R9 ;  /* 0x0000660006067a24 */ /* 0x000fe200078e0209 */
[----:B------:R-:W-:Y:S01]  /*0390*/  ULDC UR5, c[0x0][0x198] ;  /* 0x0000660000057ab9 */ /* 0x000fe20000000800 */
[----:B------:R-:W-:Y:S01]  /*03a0*/  IMAD R7, R0, 0x3, R7 ;  /* 0x0000000300077824 */ /* 0x000fe200078e0207 */
[----:B------:R-:W-:Y:S01]  /*03b0*/  UIMAD UR4, UR4, UR5, URZ ;  /* 0x00000005040472a4 */ /* 0x000fe2000f8e023f */
[----:B0-----:R-:W-:Y:S02]  /*03c0*/  IMAD R9, R5, c[0x0][0x18c], R4 ;  /* 0x0000630005097a24 */ /* 0x001fe400078e0204 */
[----:B------:R-:W-:Y:S01]  /*03d0*/  IMAD R7, R7, c[0x0][0x198], R6 ;  /* 0x0000660007077a24 */ /* 0x000fe200078e0206 */
[----:B------:R-:W-:Y:S01]  /*03e0*/  UIMAD UR4, UR4, 0x3, URZ ;  /* 0x00000003040478a4 */ /* 0x000fe2000f8e023f */
[----:B------:R-:W-:-:S02]  /*03f0*/  IMAD R2, R9, c[0x0][0x190], R8 ;  /* 0x0000640009027a24 */ /* 0x000fc400078e0208 */
[----:B------:R-:W-:-:S03]  /*0400*/  IMAD.MOV.U32 R5, RZ, RZ, 0x8 ;  /* 0x00000008ff057424 */ /* 0x000fc600078e00ff */
[----:B------:R-:W-:Y:S02]  /*0410*/  IMAD R4, R2, UR4, R7 ;  /* 0x0000000402047c24 */ /* 0x000fe4000f8e0207 */
[----:B------:R-:W-:-:S04]  /*0420*/  IMAD.WIDE R2, R7, R5, c[0x0][0x168] ;  /* 0x00005a0007027625 */ /* 0x000fc800078e0205 */
[----:B------:R-:W-:Y:S02]  /*0430*/  IMAD.WIDE R4, R4, R5, c[0x0][0x160] ;  /* 0x0000580004047625 */ /* 0x000fe400078e0205 */
[----:B------:R-:W2:Y:S04]  /*0440*/  LDG.E.64.CONSTANT R2, [R2.64] ;  /* 0x0000000602027981 */ /* 0x000ea8000c1e9b00 */
[----:B------:R-:W2:Y:S01]  /*0450*/  LDG.E.64 R4, [R4.64] ;  /* 0x0000000604047981 */ /* 0x000ea2000c1e1b00 */
[----:B------:R-:W-:-:S04]  /*0460*/  IMAD R0, R9, c[0x0][0x194], R0 ;  /* 0x0000650009007a24 */ /* 0x000fc800078e0200 */
[----:B------:R-:W-:-:S04]  /*0470*/  IMAD R7, R0, c[0x0][0x190], R8 ;  /* 0x0000640000077a24 */ /* 0x000fc800078e0208 */
[----:B------:R-:W-:Y:S01]  /*0480*/  IMAD R9, R7, c[0x0][0x198], R6 ;  /* 0x0000660007097a24 */ /* 0x000fe200078e0206 */
[----:B------:R-:W-:Y:S01]  /*0490*/  MOV R6, R10 ;  /* 0x0000000a00067202 */ /* 0x000fe20000000f00 */
[----:B------:R-:W-:-:S04]  /*04a0*/  IMAD.MOV.U32 R7, RZ, RZ, R11 ;  /* 0x000000ffff077224 */ /* 0x000fc800078e000b */
[----:B------:R-:W-:-:S04]  /*04b0*/  IMAD.WIDE R6, R9, 0x8, R6 ;  /* 0x0000000809067825 */ /* 0x000fc800078e0206 */
[----:B--2---:R-:W-:Y:S02]  /*04c0*/  FADD.FTZ R9, R3, R5 ;  /* 0x0000000503097221 */ /* 0x004fe40000010000 */
[----:B------:R-:W-:-:S05]  /*04d0*/  FADD.FTZ R8, R2, R4 ;  /* 0x0000000402087221 */ /* 0x000fca0000010000 */
[----:B------:R-:W-:Y:S01]  /*04e0*/  STG.E.64 [R6.64], R8 ;  /* 0x0000000806007986 */ /* 0x000fe2000c101b06 */
[----:B------:R-:W-:Y:S05]  /*04f0*/  EXIT ;  /* 0x000000000000794d */ /* 0x000fea0003800000 */
.L_x_514:
        /* <DEDUP_REMOVED lines=16> */
.L_x_575:


//--------------------- .text._ZN17fastertransformer12transpose_4dI6__halfEEvPT_S3_iiiiii --------------------------
	.section	.text._ZN17fastertransformer12transpose_4dI6__halfEEvPT_S3_iiiiii,"ax",@progbits
	.sectioninfo	@"SHI_REGISTERS=20"
	.align	128
        .global         _ZN17fastertransformer12transpose_4dI6__halfEEvPT_S3_iiiiii
        .type           _ZN17fastertransformer12transpose_4dI6__halfEEvPT_S3_iiiiii,@function
        .size           _ZN17fastertransformer12transpose_4dI6__halfEEvPT_S3_iiiiii,(.L_x_576 - _ZN17fastertransformer12transpose_4dI6__halfEEvPT_S3_iiiiii)
        .other          _ZN17fastertransformer12transpose_4dI6__halfEEvPT_S3_iiiiii,@"STO_CUDA_ENTRY STV_DEFAULT"
_ZN17fastertransformer12transpose_4dI6__halfEEvPT_S3_iiiiii:
.text._ZN17fastertransformer12transpose_4dI6__halfEEvPT_S3_iiiiii:
[----:B------:R-:W-:Y:S02]  /*0000*/  IMAD.MOV.U32 R1, RZ, RZ, c[0x0][0x28] ;  /* 0x00000a00ff017624 */ /* 0x000fe400078e00ff */
[----:B------:R-:W0:Y:S01]  /*0010*/  S2R R7, SR_CTAID.X ;  /* 0x0000000000077919 */ /* 0x000e220000002500 */
[----:B------:R-:W-:Y:S01]  /*0020*/  IMAD.MOV.U32 R0, RZ, RZ, c[0x0][0x17c] ;  /* 0x00005f00ff007624 */ /* 0x000fe200078e00ff */
[----:B------:R-:W-:Y:S02]  /*0030*/  ULDC.64 UR4, c[0x0][0x170] ;  /* 0x00005c0000047ab9 */ /* 0x000fe40000000a00 */
[----:B------:R-:W0:Y:S01]  /*0040*/  S2R R2, SR_TID.X ;  /* 0x0000000000027919 */ /* 0x000e220000002100 */
[----:B------:R-:W-:Y:S01]  /*0050*/  UIMAD UR4, UR5, UR4, URZ ;  /* 0x00000004050472a4 */ /* 0x000fe2000f8e023f */
[----:B------:R-:W-:Y:S02]  /*0060*/  LEA.HI R0, R0, c[0x0][0x17c], RZ, 0x1 ;  /* 0x00005f0000007a11 */ /* 0x000fe400078f08ff */
[----:B------:R-:W-:Y:S02]  /*0070*/  ULDC UR5, c[0x0][0x178] ;  /* 0x00005e0000057ab9 */ /* 0x000fe40000000800 */
[----:B------:R-:W-:Y:S01]  /*0080*/  UIMAD UR4, UR4, UR5, URZ ;  /* 0x00000005040472a4 */ /* 0x000fe2000f8e023f */
[----:B------:R-:W-:Y:S01]  /*0090*/  SHF.R.S32.HI R0, RZ, 0x1, R0 ;  /* 0x00000001ff007819 */ /* 0x000fe20000011400 */
[----:B0-----:R-:W-:-:S04]  /*00a0*/  IMAD R7, R7, c[0x0][0x0], R2 ;  /* 0x0000000007077a24 */ /* 0x001fc800078e0202 */
[----:B------:R-:W-:-:S05]  /*00b0*/  IMAD R2, R0, UR4, RZ ;  /* 0x0000000400027c24 */ /* 0x000fca000f8e02ff */
[----:B------:R-:W-:-:S13]  /*00c0*/  ISETP.GE.AND P0, PT, R7, R2, PT ;  /* 0x000000020700720c */ /* 0x000fda0003f06270 */
[----:B------:R-:W-:Y:S05]  /*00d0*/  @P0 EXIT ;  /* 0x000000000000094d */ /* 0x000fea0003800000 */
[----:B------:R-:W-:Y:S01]  /*00e0*/  IABS R3, R0 ;  /* 0x0000000000037213 */ /* 0x000fe20000000000 */
[----:B------:R-:W-:Y:S01]  /*00f0*/  ULDC.64 UR4, c[0x0][0x118] ;  /* 0x0000460000047ab9 */ /* 0x000fe20000000a00 */
[----:B------:R-:W-:Y:S02]  /*0100*/  MOV R9, c[0x0][0x184] ;  /* 0x0000610000097a02 */ /* 0x000fe40000000f00 */
[----:B------:R-:W0:Y:S01]  /*0110*/  I2F.RP R6, R3 ;  /* 0x0000000300067306 */ /* 0x000e220000209400 */
[----:B------:R-:W-:-:S07]  /*0120*/  ISETP.NE.AND P0, PT, RZ, c[0x0][0x170], PT ;  /* 0x00005c00ff007a0c */ /* 0x000fce0003f05270 */
[----:B0-----:R-:W0:Y:S02]  /*0130*/  MUFU.RCP R6, R6 ;  /* 0x0000000600067308 */ /* 0x001e240000001000 */
[----:B0-----:R-:W-:Y:S02]  /*0140*/  IADD3 R8, R6, 0xffffffe, RZ ;  /* 0x0ffffffe06087810 */ /* 0x001fe40007ffe0ff */
[----:B------:R-:W-:-:S04]  /*0150*/  LOP3.LUT R6, RZ, c[0x0][0x170], RZ, 0x33, !PT ;  /* 0x00005c00ff067a12 */ /* 0x000fc800078e33ff */
[----:B------:R-:W0:Y:S02]  /*0160*/  F2I.FTZ.U32.TRUNC.NTZ R5, R8 ;  /* 0x0000000800057305 */ /* 0x000e24000021f000 */
[----:B0-----:R-:W-:-:S04]  /*0170*/  IMAD.MOV R4, RZ, RZ, -R5 ;  /* 0x000000ffff047224 */ /* 0x001fc800078e0a05 */
[----:B------:R-:W-:Y:S02]  /*0180*/  IMAD R11, R4, R3, RZ ;  /* 0x00000003040b7224 */ /* 0x000fe400078e02ff */
[----:B------:R-:W-:-:S04]  /*0190*/  IMAD.MOV.U32 R4, RZ, RZ, RZ ;  /* 0x000000ffff047224 */ /* 0x000fc800078e00ff */
[----:B------:R-:W-:-:S04]  /*01a0*/  IMAD.HI.U32 R4, R5, R11, R4 ;  /* 0x0000000b05047227 */ /* 0x000fc800078e0004 */
[----:B------:R-:W-:Y:S02]  /*01b0*/  IMAD R5, R9, c[0x0][0x170], RZ ;  /* 0x00005c0009057a24 */ /* 0x000fe400078e02ff */
.L_x_515:
[----:B------:R-:W-:-:S04]  /*01c0*/  IMAD.MOV.U32 R8, RZ, RZ, 0x4 ;  /* 0x00000004ff087424 */ /* 0x000fc800078e00ff */
[----:B------:R-:W-:-:S05]  /*01d0*/  IMAD.WIDE R10, R7, R8, c[0x0][0x168] ;  /* 0x00005a00070a7625 */ /* 0x000fca00078e0208 */
[----:B------:R0:W2:Y:S01]  /*01e0*/  LDG.E R9, [R10.64] ;  /* 0x000000040a097981 */ /* 0x0000a2000c1e1900 */
[----:B------:R-:W-:Y:S02]  /*01f0*/  IABS R13, c[0x0][0x178] ;  /* 0x00005e00000d7a13 */ /* 0x000fe40000000000 */
[-C--:B------:R-:W-:Y:S02]  /*0200*/  IABS R12, R0.reuse ;  /* 0x00000000000c7213 */ /* 0x080fe40000000000 */
[----:B------:R-:W1:Y:S01]  /*0210*/  I2F.RP R15, R13 ;  /* 0x0000000d000f7306 */ /* 0x000e620000209400 */
[----:B------:R-:W-:Y:S02]  /*0220*/  IABS R17, R7 ;  /* 0x0000000700117213 */ /* 0x000fe40000000000 */
[----:B------:R-:W-:Y:S01]  /*0230*/  IMAD.MOV R14, RZ, RZ, -R12 ;  /* 0x000000ffff0e7224 */ /* 0x000fe200078e0a0c */
[-C--:B0-----:R-:W-:Y:S02]  /*0240*/  IABS R11, R0.reuse ;  /* 0x00000000000b7213 */ /* 0x081fe40000000000 */
[----:B------:R-:W-:Y:S01]  /*0250*/  IMAD.HI.U32 R12, R4, R17, RZ ;  /* 0x00000011040c7227 */ /* 0x000fe200078e00ff */
[----:B------:R-:W-:-:S03]  /*0260*/  LOP3.LUT R10, R7, R0, RZ, 0x3c, !PT ;  /* 0x00000000070a7212 */ /* 0x000fc600078e3cff */
[----:B------:R-:W-:Y:S01]  /*0270*/  IMAD R14, R12, R14, R17 ;  /* 0x0000000e0c0e7224 */ /* 0x000fe200078e0211 */
[----:B------:R-:W-:Y:S02]  /*0280*/  ISETP.GE.AND P2, PT, R10, RZ, PT ;  /* 0x000000ff0a00720c */ /* 0x000fe40003f46270 */
[----:B------:R-:W-:Y:S02]  /*0290*/  IABS R17, c[0x0][0x170] ;  /* 0x00005c0000117a13 */ /* 0x000fe40000000000 */
[----:B------:R-:W-:Y:S01]  /*02a0*/  ISETP.GT.U32.AND P3, PT, R3, R14, PT ;  /* 0x0000000e0300720c */ /* 0x000fe20003f64070 */
[----:B-1----:R-:W0:-:S12]  /*02b0*/  MUFU.RCP R15, R15 ;  /* 0x0000000f000f7308 */ /* 0x002e180000001000 */
[----:B------:R-:W-:Y:S02]  /*02c0*/  @!P3 IADD3 R14, R14, -R11, RZ ;  /* 0x8000000b0e0eb210 */ /* 0x000fe40007ffe0ff */
[----:B------:R-:W-:Y:S02]  /*02d0*/  @!P3 IADD3 R12, R12, 0x1, RZ ;  /* 0x000000010c0cb810 */ /* 0x000fe40007ffe0ff */
[----:B0-----:R-:W-:Y:S02]  /*02e0*/  IADD3 R11, R15, 0xffffffe, RZ ;  /* 0x0ffffffe0f0b7810 */ /* 0x001fe40007ffe0ff */
[----:B------:R-:W-:Y:S02]  /*02f0*/  ISETP.GE.U32.AND P1, PT, R14, R3, PT ;  /* 0x000000030e00720c */ /* 0x000fe40003f26070 */
[----:B------:R-:W-:Y:S02]  /*0300*/  ISETP.NE.AND P3, PT, R0, RZ, PT ;  /* 0x000000ff0000720c */ /* 0x000fe40003f65270 */
[----:B------:R-:W0:Y:S01]  /*0310*/  F2I.FTZ.U32.TRUNC.NTZ R11, R11 ;  /* 0x0000000b000b7305 */ /* 0x000e22000021f000 */
[----:B------:R-:W-:-:S08]  /*0320*/  IABS R14, c[0x0][0x174] ;  /* 0x00005d00000e7a13 */ /* 0x000fd00000000000 */
[----:B------:R-:W-:-:S05]  /*0330*/  @P1 IADD3 R12, R12, 0x1, RZ ;  /* 0x000000010c0c1810 */ /* 0x000fca0007ffe0ff */
[----:B------:R-:W-:Y:S01]  /*0340*/  @!P2 IMAD.MOV R12, RZ, RZ, -R12 ;  /* 0x000000ffff0ca224 */ /* 0x000fe200078e0a0c */
[----:B------:R-:W-:Y:S01]  /*0350*/  @!P3 LOP3.LUT R12, RZ, R0, RZ, 0x33, !PT ;  /* 0x00000000ff0cb212 */ /* 0x000fe200078e33ff */
[----:B0-----:R-:W-:-:S03]  /*0360*/  IMAD.MOV R10, RZ, RZ, -R11 ;  /* 0x000000ffff0a7224 */ /* 0x001fc600078e0a0b */
[----:B------:R-:W-:Y:S01]  /*0370*/  IABS R16, R12 ;  /* 0x0000000c00107213 */ /* 0x000fe20000000000 */
[----:B------:R-:W-:Y:S02]  /*0380*/  IMAD R15, R10, R13, RZ ;  /* 0x0000000d0a0f7224 */ /* 0x000fe400078e02ff */
[----:B------:R-:W-:-:S04]  /*0390*/  IMAD.MOV.U32 R10, RZ, RZ, RZ ;  /* 0x000000ffff0a7224 */ /* 0x000fc800078e00ff */
[----:B------:R-:W-:Y:S02]  /*03a0*/  IMAD.HI.U32 R10, R11, R15, R10 ;  /* 0x0000000f0b0a7227 */ /* 0x000fe400078e000a */
[----:B------:R-:W0:Y:S04]  /*03b0*/  I2F.RP R15, R14 ;  /* 0x0000000e000f7306 */ /* 0x000e280000209400 */
[----:B------:R-:W-:-:S05]  /*03c0*/  IMAD.HI.U32 R10, R10, R16, RZ ;  /* 0x000000100a0a7227 */ /* 0x000fca00078e00ff */
[----:B------:R-:W-:-:S05]  /*03d0*/  IADD3 R11, -R10, RZ, RZ ;  /* 0x000000ff0a0b7210 */ /* 0x000fca0007ffe1ff */
[C---:B------:R-:W-:Y:S01]  /*03e0*/  IMAD R16, R13.reuse, R11, R16 ;  /* 0x0000000b0d107224 */ /* 0x040fe200078e0210 */
[----:B0-----:R-:W0:Y:S04]  /*03f0*/  MUFU.RCP R15, R15 ;  /* 0x0000000f000f7308 */ /* 0x001e280000001000 */
[----:B------:R-:W-:-:S13]  /*0400*/  ISETP.GT.U32.AND P3, PT, R13, R16, PT ;  /* 0x000000100d00720c */ /* 0x000fda0003f64070 */
[----:B------:R-:W-:Y:S01]  /*0410*/  @!P3 IMAD.IADD R16, R16, 0x1, -R13 ;  /* 0x000000011010b824 */ /* 0x000fe200078e0a0d */
[----:B0-----:R-:W-:Y:S02]  /*0420*/  IADD3 R11, R15, 0xffffffe, RZ ;  /* 0x0ffffffe0f0b7810 */ /* 0x001fe40007ffe0ff */
[----:B------:R-:W-:Y:S02]  /*0430*/  @!P3 IADD3 R10, R10, 0x1, RZ ;  /* 0x000000010a0ab810 */ /* 0x000fe40007ffe0ff */
[----:B------:R-:W-:Y:S02]  /*0440*/  ISETP.GE.U32.AND P1, PT, R16, R13, PT ;  /* 0x0000000d1000720c */ /* 0x000fe40003f26070 */
[----:B------:R-:W-:Y:S01]  /*0450*/  LOP3.LUT R13, R12, c[0x0][0x178], RZ, 0x3c, !PT ;  /* 0x00005e000c0d7a12 */ /* 0x000fe200078e3cff */
[----:B------:R-:W0:Y:S01]  /*0460*/  F2I.FTZ.U32.TRUNC.NTZ R11, R11 ;  /* 0x0000000b000b7305 */ /* 0x000e22000021f000 */
[----:B------:R-:W-:Y:S02]  /*0470*/  ISETP.NE.AND P3, PT, RZ, c[0x0][0x178], PT ;  /* 0x00005e00ff007a0c */ /* 0x000fe40003f65270 */
[----:B------:R-:W-:-:S07]  /*0480*/  ISETP.GE.AND P2, PT, R13, RZ, PT ;  /* 0x000000ff0d00720c */ /* 0x000fce0003f46270 */
[----:B------:R-:W-:-:S05]  /*0490*/  @P1 IADD3 R10, R10, 0x1, RZ ;  /* 0x000000010a0a1810 */ /* 0x000fca0007ffe0ff */
[----:B------:R-:W-:Y:S02]  /*04a0*/  IMAD.MOV.U32 R13, RZ, RZ, R10 ;  /* 0x000000ffff0d7224 */ /* 0x000fe400078e000a */
[----:B0-----:R-:W-:Y:S02]  /*04b0*/  IMAD.MOV R15, RZ, RZ, -R11 ;  /* 0x000000ffff0f7224 */ /* 0x001fe400078e0a0b */
[----:B------:R-:W-:Y:S01]  /*04c0*/  IMAD.MOV.U32 R10, RZ, RZ, RZ ;  /* 0x000000ffff0a7224 */ /* 0x000fe200078e00ff */
[----:B------:R-:W-:Y:S01]  /*04d0*/  @!P2 IADD3 R13, -R13, RZ, RZ ;  /* 0x000000ff0d0da210 */ /* 0x000fe20007ffe1ff */
[----:B------:R-:W-:Y:S01]  /*04e0*/  IMAD R15, R15, R14, RZ ;  /* 0x0000000e0f0f7224 */ /* 0x000fe200078e02ff */
[----:B------:R-:W-:-:S03]  /*04f0*/  @!P3 LOP3.LUT R13, RZ, c[0x0][0x178], RZ, 0x33, !PT ;  /* 0x00005e00ff0dba12 */ /* 0x000fc600078e33ff */
[----:B------:R-:W-:Y:S01]  /*0500*/  IMAD.HI.U32 R10, R11, R15, R10 ;  /* 0x0000000f0b0a7227 */ /* 0x000fe200078e000a */
[----:B------:R-:W-:-:S03]  /*0510*/  IABS R16, R13 ;  /* 0x0000000d00107213 */ /* 0x000fc60000000000 */
        /* <DEDUP_REMOVED lines=12> */
[----:B------:R-:W0:Y:S01]  /*05e0*/  F2I.FTZ.U32.TRUNC.NTZ R11, R17 ;  /* 0x00000011000b7305 */ /* 0x000e22000021f000 */
[----:B------:R-:W-:Y:S02]  /*05f0*/  LOP3.LUT R14, R13, c[0x0][0x174], RZ, 0x3c, !PT ;  /* 0x00005d000d0e7a12 */ /* 0x000fe400078e3cff */
[----:B------:R-:W-:-:S02]  /*0600*/  ISETP.NE.AND P3, PT, RZ, c[0x0][0x174], PT ;  /* 0x00005d00ff007a0c */ /* 0x000fc40003f65270 */
[----:B------:R-:W-:-:S06]  /*0610*/  ISETP.GE.AND P2, PT, R14, RZ, PT ;  /* 0x000000ff0e00720c */ /* 0x000fcc0003f46270 */
[----:B------:R-:W-:-:S05]  /*0620*/  @P1 IADD3 R10, R10, 0x1, RZ ;  /* 0x000000010a0a1810 */ /* 0x000fca0007ffe0ff */
[----:B------:R-:W-:Y:S02]  /*0630*/  IMAD.MOV.U32 R14, RZ, RZ, R10 ;  /* 0x000000ffff0e7224 */ /* 0x000fe400078e000a */
[----:B0-----:R-:W-:-:S03]  /*0640*/  IMAD.MOV R10, RZ, RZ, -R11 ;  /* 0x000000ffff0a7224 */ /* 0x001fc600078e0a0b */
[----:B------:R-:W-:Y:S01]  /*0650*/  @!P2 IADD3 R14, -R14, RZ, RZ ;  /* 0x000000ff0e0ea210 */ /* 0x000fe20007ffe1ff */
[----:B------:R-:W-:Y:S01]  /*0660*/  IMAD R17, R10, R15, RZ ;  /* 0x0000000f0a117224 */ /* 0x000fe200078e02ff */
[----:B------:R-:W-:Y:S01]  /*0670*/  @!P3 LOP3.LUT R14, RZ, c[0x0][0x174], RZ, 0x33, !PT ;  /* 0x00005d00ff0eba12 */ /* 0x000fe200078e33ff */
[----:B------:R-:W-:-:S03]  /*0680*/  IMAD.MOV.U32 R10, RZ, RZ, RZ ;  /* 0x000000ffff0a7224 */ /* 0x000fc600078e00ff */
        /* <DEDUP_REMOVED lines=10> */
[--C-:B------:R-:W-:Y:S02]  /*0730*/  IMAD R16, R11, c[0x0][0x178], R12.reuse ;  /* 0x00005e000b107a24 */ /* 0x100fe400078e020c */
[----:B------:R-:W-:Y:S02]  /*0740*/  IMAD.MOV R12, RZ, RZ, -R12 ;  /* 0x000000ffff0c7224 */ /* 0x000fe400078e0a0c */
[----:B------:R-:W-:Y:S02]  /*0750*/  IMAD R11, R16, c[0x0][0x180], R5 ;  /* 0x00006000100b7a24 */ /* 0x000fe400078e0205 */
[----:B------:R-:W-:-:S06]  /*0760*/  IMAD R12, R0, R12, R7 ;  /* 0x0000000c000c7224 */ /* 0x000fcc00078e0207 */
[----:B------:R-:W-:-:S04]  /*0770*/  @!P1 IADD3 R10, R10, -R15, RZ ;  /* 0x8000000f0a0a9210 */ /* 0x000fc80007ffe0ff */
[----:B------:R-:W-:-:S13]  /*0780*/  ISETP.GT.U32.AND P1, PT, R15, R10, PT ;  /* 0x0000000a0f00720c */ /* 0x000fda0003f24070 */
[----:B------:R-:W-:-:S05]  /*0790*/  @!P1 IMAD.IADD R10, R10, 0x1, -R15 ;  /* 0x000000010a0a9824 */ /* 0x000fca00078e0a0f */
[----:B------:R-:W-:-:S04]  /*07a0*/  @!P2 IADD3 R10, -R10, RZ, RZ ;  /* 0x000000ff0a0aa210 */ /* 0x000fc80007ffe1ff */
[----:B------:R-:W-:-:S04]  /*07b0*/  SEL R10, R6, R10, !P0 ;  /* 0x0000000a060a7207 */ /* 0x000fc80004000000 */
[----:B------:R-:W-:Y:S01]  /*07c0*/  IADD3 R10, R10, R11, RZ ;  /* 0x0000000b0a0a7210 */ /* 0x000fe20007ffe0ff */
[----:B------:R-:W-:-:S04]  /*07d0*/  IMAD R11, R14, c[0x0][0x174], R13 ;  /* 0x00005d000e0b7a24 */ /* 0x000fc800078e020d */
[----:B------:R-:W-:-:S04]  /*07e0*/  IMAD R11, R10, c[0x0][0x174], R11 ;  /* 0x00005d000a0b7a24 */ /* 0x000fc800078e020b */
[----:B------:R-:W-:-:S04]  /*07f0*/  IMAD R11, R0, R11, R12 ;  /* 0x0000000b000b7224 */ /* 0x000fc800078e020c */
[----:B------:R-:W-:-:S04]  /*0800*/  IMAD.WIDE R10, R11, R8, c[0x0][0x160] ;  /* 0x000058000b0a7625 */ /* 0x000fc800078e0208 */
[----:B------:R-:W-:-:S04]  /*0810*/  IMAD.MOV.U32 R8, RZ, RZ, c[0x0][0x0] ;  /* 0x00000000ff087624 */ /* 0x000fc800078e00ff */
[----:B------:R-:W-:-:S05]  /*0820*/  IMAD R7, R8, c[0x0][0xc], R7 ;  /* 0x0000030008077a24 */ /* 0x000fca00078e0207 */
[----:B------:R-:W-:Y:S01]  /*0830*/  ISETP.GE.AND P1, PT, R7, R2, PT ;  /* 0x000000020700720c */ /* 0x000fe20003f26270 */
[----:B--2---:R0:W-:-:S12]  /*0840*/  STG.E [R10.64], R9 ;  /* 0x000000090a007986 */ /* 0x0041d8000c101904 */
[----:B0-----:R-:W-:Y:S05]  /*0850*/  @!P1 BRA `(.L_x_515) ;  /* 0xfffff96000009947 */ /* 0x001fea000383ffff */
[----:B------:R-:W-:Y:S05]  /*0860*/  EXIT ;  /* 0x000000000000794d */ /* 0x000fea0003800000 */
.L_x_516:
        /* <DEDUP_REMOVED lines=9> */
.L_x_576:


//--------------------- .text._ZN17fastertransformer9transposeIfEEvPKT_PS1_iiiiPKfi --------------------------
	.section	.text._ZN17fastertransformer9transposeIfEEvPKT_PS1_iiiiPKfi,"ax",@progbits
	.sectioninfo	@"SHI_REGISTERS=16"
	.align	128
        .global         _ZN17fastertransformer9transposeIfEEvPKT_PS1_iiiiPKfi
        .type           _ZN17fastertransformer9transposeIfEEvPKT_PS1_iiiiPKfi,@function
        .size           _ZN17fastertransformer9transposeIfEEvPKT_PS1_iiiiPKfi,(.L_x_577 - _ZN17fastertransformer9transposeIfEEvPKT_PS1_iiiiPKfi)
        .other          _ZN17fastertransformer9transposeIfEEvPKT_PS1_iiiiPKfi,@"STO_CUDA_ENTRY STV_DEFAULT"
_ZN17fastertransformer9transposeIfEEvPKT_PS1_iiiiPKfi:
.text._ZN17fastertransformer9transposeIfEEvPKT_PS1_iiiiPKfi:
[----:B------:R-:W-:Y:S02]  /*0000*/  IMAD.MOV.U32 R1, RZ, RZ, c[0x0][0x28] ;  /* 0x00000a00ff017624 */ /* 0x000fe400078e00ff */
[----:B------:R-:W0:Y:S01]  /*0010*/  S2R R6, SR_CTAID.X ;  /* 0x0000000000067919 */ /* 0x000e220000002500 */
[----:B------:R-:W-:Y:S01]  /*0020*/  IMAD.MOV.U32 R0, RZ, RZ, c[0x0][0x188] ;  /* 0x00006200ff007624 */ /* 0x000fe200078e00ff */
[----:B------:R-:W-:Y:S01]  /*0030*/  HFMA2.MMA R4, -RZ, RZ, 0, 2.384185791015625e-07 ;  /* 0x00000004ff047435 */ /* 0x000fe200000001ff */
[----:B------:R-:W-:Y:S01]  /*0040*/  ULDC.64 UR4, c[0x0][0x118] ;  /* 0x0000460000047ab9 */ /* 0x000fe20000000a00 */
[----:B------:R-:W0:Y:S02]  /*0050*/  S2R R5, SR_TID.X ;  /* 0x0000000000057919 */ /* 0x000e240000002100 */
[----:B------:R-:W-:Y:S01]  /*0060*/  ISETP.NE.AND P0, PT, R0, 0x2, PT ;  /* 0x000000020000780c */ /* 0x000fe20003f05270 */
[----:B0-----:R-:W-:-:S05]  /*0070*/  IMAD R3, R6, c[0x0][0x17c], R5 ;  /* 0x00005f0006037a24 */ /* 0x001fca00078e0205 */
[----:B------:R-:W-:-:S07]  /*0080*/  IMAD.WIDE R2, R3, R4, c[0x0][0x160] ;  /* 0x0000580003027625 */ /* 0x000fce00078e0204 */
[----:B------:R-:W2:Y:S01]  /*0090*/  @P0 LDG.E R0, [R2.64] ;  /* 0x0000000402000981 */ /* 0x000ea2000c1e1900 */
[----:B------:R-:W-:Y:S01]  /*00a0*/  IMAD.MOV.U32 R11, RZ, RZ, c[0x0][0x178] ;  /* 0x00005e00ff0b7624 */ /* 0x000fe200078e00ff */
[----:B------:R-:W0:Y:S01]  /*00b0*/  I2F.U32.RP R7, c[0x0][0x174] ;  /* 0x00005d0000077b06 */ /* 0x000e220000209000 */
[----:B------:R-:W-:Y:S01]  /*00c0*/  HFMA2.MMA R8, -RZ, RZ, 0, 0 ;  /* 0x00000000ff087435 */ /* 0x000fe200000001ff */
[----:B------:R-:W-:Y:S01]  /*00d0*/  ISETP.NE.U32.AND P3, PT, RZ, c[0x0][0x174], PT ;  /* 0x00005d00ff007a0c */ /* 0x000fe20003f65070 */
[----:B------:R-:W-:-:S04]  /*00e0*/  IMAD R11, R11, c[0x0][0x174], RZ ;  /* 0x00005d000b0b7a24 */ /* 0x000fc800078e02ff */
[----:B------:R-:W-:Y:S01]  /*00f0*/  IMAD.MOV R13, RZ, RZ, -R11 ;  /* 0x000000ffff0d7224 */ /* 0x000fe200078e0a0b */
[----:B------:R-:W1:Y:S01]  /*0100*/  I2F.U32.RP R10, R11 ;  /* 0x0000000b000a7306 */ /* 0x000e620000209000 */
[----:B------:R-:W-:-:S07]  /*0110*/  ISETP.NE.U32.AND P2, PT, R11, RZ, PT ;  /* 0x000000ff0b00720c */ /* 0x000fce0003f45070 */
[----:B0-----:R-:W-:Y:S08]  /*0120*/  MUFU.RCP R7, R7 ;  /* 0x0000000700077308 */ /* 0x001ff00000001000 */
[----:B-1----:R-:W0:Y:S02]  /*0130*/  MUFU.RCP R10, R10 ;  /* 0x0000000a000a7308 */ /* 0x002e240000001000 */
[----:B0-----:R-:W-:-:S06]  /*0140*/  IADD3 R9, R10, 0xffffffe, RZ ;  /* 0x0ffffffe0a097810 */ /* 0x001fcc0007ffe0ff */
[----:B------:R-:W0:Y:S02]  /*0150*/  F2I.FTZ.U32.TRUNC.NTZ R9, R9 ;  /* 0x0000000900097305 */ /* 0x000e24000021f000 */
[----:B0-----:R-:W-:-:S04]  /*0160*/  IMAD R13, R13, R9, RZ ;  /* 0x000000090d0d7224 */ /* 0x001fc800078e02ff */
[----:B------:R-:W-:Y:S01]  /*0170*/  IMAD.HI.U32 R13, R9, R13, R8 ;  /* 0x0000000d090d7227 */ /* 0x000fe200078e0008 */
[----:B------:R-:W-:-:S04]  /*0180*/  IADD3 R8, R7, 0xffffffe, RZ ;  /* 0x0ffffffe07087810 */ /* 0x000fc80007ffe0ff */
[----:B------:R0:W1:Y:S01]  /*0190*/  F2I.FTZ.U32.TRUNC.NTZ R9, R8 ;  /* 0x0000000800097305 */ /* 0x000062000021f000 */
[----:B------:R-:W-:-:S04]  /*01a0*/  IMAD.HI.U32 R13, R13, R6, RZ ;  /* 0x000000060d0d7227 */ /* 0x000fc800078e00ff */
[----:B------:R-:W-:-:S04]  /*01b0*/  IMAD.MOV R13, RZ, RZ, -R13 ;  /* 0x000000ffff0d7224 */ /* 0x000fc800078e0a0d */
[----:B------:R-:W-:Y:S02]  /*01c0*/  IMAD R10, R11, R13, R6 ;  /* 0x0000000d0b0a7224 */ /* 0x000fe400078e0206 */
[----:B0-----:R-:W-:-:S03]  /*01d0*/  IMAD.MOV.U32 R8, RZ, RZ, RZ ;  /* 0x000000ffff087224 */ /* 0x001fc600078e00ff */
[----:B------:R-:W-:Y:S02]  /*01e0*/  ISETP.GE.U32.AND P1, PT, R10, R11, PT ;  /* 0x0000000b0a00720c */ /* 0x000fe40003f26070 */
[----:B-1----:R-:W-:-:S05]  /*01f0*/  IADD3 R7, RZ, -R9, RZ ;  /* 0x80000009ff077210 */ /* 0x002fca0007ffe0ff */
[----:B------:R-:W-:-:S04]  /*0200*/  IMAD R7, R7, c[0x0][0x174], RZ ;  /* 0x00005d0007077a24 */ /* 0x000fc800078e02ff */
[----:B------:R-:W-:-:S04]  /*0210*/  IMAD.HI.U32 R9, R9, R7, R8 ;  /* 0x0000000709097227 */ /* 0x000fc800078e0008 */
[----:B------:R-:W-:Y:S02]  /*0220*/  @P1 IMAD.IADD R10, R10, 0x1, -R11 ;  /* 0x000000010a0a1824 */ /* 0x000fe400078e0a0b */
[----:B------:R-:W-:-:S03]  /*0230*/  IMAD.HI.U32 R7, R9, R6, RZ ;  /* 0x0000000609077227 */ /* 0x000fc600078e00ff */
[----:B------:R-:W-:Y:S02]  /*0240*/  ISETP.GE.U32.AND P1, PT, R10, R11, PT ;  /* 0x0000000b0a00720c */ /* 0x000fe40003f26070 */
[----:B------:R-:W-:-:S05]  /*0250*/  IADD3 R7, -R7, RZ, RZ ;  /* 0x000000ff07077210 */ /* 0x000fca0007ffe1ff */
[----:B------:R-:W-:-:S06]  /*0260*/  IMAD R7, R7, c[0x0][0x174], R6 ;  /* 0x00005d0007077a24 */ /* 0x000fcc00078e0206 */
[----:B------:R-:W-:Y:S01]  /*0270*/  @P1 IMAD.IADD R10, R10, 0x1, -R11 ;  /* 0x000000010a0a1824 */ /* 0x000fe200078e0a0b */
[----:B------:R-:W-:Y:S02]  /*0280*/  @!P2 LOP3.LUT R10, RZ, R11, RZ, 0x33, !PT ;  /* 0x0000000bff0aa212 */ /* 0x000fe400078e33ff */
[----:B------:R-:W-:-:S03]  /*0290*/  ISETP.GE.U32.AND P2, PT, R7, c[0x0][0x174], PT ;  /* 0x00005d0007007a0c */ /* 0x000fc60003f46070 */
[----:B------:R-:W-:-:S04]  /*02a0*/  IMAD.HI.U32 R9, R9, R10, RZ ;  /* 0x0000000a09097227 */ /* 0x000fc800078e00ff */
[----:B------:R-:W-:Y:S02]  /*02b0*/  IMAD.MOV R11, RZ, RZ, -R9 ;  /* 0x000000ffff0b7224 */ /* 0x000fe400078e0a09 */
[--C-:B------:R-:W-:Y:S02]  /*02c0*/  IMAD.IADD R6, R6, 0x1, -R10.reuse ;  /* 0x0000000106067824 */ /* 0x100fe400078e0a0a */
[----:B------:R-:W-:Y:S02]  /*02d0*/  IMAD R8, R11, c[0x0][0x174], R10 ;  /* 0x00005d000b087a24 */ /* 0x000fe400078e020a */
[----:B------:R-:W-:-:S03]  /*02e0*/  @P2 IADD3 R7, R7, -c[0x0][0x174], RZ ;  /* 0x80005d0007072a10 */ /* 0x000fc60007ffe0ff */
[----:B------:R-:W-:Y:S02]  /*02f0*/  ISETP.GE.U32.AND P1, PT, R8, c[0x0][0x174], PT ;  /* 0x00005d0008007a0c */ /* 0x000fe40003f26070 */
[----:B------:R-:W-:-:S11]  /*0300*/  ISETP.GE.U32.AND P2, PT, R7, c[0x0][0x174], PT ;  /* 0x00005d0007007a0c */ /* 0x000fd60003f46070 */
[----:B------:R-:W-:Y:S02]  /*0310*/  @P1 IADD3 R8, R8, -c[0x0][0x174], RZ ;  /* 0x80005d0008081a10 */ /* 0x000fe40007ffe0ff */
[----:B------:R-:W-:Y:S02]  /*0320*/  @P2 IADD3 R7, R7, -c[0x0][0x174], RZ ;  /* 0x80005d0007072a10 */ /* 0x000fe40007ffe0ff */
[----:B------:R-:W-:Y:S02]  /*0330*/  ISETP.GE.U32.AND P4, PT, R8, c[0x0][0x174], PT ;  /* 0x00005d0008007a0c */ /* 0x000fe40003f86070 */
[----:B------:R-:W-:Y:S02]  /*0340*/  LOP3.LUT R8, RZ, c[0x0][0x174], RZ, 0x33, !PT ;  /* 0x00005d00ff087a12 */ /* 0x000fe400078e33ff */
[----:B------:R-:W-:Y:S02]  /*0350*/  @P1 IADD3 R9, R9, 0x1, RZ ;  /* 0x0000000109091810 */ /* 0x000fe40007ffe0ff */
[----:B------:R-:W-:-:S05]  /*0360*/  SEL R7, R8, R7, !P3 ;  /* 0x0000000708077207 */ /* 0x000fca0005800000 */
[----:B------:R-:W-:Y:S02]  /*0370*/  IMAD R7, R7, c[0x0][0x178], R6 ;  /* 0x00005e0007077a24 */ /* 0x000fe400078e0206 */
[----:B------:R-:W-:-:S04]  /*0380*/  @P4 IADD3 R9, R9, 0x1, RZ ;  /* 0x0000000109094810 */ /* 0x000fc80007ffe0ff */
[----:B------:R-:W-:-:S04]  /*0390*/  SEL R8, R8, R9, !P3 ;  /* 0x0000000908087207 */ /* 0x000fc80005800000 */
[----:B------:R-:W-:-:S05]  /*03a0*/  IADD3 R8, R8, R7, RZ ;  /* 0x0000000708087210 */ /* 0x000fca0007ffe0ff */
[----:B------:R-:W-:-:S04]  /*03b0*/  IMAD R7, R8, c[0x0][0x17c], R5 ;  /* 0x00005f0008077a24 */ /* 0x000fc800078e0205 */
[----:B------:R-:W-:-:S05]  /*03c0*/  @P0 IMAD.WIDE R4, R7, R4, c[0x0][0x168] ;  /* 0x00005a0007040625 */ /* 0x000fca00078e0204 */
[----:B--2---:R0:W-:Y:S01]  /*03d0*/  @P0 STG.E [R4.64], R0 ;  /* 0x0000000004000986 */ /* 0x0041e2000c101904 */
[----:B------:R-:W-:Y:S05]  /*03e0*/  @P0 EXIT ;  /* 0x000000000000094d */ /* 0x000fea0003800000 */
[----:B0-----:R-:W-:Y:S01]  /*03f0*/  MOV R5, c[0x0][0x184] ;  /* 0x0000610000057a02 */ /* 0x001fe20000000f00 */
[----:B------:R-:W-:Y:S01]  /*0400*/  IMAD.MOV.U32 R4, RZ, RZ, c[0x0][0x180] ;  /* 0x00006000ff047624 */ /* 0x000fe200078e00ff */
[----:B------:R-:W2:Y:S04]  /*0410*/  LDG.E R2, [R2.64] ;  /* 0x0000000402027981 */ /* 0x000ea8000c1e1900 */
[----:B------:R-:W2:Y:S01]  /*0420*/  LDG.E R5, [R4.64] ;  /* 0x0000000404057981 */ /* 0x000ea2000c1e1900 */
[----:B------:R-:W-:-:S04]  /*0430*/  IADD3 R6, P0, R7, c[0x0][0x168], RZ ;  /* 0x00005a0007067a10 */ /* 0x000fc80007f1e0ff */
[----:B------:R-:W-:Y:S01]  /*0440*/  LEA.HI.X.SX32 R7, R7, c[0x0][0x16c], 0x1, P0 ;  /* 0x00005b0007077a11 */ /* 0x000fe200000f0eff */
[----:B--2---:R-:W-:-:S06]  /*0450*/  FMUL.FTZ R0, R2, R5 ;  /* 0x0000000502007220 */ /* 0x004fcc0000410000 */
[----:B------:R-:W0:Y:S02]  /*0460*/  F2I.S8.NTZ R0, R0 ;  /* 0x0000000000007305 */ /* 0x000e240000202100 */
[----:B0-----:R-:W-:-:S04]  /*0470*/  PRMT R9, R0, 0x8880, RZ ;  /* 0x0000888000097816 */ /* 0x001fc800000000ff */
[----:B------:R-:W-:-:S05]  /*0480*/  PRMT R9, R9, 0x7710, RZ ;  /* 0x0000771009097816 */ /* 0x000fca00000000ff */
[----:B------:R-:W-:Y:S01]  /*0490*/  STG.E.U8 [R6.64], R9 ;  /* 0x0000000906007986 */ /* 0x000fe2000c101104 */
[----:B------:R-:W-:Y:S05]  /*04a0*/  EXIT ;  /* 0x000000000000794d */ /* 0x000fea0003800000 */
.L_x_517:
        /* <DEDUP_REMOVED lines=13> */
.L_x_577:


//--------------------- .nv.global.init           --------------------------
	.section	.nv.global.init,"aw",@progbits
	.align	4
.nv.global.init:
	.type		mrg32k3aM1SubSeq,@object
	.size		mrg32k3aM1SubSeq,(mrg32k3aM2SubSeq - mrg32k3aM1SubSeq)
mrg32k3aM1SubSeq:
        /*0000*/ 	.byte	0x0b, 0xcc, 0xee, 0x04, 0x73, 0x29, 0x8b, 0x6f, 0xf6, 0x53, 0x03, 0xf6, 0x23, 0xf6, 0xea, 0xda
        /* <DEDUP_REMOVED lines=125> */
	.type		mrg32k3aM2SubSeq,@object
	.size		mrg32k3aM2SubSeq,(mrg32k3aM1 - mrg32k3aM2SubSeq)
mrg32k3aM2SubSeq:
        /* <DEDUP_REMOVED lines=126> */
	.type		mrg32k3aM1,@object
	.size		mrg32k3aM1,(mrg32k3aM1Seq - mrg32k3aM1)
mrg32k3aM1:
        /* <DEDUP_REMOVED lines=144> */
	.type		mrg32k3aM1Seq,@object
	.size		mrg32k3aM1Seq,(mrg32k3aM2 - mrg32k3aM1Seq)
mrg32k3aM1Seq:
        /* <DEDUP_REMOVED lines=144> */
	.type		mrg32k3aM2,@object
	.size		mrg32k3aM2,(mrg32k3aM2Seq - mrg32k3aM2)
mrg32k3aM2:
        /* <DEDUP_REMOVED lines=144> */
	.type		mrg32k3aM2Seq,@object
	.size		mrg32k3aM2Seq,(precalc_xorwow_matrix - mrg32k3aM2Seq)
mrg32k3aM2Seq:
        /* <DEDUP_REMOVED lines=144> */
	.type		precalc_xorwow_matrix,@object
	.size		precalc_xorwow_matrix,(precalc_xorwow_offset_matrix - precalc_xorwow_matrix)
precalc_xorwow_matrix:
        /* <DEDUP_REMOVED lines=6400> */
	.type		precalc_xorwow_offset_matrix,@object
	.size		precalc_xorwow_offset_matrix,(.L_1 - precalc_xorwow_offset_matrix)
precalc_xorwow_offset_matrix:
        /* <DEDUP_REMOVED lines=6400> */
.L_1:


//--------------------- .nv.shared._ZN17fastertransformer20transpose_attentionsI6__halfEEvPT_PKS2_mmmm --------------------------
	.section	.nv.shared._ZN17fastertransformer20transpose_attentionsI6__halfEEvPT_PKS2_mmmm,"aw",@nobits
	.sectionflags	@""
	.align	16


//--------------------- .nv.global                --------------------------
	.section	.nv.global,"aw",@nobits
.nv.global:
	.type		_ZN64_INTERNAL_50569b02_28_unfused_attention_kernels_cu_70283e07_30364cuda3std6ranges3__45__cpo9iter_moveE,@object
	.size		_ZN64_INTERNAL_50569b02_28_unfused_attention_kernels_cu_70283e07_30364cuda3std6ranges3__45__cpo9iter_moveE,(_ZN64_INTERNAL_50569b02_28_unfused_attention_kernels_cu_70283e07_30364cuda3std3__466_GLOBAL__N__50569b02_28_unfused_attention_kernels_cu_70283e07_30366ignoreE - _ZN64_INTERNAL_50569b02_28_unfused_attention_kernels_cu_70283e07_30364cuda3std6ranges3__45__cpo9iter_moveE)
_ZN64_INTERNAL_50569b02_28_unfused_attention_kernels_cu_70283e07_30364cuda3std6ranges3__45__cpo9iter_moveE:
	.zero		1
	.type		_ZN64_INTERNAL_50569b02_28_unfused_attention_kernels_cu_70283e07_30364cuda3std3__466_GLOBAL__N__50569b02_28_unfused_attention_kernels_cu_70283e07_30366ignoreE,@object
	.size		_ZN64_INTERNAL_50569b02_28_unfused_attention_kernels_cu_70283e07_30364cuda3std3__466_GLOBAL__N__50569b02_28_unfused_attention_kernels_cu_70283e07_30366ignoreE,(_ZN64_INTERNAL_50569b02_28_unfused_attention_kernels_cu_70283e07_30364cuda3std3__45__cpo4cendE - _ZN64_INTERNAL_50569b02_28_unfused_attention_kernels_cu_70283e07_30364cuda3std3__466_GLOBAL__N__50569b02_28_unfused_attention_kernels_cu_70283e07_30366ignoreE)
_ZN64_INTERNAL_50569b02_28_unfused_attention_kernels_cu_70283e07_30364cuda3std3__466_GLOBAL__N__50569b02_28_unfused_attention_kernels_cu_70283e07_30366ignoreE:
	.zero		1
	.type		_ZN64_INTERNAL_50569b02_28_unfused_attention_kernels_cu_70283e07_30364cuda3std3__45__cpo4cendE,@object
	.size		_ZN64_INTERNAL_50569b02_28_unfused_attention_kernels_cu_70283e07_30364cuda3std3__45__cpo4cendE,(_ZN64_INTERNAL_50569b02_28_unfused_attention_kernels_cu_70283e07_30364cuda3std3__45__cpo3endE - _ZN64_INTERNAL_50569b02_28_unfused_attention_kernels_cu_70283e07_30364cuda3std3__45__cpo4cendE)
_ZN64_INTERNAL_50569b02_28_unfused_attention_kernels_cu_70283e07_30364cuda3std3__45__cpo4cendE:
	.zero		1
	.type		_ZN64_INTERNAL_50569b02_28_unfused_attention_kernels_cu_70283e07_30364cuda3std3__45__cpo3endE,@object
	.size		_ZN64_INTERNAL_50569b02_28_unfused_attention_kernels_cu_70283e07_30364cuda3std3__45__cpo3endE,(_ZN64_INTERNAL_50569b02_28_unfused_attention_kernels_cu_70283e07_30364cuda3std3__48in_placeE - _ZN64_INTERNAL_50569b02_28_unfused_attention_kernels_cu_70283e07_30364cuda3std3__45__cpo3endE)
_ZN64_INTERNAL_50569b02_28_unfused_attention_kernels_cu_70283e07_30364cuda3std3__45__cpo3endE:
	.zero		1
	.type		_ZN64_INTERNAL_50569b02_28_unfused_attention_kernels_cu_70283e07_30364cuda3std3__48in_placeE,@object
	.size		_ZN64_INTERNAL_50569b02_28_unfused_attention_kernels_cu_70283e07_30364cuda3std3__48in_placeE,(_ZN64_INTERNAL_50569b02_28_unfused_attention_kernels_cu_70283e07_30364cuda3std6ranges3__45__cpo7advanceE - _ZN64_INTERNAL_50569b02_28_unfused_attention_kernels_cu_70283e07_30364cuda3std3__48in_placeE)
_ZN64_INTERNAL_50569b02_28_unfused_attention_kernels_cu_70283e07_30364cuda3std3__48in_placeE:
	.zero		1
	.type		_ZN64_INTERNAL_50569b02_28_unfused_attention_kernels_cu_70283e07_30364cuda3std6ranges3__45__cpo7advanceE,@object
	.size		_ZN64_INTERNAL_50569b02_28_unfused_attention_kernels_cu_70283e07_30364cuda3std6ranges3__45__cpo7advanceE,(_ZN64_INTERNAL_50569b02_28_unfused_attention_kernels_cu_70283e07_30364cuda3std3__45__cpo5beginE - _ZN64_INTERNAL_50569b02_28_unfused_attention_kernels_cu_70283e07_30364cuda3std6ranges3__45__cpo7advanceE)
_ZN64_INTERNAL_50569b02_28_unfused_attention_kernels_cu_70283e07_30364cuda3std6ranges3__45__cpo7advanceE:
	.zero		1
	.type		_ZN64_INTERNAL_50569b02_28_unfused_attention_kernels_cu_70283e07_30364cuda3std3__45__cpo5beginE,@object
	.size		_ZN64_INTERNAL_50569b02_28_unfused_attention_kernels_cu_70283e07_30364cuda3std3__45__cpo5beginE,(_ZN64_INTERNAL_50569b02_28_unfused_attention_kernels_cu_70283e07_30364cuda3std3__419piecewise_constructE - _ZN64_INTERNAL_50569b02_28_unfused_attention_kernels_cu_70283e07_30364cuda3std3__45__cpo5beginE)
_ZN64_INTERNAL_50569b02_28_unfused_attention_kernels_cu_70283e07_30364cuda3std3__45__cpo5beginE:
	.zero		1
	.type		_ZN64_INTERNAL_50569b02_28_unfused_attention_kernels_cu_70283e07_30364cuda3std3__419piecewise_constructE,@object
	.size		_ZN64_INTERNAL_50569b02_28_unfused_attention_kernels_cu_70283e07_30364cuda3std3__419piecewise_constructE,(_ZN64_INTERNAL_50569b02_28_unfused_attention_kernels_cu_70283e07_30364cuda3std3__45__cpo6cbeginE - _ZN64_INTERNAL_50569b02_28_unfused_attention_kernels_cu_70283e07_30364cuda3std3__419piecewise_constructE)
_ZN64_INTERNAL_50569b02_28_unfused_attention_kernels_cu_70283e07_30364cuda3std3__419piecewise_constructE:
	.zero		1
	.type		_ZN64_INTERNAL_50569b02_28_unfused_attention_kernels_cu_70283e07_30364cuda3std3__45__cpo6cbeginE,@object
	.size		_ZN64_INTERNAL_50569b02_28_unfused_attention_kernels_cu_70283e07_30364cuda3std3__45__cpo6cbeginE,(_ZN64_INTERNAL_50569b02_28_unfused_attention_kernels_cu_70283e07_30364cuda3std6ranges3__45__cpo4swapE - _ZN64_INTERNAL_50569b02_28_unfused_attention_kernels_cu_70283e07_30364cuda3std3__45__cpo6cbeginE)
_ZN64_INTERNAL_50569b02_28_unfused_attention_kernels_cu_70283e07_30364cuda3std3__45__cpo6cbeginE:
	.zero		1
	.type		_ZN64_INTERNAL_50569b02_28_unfused_attention_kernels_cu_70283e07_30364cuda3std6ranges3__45__cpo4swapE,@object
	.size		_ZN64_INTERNAL_50569b02_28_unfused_attention_kernels_cu_70283e07_30364cuda3std6ranges3__45__cpo4swapE,(.L_16 - _ZN64_INTERNAL_50569b02_28_unfused_attention_kernels_cu_70283e07_30364cuda3std6ranges3__45__cpo4swapE)
_ZN64_INTERNAL_50569b02_28_unfused_attention_kernels_cu_70283e07_30364cuda3std6ranges3__45__cpo4swapE:
	.zero		1
.L_16:


//--------------------- .nv.shared._ZN17fastertransformer20transpose_attentionsIfEEvPT_PKS1_mmmm --------------------------
	.section	.nv.shared._ZN17fastertransformer20transpose_attentionsIfEEvPT_PKS1_mmmm,"aw",@nobits
	.sectionflags	@""
	.align	16


//--------------------- .nv.shared._ZN17fastertransformer38softmax_withRelPosBias_element1_kernelI6__halfEEvPT_PKS2_S5_iiiiif --------------------------
	.section	.nv.shared._ZN17fastertransformer38softmax_withRelPosBias_element1_kernelI6__halfEEvPT_PKS2_S5_iiiiif,"aw",@nobits
	.sectionflags	@""
	.align	16
.nv.shared._ZN17fastertransformer38softmax_withRelPosBias_element1_kernelI6__halfEEvPT_PKS2_S5_iiiiif:
	.zero		272


//--------------------- .nv.shared._ZN17fastertransformer38softmax_withRelPosBias_element1_kernelIfEEvPT_PKS1_S4_iiiiif --------------------------
	.section	.nv.shared._ZN17fastertransformer38softmax_withRelPosBias_element1_kernelIfEEvPT_PKS1_S4_iiiiif,"aw",@nobits
	.sectionflags	@""
	.align	16
.nv.shared._ZN17fastertransformer38softmax_withRelPosBias_element1_kernelIfEEvPT_PKS1_S4_iiiiif:
	.zero		272


//--------------------- .nv.shared._ZN17fastertransformer38softmax_withRelPosBias_element2_kernelI7__half26__halfEEvPT_PKS3_S6_iiiiif --------------------------
	.section	.nv.shared._ZN17fastertransformer38softmax_withRelPosBias_element2_kernelI7__half26__halfEEvPT_PKS3_S6_iiiiif,"aw",@nobits
	.sectionflags	@""
	.align	16
.nv.shared._ZN17fastertransformer38softmax_withRelPosBias_element2_kernelI7__half26__halfEEvPT_PKS3_S6_iiiiif:
	.zero		272


//--------------------- .nv.shared._ZN17fastertransformer38softmax_withRelPosBias_element2_kernelI6float2fEEvPT_PKS2_S5_iiiiif --------------------------
	.section	.nv.shared._ZN17fastertransformer38softmax_withRelPosBias_element2_kernelI6float2fEEvPT_PKS2_S5_iiiiif,"aw",@nobits
	.sectionflags	@""
	.align	16
.nv.shared._ZN17fastertransformer38softmax_withRelPosBias_element2_kernelI6float2fEEvPT_PKS2_S5_iiiiif:
	.zero		272


//--------------------- .nv.shared._ZN17fastertransformer38softmax_withRelPosBias_element4_kernelINS_5half4E6__halfEEvPT_PKS3_S6_iiiiif --------------------------
	.section	.nv.shared._ZN17fastertransformer38softmax_withRelPosBias_element4_kernelINS_5half4E6__halfEEvPT_PKS3_S6_iiiiif,"aw",@nobits
	.sectionflags	@""
	.align	16
.nv.shared._ZN17fastertransformer38softmax_withRelPosBias_element4_kernelINS_5half4E6__halfEEvPT_PKS3_S6_iiiiif:
	.zero		272


//--------------------- .nv.shared._ZN17fastertransformer38softmax_withRelPosBias_element4_kernelI6float4fEEvPT_PKS2_S5_iiiiif --------------------------
	.section	.nv.shared._ZN17fastertransformer38softmax_withRelPosBias_element4_kernelI6float4fEEvPT_PKS2_S5_iiiiif,"aw",@nobits
	.sectionflags	@""
	.align	16
.nv.shared._ZN17fastertransformer38softmax_withRelPosBias_element4_kernelI6float4fEEvPT_PKS2_S5_iiiiif:
	.zero		272


//--------------------- .nv.shared._ZN17fastertransformer22add_head3Size_QKV_biasI6__halfEEvPKT_S4_PS2_S5_S5_iiiii --------------------------
	.section	.nv.shared._ZN17fastertransformer22add_head3Size_QKV_biasI6__halfEEvPKT_S4_PS2_S5_S5_iiiii,"aw",@nobits
	.sectionflags	@""
	.align	16


//--------------------- .nv.shared._ZN17fastertransformer22add_head3Size_QKV_biasIfEEvPKT_S3_PS1_S4_S4_iiiii --------------------------
	.section	.nv.shared._ZN17fastertransformer22add_head3Size_QKV_biasIfEEvPKT_S3_PS1_S4_S4_iiiii,"aw",@nobits
	.sectionflags	@""
	.align	16


//--------------------- .nv.shared._ZN17fastertransformer24addRelativeAttentionBiasI6__halfEEvPT_PKS2_iii --------------------------
	.section	.nv.shared._ZN17fastertransformer24addRelativeAttentionBiasI6__halfEEvPT_PKS2_iii,"aw",@nobits
	.sectionflags	@""
	.align	16


//--------------------- .nv.shared._ZN17fastertransformer24addRelativeAttentionBiasIfEEvPT_PKS1_iii --------------------------
	.section	.nv.shared._ZN17fastertransformer24addRelativeAttentionBiasIfEEvPT_PKS1_iii,"aw",@nobits
	.sectionflags	@""
	.align	16


//--------------------- .nv.shared._ZN17fastertransformer24addRelativeAttentionBiasI7__half2EEvPT_PKS2_iii --------------------------
	.section	.nv.shared._ZN17fastertransformer24addRelativeAttentionBiasI7__half2EEvPT_PKS2_iii,"aw",@nobits
	.sectionflags	@""
	.align	16


//--------------------- .nv.shared._ZN17fastertransformer32transpose_4d_batch_major_v_cacheI6__halfEEvPT_PKS2_iiii --------------------------
	.section	.nv.shared._ZN17fastertransformer32transpose_4d_batch_major_v_cacheI6__halfEEvPT_PKS2_iiii,"aw",@nobits
	.sectionflags	@""
	.align	16


//--------------------- .nv.shared._ZN17fastertransformer32transpose_4d_batch_major_k_cacheI6__halfEEvPT_PKS2_iiii --------------------------
	.section	.nv.shared._ZN17fastertransformer32transpose_4d_batch_major_k_cacheI6__halfEEvPT_PKS2_iiii,"aw",@nobits
	.sectionflags	@""
	.align	16


//--------------------- .nv.shared._ZN17fastertransformer32transpose_4d_batch_major_v_cacheIfEEvPT_PKS1_iiii --------------------------
	.section	.nv.shared._ZN17fastertransformer32transpose_4d_batch_major_v_cacheIfEEvPT_PKS1_iiii,"aw",@nobits
	.sectionflags	@""
	.align	16


//--------------------- .nv.shared._ZN17fastertransformer32transpose_4d_batch_major_k_cacheIfEEvPT_PKS1_iiii --------------------------
	.section	.nv.shared._ZN17fastertransformer32transpose_4d_batch_major_k_cacheIfEEvPT_PKS1_iiii,"aw",@nobits
	.sectionflags	@""
	.align	16


//--------------------- .nv.shared._ZN17fastertransformer12transpose_4dIfEEvPT_S2_iiiiii --------------------------
	.section	.nv.shared._ZN17fastertransformer12transpose_4dIfEEvPT_S2_iiiiii,"aw",@nobits
	.sectionflags	@""
	.align	16


//--------------------- .nv.shared._ZN17fastertransformer34add_fusedQKV_bias_transpose_kernelI6__halfLb1EEEvPT_S3_S3_NS_29PrefixPromptBatchWeightsParamIS2_EES3_PKS2_PKiiiiiib --------------------------
	.section	.nv.shared._ZN17fastertransformer34add_fusedQKV_bias_transpose_kernelI6__halfLb1EEEvPT_S3_S3_NS_29PrefixPromptBatchWeightsParamIS2_EES3_PKS2_PKiiiiiib,"aw",@nobits
	.sectionflags	@""
	.align	16


//--------------------- .nv.shared._ZN17fastertransformer34add_fusedQKV_bias_transpose_kernelI6__halfLb0EEEvPT_S3_S3_NS_29PrefixPromptBatchWeightsParamIS2_EES3_PKS2_PKiiiiiib --------------------------
	.section	.nv.shared._ZN17fastertransformer34add_fusedQKV_bias_transpose_kernelI6__halfLb0EEEvPT_S3_S3_NS_29PrefixPromptBatchWeightsParamIS2_EES3_PKS2_PKiiiiiib,"aw",@nobits
	.sectionflags	@""
	.align	16


//--------------------- .nv.shared._ZN17fastertransformer34add_fusedQKV_bias_transpose_kernelI6__halfEEvPT_S3_S3_S3_PKS2_PKiiiiiiPKfi --------------------------
	.section	.nv.shared._ZN17fastertransformer34add_fusedQKV_bias_transpose_kernelI6__halfEEvPT_S3_S3_S3_PKS2_PKiiiiiiPKfi,"aw",@nobits
	.sectionflags	@""
	.align	16


//--------------------- .nv.shared._ZN17fastertransformer34add_fusedQKV_bias_transpose_kernelIfLb1EEEvPT_S2_S2_NS_29PrefixPromptBatchWeightsParamIS1_EES2_PKS1_PKiiiiiib --------------------------
	.section	.nv.shared._ZN17fastertransformer34add_fusedQKV_bias_transpose_kernelIfLb1EEEvPT_S2_S2_NS_29PrefixPromptBatchWeightsParamIS1_EES2_PKS1_PKiiiiiib,"aw",@nobits
	.sectionflags	@""
	.align	16


//--------------------- .nv.shared._ZN17fastertransformer34add_fusedQKV_bias_transpose_kernelIfLb0EEEvPT_S2_S2_NS_29PrefixPromptBatchWeightsParamIS1_EES2_PKS1_PKiiiiiib --------------------------
	.section	.nv.shared._ZN17fastertransformer34add_fusedQKV_bias_transpose_kernelIfLb0EEEvPT_S2_S2_NS_29PrefixPromptBatchWeightsParamIS1_EES2_PKS1_PKiiiiiib,"aw",@nobits
	.sectionflags	@""
	.align	16


//--------------------- .nv.shared._ZN17fastertransformer34add_fusedQKV_bias_transpose_kernelIfEEvPT_S2_S2_S2_PKS1_PKiiiiiiPKfi --------------------------
	.section	.nv.shared._ZN17fastertransformer34add_fusedQKV_bias_transpose_kernelIfEEvPT_S2_S2_S2_PKS1_PKiiiiiiPKfi,"aw",@nobits
	.sectionflags	@""
	.align	16


//--------------------- .nv.shared._ZN17fastertransformer24transpose_remove_paddingI6__halfEEvPKT_PS2_iiiiPKiPKfi --------------------------
	.section	.nv.shared._ZN17fastertransformer24transpose_remove_paddingI6__halfEEvPKT_PS2_iiiiPKiPKfi,"aw",@nobits
	.sectionflags	@""
	.align	16


//--------------------- .nv.shared._ZN17fastertransformer24transpose_remove_paddingIfEEvPKT_PS1_iiiiPKiPKfi --------------------------
	.section	.nv.shared._ZN17fastertransformer24transpose_remove_paddingIfEEvPKT_PS1_iiiiPKiPKfi,"aw",@nobits
	.sectionflags	@""
	.align	16


//--------------------- .nv.shared._ZN17fastertransformer24transpose_remove_paddingI7__half2EEvPKT_PS2_iiiiPKiPKfi --------------------------
	.section	.nv.shared._ZN17fastertransformer24transpose_remove_paddingI7__half2EEvPKT_PS2_iiiiPKiPKfi,"aw",@nobits
	.sectionflags	@""
	.align	16


//--------------------- .nv.shared._ZN17fastertransformer32add_QKV_bias_rebuild_padding_ia3I6__halfEEvPKT_S4_S4_S4_S4_S4_PS2_S5_S5_PKiS4_S4_iiiiS7_ --------------------------
	.section	.nv.shared._ZN17fastertransformer32add_QKV_bias_rebuild_padding_ia3I6__halfEEvPKT_S4_S4_S4_S4_S4_PS2_S5_S5_PKiS4_S4_iiiiS7_,"aw",@nobits
	.sectionflags	@""
	.align	16


//--------------------- .nv.shared._ZN17fastertransformer19rebuild_padding_ia3I6__halfEEvPKT_S4_S4_PS2_S5_S5_PKiS4_S4_iiiiS7_ --------------------------
	.section	.nv.shared._ZN17fastertransformer19rebuild_padding_ia3I6__halfEEvPKT_S4_S4_PS2_S5_S5_PKiS4_S4_iiiiS7_,"aw",@nobits
	.sectionflags	@""
	.align	16


//--------------------- .nv.shared._ZN17fastertransformer32add_QKV_bias_rebuild_padding_ia3IfEEvPKT_S3_S3_S3_S3_S3_PS1_S4_S4_PKiS3_S3_iiiiS6_ --------------------------
	.section	.nv.shared._ZN17fastertransformer32add_QKV_bias_rebuild_padding_ia3IfEEvPKT_S3_S3_S3_S3_S3_PS1_S4_S4_PKiS3_S3_iiiiS6_,"aw",@nobits
	.sectionflags	@""
	.align	16


//--------------------- .nv.shared._ZN17fastertransformer32add_QKV_bias_rebuild_padding_ia3I7__half2EEvPKT_S4_S4_S4_S4_S4_PS2_S5_S5_PKiS4_S4_iiiiS7_ --------------------------
	.section	.nv.shared._ZN17fastertransformer32add_QKV_bias_rebuild_padding_ia3I7__half2EEvPKT_S4_S4_S4_S4_S4_PS2_S5_S5_PKiS4_S4_iiiiS7_,"aw",@nobits
	.sectionflags	@""
	.align	16


//--------------------- .nv.shared._ZN17fastertransformer19rebuild_padding_ia3IfEEvPKT_S3_S3_PS1_S4_S4_PKiS3_S3_iiiiS6_ --------------------------
	.section	.nv.shared._ZN17fastertransformer19rebuild_padding_ia3IfEEvPKT_S3_S3_PS1_S4_S4_PKiS3_S3_iiiiS6_,"aw",@nobits
	.sectionflags	@""
	.align	16


//--------------------- .nv.shared._ZN17fastertransformer19rebuild_padding_ia3I7__half2EEvPKT_S4_S4_PS2_S5_S5_PKiS4_S4_iiiiS7_ --------------------------
	.section	.nv.shared._ZN17fastertransformer19rebuild_padding_ia3I7__half2EEvPKT_S4_S4_PS2_S5_S5_PKiS4_S4_iiiiS7_,"aw",@nobits
	.sectionflags	@""
	.align	16


//--------------------- .nv.shared._ZN17fastertransformer9transposeI6__halfEEvPKT_PS2_iiiiPKfi --------------------------
	.section	.nv.shared._ZN17fastertransformer9transposeI6__halfEEvPKT_PS2_iiiiPKfi,"aw",@nobits
	.sectionflags	@""
	.align	16


//--------------------- .nv.shared._ZN17fastertransformer9transposeI7__half2EEvPKT_PS2_iiiiPKfi --------------------------
	.section	.nv.shared._ZN17fastertransformer9transposeI7__half2EEvPKT_PS2_iiiiPKfi,"aw",@nobits
	.sectionflags	@""
	.align	16


//--------------------- .nv.shared._ZN17fastertransformer14softmax_kernelI6__halfS1_Li1EEEvPT_PKT0_PKS2_S8_iiiif --------------------------
	.section	.nv.shared._ZN17fastertransformer14softmax_kernelI6__halfS1_Li1EEEvPT_PKT0_PKS2_S8_iiiif,"aw",@nobits
	.sectionflags	@""
	.align	16
.nv.shared._ZN17fastertransformer14softmax_kernelI6__halfS1_Li1EEEvPT_PKT0_PKS2_S8_iiiif:
	.zero		272


//--------------------- .nv.shared._ZN17fastertransformer14softmax_kernelI6__halfS1_Li2EEEvPT_PKT0_PKS2_S8_iiiif --------------------------
	.section	.nv.shared._ZN17fastertransformer14softmax_kernelI6__halfS1_Li2EEEvPT_PKT0_PKS2_S8_iiiif,"aw",@nobits
	.sectionflags	@""
	.align	16
.nv.shared._ZN17fastertransformer14softmax_kernelI6__halfS1_Li2EEEvPT_PKT0_PKS2_S8_iiiif:
	.zero		272


//--------------------- .nv.shared._ZN17fastertransformer14softmax_kernelI6__halfS1_Li4EEEvPT_PKT0_PKS2_S8_iiiif --------------------------
	.section	.nv.shared._ZN17fastertransformer14softmax_kernelI6__halfS1_Li4EEEvPT_PKT0_PKS2_S8_iiiif,"aw",@nobits
	.sectionflags	@""
	.align	16
.nv.shared._ZN17fastertransformer14softmax_kernelI6__halfS1_Li4EEEvPT_PKT0_PKS2_S8_iiiif:
	.zero		272


//--------------------- .nv.shared._ZN17fastertransformer14softmax_kernelI6__halffLi1EEEvPT_PKT0_PKS2_S8_iiiif --------------------------
	.section	.nv.shared._ZN17fastertransformer14softmax_kernelI6__halffLi1EEEvPT_PKT0_PKS2_S8_iiiif,"aw",@nobits
	.sectionflags	@""
	.align	16
.nv.shared._ZN17fastertransformer14softmax_kernelI6__halffLi1EEEvPT_PKT0_PKS2_S8_iiiif:
	.zero		272


//--------------------- .nv.shared._ZN17fastertransformer14softmax_kernelI6__halffLi2EEEvPT_PKT0_PKS2_S8_iiiif --------------------------
	.section	.nv.shared._ZN17fastertransformer14softmax_kernelI6__halffLi2EEEvPT_PKT0_PKS2_S8_iiiif,"aw",@nobits
	.sectionflags	@""
	.align	16
.nv.shared._ZN17fastertransformer14softmax_kernelI6__halffLi2EEEvPT_PKT0_PKS2_S8_iiiif:
	.zero		272


//--------------------- .nv.shared._ZN17fastertransformer14softmax_kernelI6__halffLi4EEEvPT_PKT0_PKS2_S8_iiiif --------------------------
	.section	.nv.shared._ZN17fastertransformer14softmax_kernelI6__halffLi4EEEvPT_PKT0_PKS2_S8_iiiif,"aw",@nobits
	.sectionflags	@""
	.align	16
.nv.shared._ZN17fastertransformer14softmax_kernelI6__halffLi4EEEvPT_PKT0_PKS2_S8_iiiif:
	.zero		272


//--------------------- .nv.shared._ZN17fastertransformer14softmax_kernelIffLi1EEEvPT_PKT0_PKS1_S7_iiiif --------------------------
	.section	.nv.shared._ZN17fastertransformer14softmax_kernelIffLi1EEEvPT_PKT0_PKS1_S7_iiiif,"aw",@nobits
	.sectionflags	@""
	.align	16
.nv.shared._ZN17fastertransformer14softmax_kernelIffLi1EEEvPT_PKT0_PKS1_S7_iiiif:
	.zero		272


//--------------------- .nv.shared._ZN17fastertransformer17softmax_kernel_h2I6__halfLi1EEEvPT_PKS2_S5_S5_iiiiS2_ --------------------------
	.section	.nv.shared._ZN17fastertransformer17softmax_kernel_h2I6__halfLi1EEEvPT_PKS2_S5_S5_iiiiS2_,"aw",@nobits
	.sectionflags	@""
	.align	16
.nv.shared._ZN17fastertransformer17softmax_kernel_h2I6__halfLi1EEEvPT_PKS2_S5_S5_iiiiS2_:
	.zero		272


//--------------------- .nv.shared._ZN17fastertransformer20softmax_kernel_h2_v2I6__halfLi1ELi4EEEvPT_PKS2_S5_S5_iiiiS2_ --------------------------
	.section	.nv.shared._ZN17fastertransformer20softmax_kernel_h2_v2I6__halfLi1ELi4EEEvPT_PKS2_S5_S5_iiiiS2_,"aw",@nobits
	.sectionflags	@""
	.align	16
.nv.shared._ZN17fastertransformer20softmax_kernel_h2_v2I6__halfLi1ELi4EEEvPT_PKS2_S5_S5_iiiiS2_:
	.zero		1072


//--------------------- .nv.shared._ZN17fastertransformer14softmax_kernelIffLi2EEEvPT_PKT0_PKS1_S7_iiiif --------------------------
	.section	.nv.shared._ZN17fastertransformer14softmax_kernelIffLi2EEEvPT_PKT0_PKS1_S7_iiiif,"aw",@nobits
	.sectionflags	@""
	.align	16
.nv.shared._ZN17fastertransformer14softmax_kernelIffLi2EEEvPT_PKT0_PKS1_S7_iiiif:
	.zero		272


//--------------------- .nv.shared._ZN17fastertransformer17softmax_kernel_h2I6__halfLi2EEEvPT_PKS2_S5_S5_iiiiS2_ --------------------------
	.section	.nv.shared._ZN17fastertransformer17softmax_kernel_h2I6__halfLi2EEEvPT_PKS2_S5_S5_iiiiS2_,"aw",@nobits
	.sectionflags	@""
	.align	16
.nv.shared._ZN17fastertransformer17softmax_kernel_h2I6__halfLi2EEEvPT_PKS2_S5_S5_iiiiS2_:
	.zero		272


//--------------------- .nv.shared._ZN17fastertransformer20softmax_kernel_h2_v2I6__halfLi2ELi4EEEvPT_PKS2_S5_S5_iiiiS2_ --------------------------
	.section	.nv.shared._ZN17fastertransformer20softmax_kernel_h2_v2I6__halfLi2ELi4EEEvPT_PKS2_S5_S5_iiiiS2_,"aw",@nobits
	.sectionflags	@""
	.align	16
.nv.shared._ZN17fastertransformer20softmax_kernel_h2_v2I6__halfLi2ELi4EEEvPT_PKS2_S5_S5_iiiiS2_:
	.zero		1072


//--------------------- .nv.shared._ZN17fastertransformer14softmax_kernelIffLi4EEEvPT_PKT0_PKS1_S7_iiiif --------------------------
	.section	.nv.shared._ZN17fastertransformer14softmax_kernelIffLi4EEEvPT_PKT0_PKS1_S7_iiiif,"aw",@nobits
	.sectionflags	@""
	.align	16
.nv.shared._ZN17fastertransformer14softmax_kernelIffLi4EEEvPT_PKT0_PKS1_S7_iiiif:
	.zero		272


//--------------------- .nv.shared._ZN17fastertransformer17softmax_kernel_h2I6__halfLi4EEEvPT_PKS2_S5_S5_iiiiS2_ --------------------------
	.section	.nv.shared._ZN17fastertransformer17softmax_kernel_h2I6__halfLi4EEEvPT_PKS2_S5_S5_iiiiS2_,"aw",@nobits
	.sectionflags	@""
	.align	16
.nv.shared._ZN17fastertransformer17softmax_kernel_h2I6__halfLi4EEEvPT_PKS2_S5_S5_iiiiS2_:
	.zero		272


//--------------------- .nv.shared._ZN17fastertransformer20softmax_kernel_h2_v2I6__halfLi4ELi4EEEvPT_PKS2_S5_S5_iiiiS2_ --------------------------
	.section	.nv.shared._ZN17fastertransformer20softmax_kernel_h2_v2I6__halfLi4ELi4EEEvPT_PKS2_S5_S5_iiiiS2_,"aw",@nobits
	.sectionflags	@""
	.align	16
.nv.shared._ZN17fastertransformer20softmax_kernel_h2_v2I6__halfLi4ELi4EEEvPT_PKS2_S5_S5_iiiiS2_:
	.zero		1072


//--------------------- .nv.shared._ZN17fastertransformer15QKVIA3TransposeI6__halfEEvPT_S3_S3_PKS2_S5_S5_PKiS5_S5_iiii --------------------------
	.section	.nv.shared._ZN17fastertransformer15QKVIA3TransposeI6__halfEEvPT_S3_S3_PKS2_S5_S5_PKiS5_S5_iiii,"aw",@nobits
	.sectionflags	@""
	.align	16


//--------------------- .nv.shared._ZN17fastertransformer22addQKVBiasIA3TransposeI6__halfEEvPT_S3_S3_PKS2_S5_S5_S5_S5_S5_PKiS5_S5_iiii --------------------------
	.section	.nv.shared._ZN17fastertransformer22addQKVBiasIA3TransposeI6__halfEEvPT_S3_S3_PKS2_S5_S5_S5_S5_S5_PKiS5_S5_iiii,"aw",@nobits
	.sectionflags	@""
	.align	16


//--------------------- .nv.shared._ZN17fastertransformer15QKVIA3TransposeI7__half2EEvPT_S3_S3_PKS2_S5_S5_PKiS5_S5_iiii --------------------------
	.section	.nv.shared._ZN17fastertransformer15QKVIA3TransposeI7__half2EEvPT_S3_S3_PKS2_S5_S5_PKiS5_S5_iiii,"aw",@nobits
	.sectionflags	@""
	.align	16


//--------------------- .nv.shared._ZN17fastertransformer22addQKVBiasIA3TransposeI7__half2EEvPT_S3_S3_PKS2_S5_S5_S5_S5_S5_PKiS5_S5_iiii --------------------------
	.section	.nv.shared._ZN17fastertransformer22addQKVBiasIA3TransposeI7__half2EEvPT_S3_S3_PKS2_S5_S5_S5_S5_S5_PKiS5_S5_iiii,"aw",@nobits
	.sectionflags	@""
	.align	16


//--------------------- .nv.shared._ZN17fastertransformer15QKVIA3TransposeIfEEvPT_S2_S2_PKS1_S4_S4_PKiS4_S4_iiii --------------------------
	.section	.nv.shared._ZN17fastertransformer15QKVIA3TransposeIfEEvPT_S2_S2_PKS1_S4_S4_PKiS4_S4_iiii,"aw",@nobits
	.sectionflags	@""
	.align	16


//--------------------- .nv.shared._ZN17fastertransformer22addQKVBiasIA3TransposeIfEEvPT_S2_S2_PKS1_S4_S4_S4_S4_S4_PKiS4_S4_iiii --------------------------
	.section	.nv.shared._ZN17fastertransformer22addQKVBiasIA3TransposeIfEEvPT_S2_S2_PKS1_S4_S4_S4_S4_S4_PKiS4_S4_iiii,"aw",@nobits
	.sectionflags	@""
	.align	16


//--------------------- .nv.shared._ZN17fastertransformer22add_head3Size_QKV_biasI7__half2EEvPKT_S4_PS2_S5_S5_iiiii --------------------------
	.section	.nv.shared._ZN17fastertransformer22add_head3Size_QKV_biasI7__half2EEvPKT_S4_PS2_S5_S5_iiiii,"aw",@nobits
	.sectionflags	@""
	.align	16


//--------------------- .nv.shared._ZN17fastertransformer22add_head3Size_QKV_biasI6float2EEvPKT_S4_PS2_S5_S5_iiiii --------------------------
	.section	.nv.shared._ZN17fastertransformer22add_head3Size_QKV_biasI6float2EEvPKT_S4_PS2_S5_S5_iiiii,"aw",@nobits
	.sectionflags	@""
	.align	16


//--------------------- .nv.shared._ZN17fastertransformer12transpose_4dI6__halfEEvPT_S3_iiiiii --------------------------
	.section	.nv.shared._ZN17fastertransformer12transpose_4dI6__halfEEvPT_S3_iiiiii,"aw",@nobits
	.sectionflags	@""
	.align	16


//--------------------- .nv.shared._ZN17fastertransformer9transposeIfEEvPKT_PS1_iiiiPKfi --------------------------
	.section	.nv.shared._ZN17fastertransformer9transposeIfEEvPKT_PS1_iiiiPKfi,"aw",@nobits
	.sectionflags	@""
	.align	16
